def matmul_kernel(
    a_ptr,
    b_ptr,
    c_ptr,
    M,
    N,
    K,
    stride_am,
    stride_ak,
    stride_bk,
    stride_bn,
    stride_cm,
    stride_cn,
    BLOCK_M: tl.constexpr,
    BLOCK_N: tl.constexpr,
    BLOCK_K: tl.constexpr,
    GROUP_M: tl.constexpr,
):
    pid = tl.program_id(axis=0)
    num_pid_m = tl.cdiv(M, BLOCK_M)
    num_pid_n = tl.cdiv(N, BLOCK_N)
    num_pid_in_group = GROUP_M * num_pid_n
    group_id = pid // num_pid_in_group
    first_pid_m = group_id * GROUP_M
    group_size_m = min(num_pid_m - first_pid_m, GROUP_M)
    pid_m = first_pid_m + ((pid % num_pid_in_group) % group_size_m)
    pid_n = (pid % num_pid_in_group) // group_size_m

    offs_am = (pid_m * BLOCK_M + tl.arange(0, BLOCK_M)) % M
    offs_bn = (pid_n * BLOCK_N + tl.arange(0, BLOCK_N)) % N
    offs_k = tl.arange(0, BLOCK_K)
    a_ptrs = a_ptr + offs_am[:, None] * stride_am + offs_k[None, :] * stride_ak
    b_ptrs = b_ptr + offs_k[:, None] * stride_bk + offs_bn[None, :] * stride_bn

    acc = tl.zeros((BLOCK_M, BLOCK_N), dtype=tl.float32)
    for kk in range(0, tl.cdiv(K, BLOCK_K)):
        a = tl.load(a_ptrs, mask=offs_k[None, :] < K - kk * BLOCK_K, other=0.0)
        b = tl.load(b_ptrs, mask=offs_k[:, None] < K - kk * BLOCK_K, other=0.0)
        acc = tl.dot(a, b, acc)
        a_ptrs += BLOCK_K * stride_ak
        b_ptrs += BLOCK_K * stride_bk

    c = acc.to(c_ptr.dtype.element_ty)
    offs_cm = pid_m * BLOCK_M + tl.arange(0, BLOCK_M)
    offs_cn = pid_n * BLOCK_N + tl.arange(0, BLOCK_N)
    c_ptrs = c_ptr + offs_cm[:, None] * stride_cm + offs_cn[None, :] * stride_cn
    mask = (offs_cm[:, None] < M) & (offs_cn[None, :] < N)
    tl.store(c_ptrs, c, mask=mask)

# config = {"BLOCK_K": 128, "BLOCK_M": 32, "BLOCK_N": 256, "GROUP_M": 8, "arch": "sm_90", "dtype": "bf16", "num_ctas": 1, "num_stages": 2, "num_warps": 4}
# arch = sm_90


// ===== COMPILED SASS (sm_90a) =====

	.target	sm_90a

	.elftype	@"ET_EXEC"


//--------------------- .note.nv.tkinfo           --------------------------
	.section	.note.nv.tkinfo,"",@"SHT_NOTE"
	.sectionflags	@"SHF_NOTE_NV_TKINFO"
	.tkinfo
        /*0018*/ 	.word	0x00000002
        /*0030*/ 	.string	""
        /*0030*/ 	.string	"ptxas"
        /*0030*/ 	.string	"Cuda compilation tools, release 13.0, V13.0.88"
        /*0030*/ 	.string	"Build cuda_13.0.r13.0/compiler.36424714_0"
        /*0030*/ 	.string	"-v  -suppress-debug-info  -lineinfo  -arch sm_90a "



//--------------------- .note.nv.cuinfo           --------------------------
	.section	.note.nv.cuinfo,"",@"SHT_NOTE"
	.sectionflags	@"SHF_NOTE_NV_CUINFO"
        /*0018*/ 	.short	0x0002
        /*001a*/ 	.short	0x005a
        /*001c*/ 	.short	0x0082
	.zero		2


//--------------------- .nv.info                  --------------------------
	.section	.nv.info,"",@"SHT_CUDA_INFO"
	.align	4


	//----- nvinfo : EIATTR_REGCOUNT
	.align		4
        /*0000*/ 	.byte	0x04, 0x2f
        /*0002*/ 	.short	(.L_1 - .L_0)
	.align		4
.L_0:
        /*0004*/ 	.word	index@(matmul_kernel)
        /*0008*/ 	.word	0x00000020


	//----- nvinfo : EIATTR_FRAME_SIZE
	.align		4
.L_1:
        /*000c*/ 	.byte	0x04, 0x11
        /*000e*/ 	.short	(.L_3 - .L_2)
	.align		4
.L_2:
        /*0010*/ 	.word	index@(matmul_kernel)
        /*0014*/ 	.word	0x00001a50


	//----- nvinfo : EIATTR_MIN_STACK_SIZE
	.align		4
.L_3:
        /*0018*/ 	.byte	0x04, 0x12
        /*001a*/ 	.short	(.L_5 - .L_4)
	.align		4
.L_4:
        /*001c*/ 	.word	index@(matmul_kernel)
        /*0020*/ 	.word	0x00001a50
.L_5:


//--------------------- .nv.compat                --------------------------
	.section	.nv.compat,"",@"SHT_CUDA_COMPAT_INFO"
	.align	4
        /*0000*/ 	.byte	0x02, 0x09, 0x01, 0x00, 0x02, 0x02, 0x01, 0x00, 0x02, 0x05, 0x05, 0x00, 0x03, 0x07, 0x01, 0x01
        /*0010*/ 	.byte	0x02, 0x03, 0x00, 0x00, 0x02, 0x06, 0x01, 0x00, 0x04, 0x0b, 0x08, 0x00, 0x00, 0x00, 0x00, 0x00
        /*0020*/ 	.byte	0x00, 0x00, 0x00, 0x00


//--------------------- .nv.info.matmul_kernel    --------------------------
	.section	.nv.info.matmul_kernel,"",@"SHT_CUDA_INFO"
	.sectionflags	@""
	.align	4


	//----- nvinfo : EIATTR_CUDA_API_VERSION
	.align		4
        /*0000*/ 	.byte	0x04, 0x37
        /*0002*/ 	.short	(.L_7 - .L_6)
.L_6:
        /*0004*/ 	.word	0x00000082


	//----- nvinfo : EIATTR_KPARAM_INFO
	.align		4
.L_7:
        /*0008*/ 	.byte	0x04, 0x17
        /*000a*/ 	.short	(.L_9 - .L_8)
.L_8:
        /*000c*/ 	.word	0x00000000
        /*0010*/ 	.short	0x000d
        /*0012*/ 	.short	0x0048
        /*0014*/ 	.byte	0x00, 0xf4, 0x21, 0x00


	//----- nvinfo : EIATTR_KPARAM_INFO
	.align		4
.L_9:
        /*0018*/ 	.byte	0x04, 0x17
        /*001a*/ 	.short	(.L_11 - .L_10)
.L_10:
        /*001c*/ 	.word	0x00000000
        /*0020*/ 	.short	0x000c
        /*0022*/ 	.short	0x0040
        /*0024*/ 	.byte	0x00, 0xf4, 0x21, 0x00


	//----- nvinfo : EIATTR_KPARAM_INFO
	.align		4
.L_11:
        /*0028*/ 	.byte	0x04, 0x17
        /*002a*/ 	.short	(.L_13 - .L_12)
.L_12:
        /*002c*/ 	.word	0x00000000
        /*0030*/ 	.short	0x000b
        /*0032*/ 	.short	0x0038
        /*0034*/ 	.byte	0x00, 0xf0, 0x11, 0x00


	//----- nvinfo : EIATTR_KPARAM_INFO
	.align		4
.L_13:
        /*0038*/ 	.byte	0x04, 0x17
        /*003a*/ 	.short	(.L_15 - .L_14)
.L_14:
        /*003c*/ 	.word	0x00000000
        /*0040*/ 	.short	0x000a
        /*0042*/ 	.short	0x0034
        /*0044*/ 	.byte	0x00, 0xf0, 0x11, 0x00


	//----- nvinfo : EIATTR_KPARAM_INFO
	.align		4
.L_15:
        /*0048*/ 	.byte	0x04, 0x17
        /*004a*/ 	.short	(.L_17 - .L_16)
.L_16:
        /*004c*/ 	.word	0x00000000
        /*0050*/ 	.short	0x0009
        /*0052*/ 	.short	0x0030
        /*0054*/ 	.byte	0x00, 0xf0, 0x11, 0x00


	//----- nvinfo : EIATTR_KPARAM_INFO
	.align		4
.L_17:
        /*0058*/ 	.byte	0x04, 0x17
        /*005a*/ 	.short	(.L_19 - .L_18)
.L_18:
        /*005c*/ 	.word	0x00000000
        /*0060*/ 	.short	0x0008
        /*0062*/ 	.short	0x002c
        /*0064*/ 	.byte	0x00, 0xf0, 0x11, 0x00


	//----- nvinfo : EIATTR_KPARAM_INFO
	.align		4
.L_19:
        /*0068*/ 	.byte	0x04, 0x17
        /*006a*/ 	.short	(.L_21 - .L_20)
.L_20:
        /*006c*/ 	.word	0x00000000
        /*0070*/ 	.short	0x0007
        /*0072*/ 	.short	0x0028
        /*0074*/ 	.byte	0x00, 0xf0, 0x11, 0x00


	//----- nvinfo : EIATTR_KPARAM_INFO
	.align		4
.L_21:
        /*0078*/ 	.byte	0x04, 0x17
        /*007a*/ 	.short	(.L_23 - .L_22)
.L_22:
        /*007c*/ 	.word	0x00000000
        /*0080*/ 	.short	0x0006
        /*0082*/ 	.short	0x0024
        /*0084*/ 	.byte	0x00, 0xf0, 0x11, 0x00


	//----- nvinfo : EIATTR_KPARAM_INFO
	.align		4
.L_23:
        /*0088*/ 	.byte	0x04, 0x17
        /*008a*/ 	.short	(.L_25 - .L_24)
.L_24:
        /*008c*/ 	.word	0x00000000
        /*0090*/ 	.short	0x0005
        /*0092*/ 	.short	0x0020
        /*0094*/ 	.byte	0x00, 0xf0, 0x11, 0x00


	//----- nvinfo : EIATTR_KPARAM_INFO
	.align		4
.L_25:
        /*0098*/ 	.byte	0x04, 0x17
        /*009a*/ 	.short	(.L_27 - .L_26)
.L_26:
        /*009c*/ 	.word	0x00000000
        /*00a0*/ 	.short	0x0004
        /*00a2*/ 	.short	0x001c
        /*00a4*/ 	.byte	0x00, 0xf0, 0x11, 0x00


	//----- nvinfo : EIATTR_KPARAM_INFO
	.align		4
.L_27:
        /*00a8*/ 	.byte	0x04, 0x17
        /*00aa*/ 	.short	(.L_29 - .L_28)
.L_28:
        /*00ac*/ 	.word	0x00000000
        /*00b0*/ 	.short	0x0003
        /*00b2*/ 	.short	0x0018
        /*00b4*/ 	.byte	0x00, 0xf0, 0x11, 0x00


	//----- nvinfo : EIATTR_KPARAM_INFO
	.align		4
.L_29:
        /*00b8*/ 	.byte	0x04, 0x17
        /*00ba*/ 	.short	(.L_31 - .L_30)
.L_30:
        /*00bc*/ 	.word	0x00000000
        /*00c0*/ 	.short	0x0002
        /*00c2*/ 	.short	0x0010
        /*00c4*/ 	.byte	0x00, 0xf4, 0x21, 0x00


	//----- nvinfo : EIATTR_KPARAM_INFO
	.align		4
.L_31:
        /*00c8*/ 	.byte	0x04, 0x17
        /*00ca*/ 	.short	(.L_33 - .L_32)
.L_32:
        /*00cc*/ 	.word	0x00000000
        /*00d0*/ 	.short	0x0001
        /*00d2*/ 	.short	0x0008
        /*00d4*/ 	.byte	0x00, 0xf4, 0x21, 0x00


	//----- nvinfo : EIATTR_KPARAM_INFO
	.align		4
.L_33:
        /*00d8*/ 	.byte	0x04, 0x17
        /*00da*/ 	.short	(.L_35 - .L_34)
.L_34:
        /*00dc*/ 	.word	0x00000000
        /*00e0*/ 	.short	0x0000
        /*00e2*/ 	.short	0x0000
        /*00e4*/ 	.byte	0x00, 0xf4, 0x21, 0x00


	//----- nvinfo : EIATTR_SPARSE_MMA_MASK
	.align		4
.L_35:
        /*00e8*/ 	.byte	0x03, 0x50
        /*00ea*/ 	.short	0x0000


	//----- nvinfo : EIATTR_MAXREG_COUNT
	.align		4
        /*00ec*/ 	.byte	0x03, 0x1b
        /*00ee*/ 	.short	0x00ff


	//----- nvinfo : EIATTR_NUM_BARRIERS
	.align		4
        /*00f0*/ 	.byte	0x02, 0x4c
        /*00f2*/ 	.byte	0x01
	.zero		1


	//----- nvinfo : EIATTR_ANNOTATIONS
	.align		4
        /*00f4*/ 	.byte	0x04, 0x55
        /*00f6*/ 	.short	(.L_37 - .L_36)


	//   ....[0]....
.L_36:
        /*00f8*/ 	.word	0x00000001
        /*00fc*/ 	.byte	0x00, 0x06, 0x00, 0x00, 0x01, 0x00, 0x00, 0x00, 0x30, 0x06, 0x00, 0x00, 0x01, 0x00, 0x00, 0x00
        /* <DEDUP_REMOVED lines=3269> */
        /*cd5c*/ 	.byte	0x60, 0x82, 0x03, 0x00, 0x01, 0x00, 0x00, 0x00, 0x70, 0x82, 0x03, 0x00


	//----- nvinfo : EIATTR_MERCURY_ISA_VERSION
	.align		4
.L_37:
        /*cd68*/ 	.byte	0x03, 0x5f
        /*cd6a*/ 	.short	0x0101


	//----- nvinfo : EIATTR_EXIT_INSTR_OFFSETS
	.align		4
        /*cd6c*/ 	.byte	0x04, 0x1c
        /*cd6e*/ 	.short	(.L_39 - .L_38)


	//   ....[0]....
.L_38:
        /*cd70*/ 	.word	0x00038560


	//   ....[1]....
        /*cd74*/ 	.word	0x00038590


	//----- nvinfo : EIATTR_REQNTID
	.align		4
.L_39:
        /*cd78*/ 	.byte	0x04, 0x10
        /*cd7a*/ 	.short	(.L_41 - .L_40)
.L_40:
        /*cd7c*/ 	.word	0x00000080
        /*cd80*/ 	.word	0x00000001
        /*cd84*/ 	.word	0x00000001


	//----- nvinfo : EIATTR_CBANK_PARAM_SIZE
	.align		4
.L_41:
        /*cd88*/ 	.byte	0x03, 0x19
        /*cd8a*/ 	.short	0x0050


	//----- nvinfo : EIATTR_PARAM_CBANK
	.align		4
        /*cd8c*/ 	.byte	0x04, 0x0a
        /*cd8e*/ 	.short	(.L_43 - .L_42)
	.align		4
.L_42:
        /*cd90*/ 	.word	index@(.nv.constant0.matmul_kernel)
        /*cd94*/ 	.short	0x0210
        /*cd96*/ 	.short	0x0050


	//----- nvinfo : EIATTR_SW_WAR
	.align		4
.L_43:
        /*cd98*/ 	.byte	0x04, 0x36
        /*cd9a*/ 	.short	(.L_45 - .L_44)
.L_44:
        /*cd9c*/ 	.word	0x00000008
.L_45:


//--------------------- .nv.callgraph             --------------------------
	.section	.nv.callgraph,"",@"SHT_CUDA_CALLGRAPH"
	.align	4
	.sectionentsize	8
	.align		4
        /*0000*/ 	.word	0x00000000
	.align		4
        /*0004*/ 	.word	0xffffffff
	.align		4
        /*0008*/ 	.word	0x00000000
	.align		4
        /*000c*/ 	.word	0xfffffffe
	.align		4
        /*0010*/ 	.word	0x00000000
	.align		4
        /*0014*/ 	.word	0xfffffffd
	.align		4
        /*0018*/ 	.word	0x00000000
	.align		4
        /*001c*/ 	.word	0xfffffffc


//--------------------- .text.matmul_kernel       --------------------------
	.section	.text.matmul_kernel,"ax",@progbits
	.align	128
        .global         matmul_kernel
        .type           matmul_kernel,@function
        .size           matmul_kernel,(.L_x_4 - matmul_kernel)
        .other          matmul_kernel,@"STO_CUDA_ENTRY STV_DEFAULT"
matmul_kernel:
.text.matmul_kernel:
[----:B------:R-:W0:Y:S08]  /*0000*/  LDC R1, c[0x0][0x28] ;  /* 0x00000a00ff017b82 */ /* 0x000e300000000800 */
[----:B------:R-:W1:Y:S01]  /*0010*/  LDC.64 R12, c[0x0][0x228] ;  /* 0x00008a00ff0c7b82 */ /* 0x000e620000000a00 */
[----:B------:R-:W2:Y:S01]  /*0020*/  S2R R14, SR_TID.X ;  /* 0x00000000000e7919 */ /* 0x000ea20000002100 */
[----:B0-----:R-:W-:Y:S01]  /*0030*/  VIADD R1, R1, 0xffffe5b0 ;  /* 0xffffe5b001017836 */ /* 0x001fe20000000000 */
[----:B------:R-:W-:Y:S01]  /*0040*/  UMOV UR4, 0x400 ;  /* 0x0000040000047882 */ /* 0x000fe20000000000 */
[----:B------:R-:W-:-:S04]  /*0050*/  ULDC.64 UR10, c[0x0][0x208] ;  /* 0x00008200000a7ab9 */ /* 0x000fc80000000a00 */
[----:B------:R-:W0:Y:S01]  /*0060*/  S2UR UR5, SR_CgaCtaId ;  /* 0x00000000000579c3 */ /* 0x000e220000008800 */
[----:B-1----:R-:W-:-:S05]  /*0070*/  VIADD R0, R13, 0xff ;  /* 0x000000ff0d007836 */ /* 0x002fca0000000000 */
[----:B------:R-:W-:Y:S01]  /*0080*/  SHF.R.S32.HI R3, RZ, 0x1f, R0 ;  /* 0x0000001fff037819 */ /* 0x000fe20000011400 */
[----:B0-----:R-:W-:-:S03]  /*0090*/  ULEA UR5, UR5, UR4, 0x18 ;  /* 0x0000000405057291 */ /* 0x001fc6000f8ec03f */
[----:B------:R-:W-:-:S04]  /*00a0*/  LEA.HI R3, R3, R0, RZ, 0x8 ;  /* 0x0000000003037211 */ /* 0x000fc800078f40ff */
[----:B------:R-:W-:Y:S02]  /*00b0*/  SHF.R.S32.HI R0, RZ, 0x8, R3 ;  /* 0x00000008ff007819 */ /* 0x000fe40000011403 */
[----:B------:R-:W0:Y:S03]  /*00c0*/  S2R R3, SR_CTAID.X ;  /* 0x0000000000037919 */ /* 0x000e260000002500 */
[----:B------:R-:W-:-:S05]  /*00d0*/  IMAD.SHL.U32 R0, R0, 0x8, RZ ;  /* 0x0000000800007824 */ /* 0x000fca00078e00ff */
[-C--:B------:R-:W-:Y:S02]  /*00e0*/  IABS R7, R0.reuse ;  /* 0x0000000000077213 */ /* 0x080fe40000000000 */
[----:B------:R-:W-:Y:S02]  /*00f0*/  IABS R10, R0 ;  /* 0x00000000000a7213 */ /* 0x000fe40000000000 */
[----:B------:R-:W1:Y:S08]  /*0100*/  I2F.RP R2, R7 ;  /* 0x0000000700027306 */ /* 0x000e700000209400 */
[----:B-1----:R-:W1:Y:S01]  /*0110*/  MUFU.RCP R2, R2 ;  /* 0x0000000200027308 */ /* 0x002e620000001000 */
[----:B0-----:R-:W-:Y:S01]  /*0120*/  IABS R8, R3 ;  /* 0x0000000300087213 */ /* 0x001fe20000000000 */
[----:B-1----:R-:W-:-:S02]  /*0130*/  VIADD R4, R2, 0xffffffe ;  /* 0x0ffffffe02047836 */ /* 0x002fc40000000000 */
[----:B------:R-:W-:-:S04]  /*0140*/  IMAD.MOV R2, RZ, RZ, -R10 ;  /* 0x000000ffff027224 */ /* 0x000fc800078e0a0a */
[----:B------:R0:W1:Y:S02]  /*0150*/  F2I.FTZ.U32.TRUNC.NTZ R5, R4 ;  /* 0x0000000400057305 */ /* 0x000064000021f000 */
[----:B0-----:R-:W-:Y:S02]  /*0160*/  IMAD.MOV.U32 R4, RZ, RZ, RZ ;  /* 0x000000ffff047224 */ /* 0x001fe400078e00ff */
[----:B-1----:R-:W-:-:S04]  /*0170*/  IMAD.MOV R6, RZ, RZ, -R5 ;  /* 0x000000ffff067224 */ /* 0x002fc800078e0a05 */
[----:B------:R-:W-:Y:S02]  /*0180*/  IMAD R9, R6, R7, RZ ;  /* 0x0000000706097224 */ /* 0x000fe400078e02ff */
[----:B------:R-:W-:Y:S02]  /*0190*/  IMAD.MOV.U32 R6, RZ, RZ, R8 ;  /* 0x000000ffff067224 */ /* 0x000fe400078e0008 */
[----:B------:R-:W-:-:S06]  /*01a0*/  IMAD.HI.U32 R5, R5, R9, R4 ;  /* 0x0000000905057227 */ /* 0x000fcc00078e0004 */
[----:B------:R-:W-:-:S04]  /*01b0*/  IMAD.HI.U32 R5, R5, R6, RZ ;  /* 0x0000000605057227 */ /* 0x000fc800078e00ff */
[----:B------:R-:W-:-:S05]  /*01c0*/  IMAD R2, R5, R2, R6 ;  /* 0x0000000205027224 */ /* 0x000fca00078e0206 */
[----:B------:R-:W-:-:S13]  /*01d0*/  ISETP.GT.U32.AND P1, PT, R7, R2, PT ;  /* 0x000000020700720c */ /* 0x000fda0003f24070 */
[----:B------:R-:W-:Y:S02]  /*01e0*/  @!P1 IMAD.IADD R2, R2, 0x1, -R7 ;  /* 0x0000000102029824 */ /* 0x000fe400078e0a07 */
[----:B------:R-:W-:Y:S01]  /*01f0*/  @!P1 VIADD R5, R5, 0x1 ;  /* 0x0000000105059836 */ /* 0x000fe20000000000 */
[----:B------:R-:W-:Y:S02]  /*0200*/  ISETP.NE.AND P1, PT, R0, RZ, PT ;  /* 0x000000ff0000720c */ /* 0x000fe40003f25270 */
[----:B------:R-:W-:Y:S02]  /*0210*/  ISETP.GE.U32.AND P0, PT, R2, R7, PT ;  /* 0x000000070200720c */ /* 0x000fe40003f06070 */
[----:B------:R-:W-:-:S04]  /*0220*/  LOP3.LUT R2, R3, R0, RZ, 0x3c, !PT ;  /* 0x0000000003027212 */ /* 0x000fc800078e3cff */
[----:B------:R-:W-:Y:S01]  /*0230*/  ISETP.GE.AND P2, PT, R2, RZ, PT ;  /* 0x000000ff0200720c */ /* 0x000fe20003f46270 */
[----:B------:R-:W-:-:S06]  /*0240*/  VIADD R2, R12, 0x1f ;  /* 0x0000001f0c027836 */ /* 0x000fcc0000000000 */
[----:B------:R-:W-:-:S04]  /*0250*/  @P0 VIADD R5, R5, 0x1 ;  /* 0x0000000105050836 */ /* 0x000fc80000000000 */
[----:B------:R-:W-:Y:S01]  /*0260*/  IMAD.MOV.U32 R4, RZ, RZ, R5 ;  /* 0x000000ffff047224 */ /* 0x000fe200078e0005 */
[----:B------:R-:W-:-:S03]  /*0270*/  SHF.R.S32.HI R5, RZ, 0x1f, R2 ;  /* 0x0000001fff057819 */ /* 0x000fc60000011402 */
[----:B------:R-:W-:Y:S01]  /*0280*/  @!P2 IMAD.MOV R4, RZ, RZ, -R4 ;  /* 0x000000ffff04a224 */ /* 0x000fe200078e0a04 */
[----:B------:R-:W-:Y:S02]  /*0290*/  @!P1 LOP3.LUT R4, RZ, R0, RZ, 0x33, !PT ;  /* 0x00000000ff049212 */ /* 0x000fe400078e33ff */
[----:B------:R-:W-:-:S03]  /*02a0*/  LEA.HI R5, R5, R2, RZ, 0x5 ;  /* 0x0000000205057211 */ /* 0x000fc600078f28ff */
[----:B------:R-:W-:Y:S02]  /*02b0*/  IMAD.SHL.U32 R2, R4, 0x8, RZ ;  /* 0x0000000804027824 */ /* 0x000fe400078e00ff */
[----:B------:R-:W-:-:S03]  /*02c0*/  IMAD.MOV R4, RZ, RZ, -R4 ;  /* 0x000000ffff047224 */ /* 0x000fc600078e0a04 */
[----:B------:R-:W-:Y:S01]  /*02d0*/  LEA.HI.SX32 R5, R5, -R2, 0x1b ;  /* 0x8000000205057211 */ /* 0x000fe200078fdaff */
[----:B------:R-:W-:Y:S02]  /*02e0*/  IMAD R11, R0, R4, R3 ;  /* 0x00000004000b7224 */ /* 0x000fe400078e0203 */
[----:B------:R-:W-:Y:S01]  /*02f0*/  IMAD.MOV.U32 R4, RZ, RZ, RZ ;  /* 0x000000ffff047224 */ /* 0x000fe200078e00ff */
[----:B------:R-:W-:-:S04]  /*0300*/  VIMNMX R6, R5, 0x8, PT ;  /* 0x0000000805067848 */ /* 0x000fc80003fe0100 */
[-C--:B------:R-:W-:Y:S02]  /*0310*/  IABS R8, R6.reuse ;  /* 0x0000000600087213 */ /* 0x080fe40000000000 */
[----:B------:R-:W-:Y:S02]  /*0320*/  IABS R0, R6 ;  /* 0x0000000600007213 */ /* 0x000fe40000000000 */
[----:B------:R-:W0:Y:S08]  /*0330*/  I2F.RP R7, R8 ;  /* 0x0000000800077306 */ /* 0x000e300000209400 */
[----:B0-----:R-:W0:Y:S02]  /*0340*/  MUFU.RCP R7, R7 ;  /* 0x0000000700077308 */ /* 0x001e240000001000 */
[----:B0-----:R-:W-:-:S06]  /*0350*/  VIADD R5, R7, 0xffffffe ;  /* 0x0ffffffe07057836 */ /* 0x001fcc0000000000 */
[----:B------:R-:W0:Y:S02]  /*0360*/  F2I.FTZ.U32.TRUNC.NTZ R5, R5 ;  /* 0x0000000500057305 */ /* 0x000e24000021f000 */
[----:B0-----:R-:W-:-:S04]  /*0370*/  IMAD.MOV R9, RZ, RZ, -R5 ;  /* 0x000000ffff097224 */ /* 0x001fc800078e0a05 */
[----:B------:R-:W-:Y:S01]  /*0380*/  IMAD.MOV.U32 R3, RZ, RZ, R9 ;  /* 0x000000ffff037224 */ /* 0x000fe200078e0009 */
[----:B------:R-:W-:-:S03]  /*0390*/  IABS R9, R11 ;  /* 0x0000000b00097213 */ /* 0x000fc60000000000 */
[----:B------:R-:W-:-:S04]  /*03a0*/  IMAD R3, R3, R8, RZ ;  /* 0x0000000803037224 */ /* 0x000fc800078e02ff */
[----:B------:R-:W-:Y:S01]  /*03b0*/  IMAD.HI.U32 R4, R5, R3, R4 ;  /* 0x0000000305047227 */ /* 0x000fe200078e0004 */
[----:B--2---:R-:W-:-:S03]  /*03c0*/  SHF.R.U32.HI R5, RZ, 0x5, R14 ;  /* 0x00000005ff057819 */ /* 0x004fc6000001160e */
[----:B------:R-:W-:Y:S01]  /*03d0*/  IMAD.MOV R3, RZ, RZ, -R0 ;  /* 0x000000ffff037224 */ /* 0x000fe200078e0a00 */
[----:B------:R-:W-:Y:S01]  /*03e0*/  SGXT.U32 R15, R5, 0x2 ;  /* 0x00000002050f781a */ /* 0x000fe20000000000 */
[----:B------:R-:W-:Y:S02]  /*03f0*/  IMAD.HI.U32 R0, R4, R9, RZ ;  /* 0x0000000904007227 */ /* 0x000fe400078e00ff */
[----:B------:R-:W0:Y:S02]  /*0400*/  LDC R4, c[0x0][0x230] ;  /* 0x00008c00ff047b82 */ /* 0x000e240000000800 */
[----:B------:R-:W-:-:S05]  /*0410*/  IMAD R3, R0, R3, R9 ;  /* 0x0000000300037224 */ /* 0x000fca00078e0209 */
[----:B------:R-:W-:-:S13]  /*0420*/  ISETP.GT.U32.AND P1, PT, R8, R3, PT ;  /* 0x000000030800720c */ /* 0x000fda0003f24070 */
[----:B------:R-:W-:Y:S02]  /*0430*/  @!P1 IMAD.IADD R3, R3, 0x1, -R8 ;  /* 0x0000000103039824 */ /* 0x000fe400078e0a08 */
[----:B------:R-:W-:Y:S01]  /*0440*/  @!P1 VIADD R0, R0, 0x1 ;  /* 0x0000000100009836 */ /* 0x000fe20000000000 */
[----:B------:R-:W-:Y:S01]  /*0450*/  ISETP.NE.AND P1, PT, R6, RZ, PT ;  /* 0x000000ff0600720c */ /* 0x000fe20003f25270 */
[----:B0-----:R-:W-:Y:S01]  /*0460*/  VIADD R16, R4, 0x7f ;  /* 0x0000007f04107836 */ /* 0x001fe20000000000 */
[----:B------:R-:W-:Y:S02]  /*0470*/  ISETP.GE.U32.AND P0, PT, R3, R8, PT ;  /* 0x000000080300720c */ /* 0x000fe40003f06070 */
[----:B------:R-:W-:Y:S02]  /*0480*/  LOP3.LUT R3, R11, R6, RZ, 0x3c, !PT ;  /* 0x000000060b037212 */ /* 0x000fe400078e3cff */
[----:B------:R-:W-:Y:S02]  /*0490*/  LOP3.LUT R4, R15, 0x8, RZ, 0xfc, !PT ;  /* 0x000000080f047812 */ /* 0x000fe400078efcff */
[----:B------:R-:W-:-:S02]  /*04a0*/  ISETP.GE.AND P2, PT, R3, RZ, PT ;  /* 0x000000ff0300720c */ /* 0x000fc40003f46270 */
[C---:B------:R-:W-:Y:S02]  /*04b0*/  LOP3.LUT R4, R15.reuse, 0x14, RZ, 0xfc, !PT ;  /* 0x000000140f047812 */ /* 0x040fe400078efcff */
[C---:B------:R-:W-:Y:S02]  /*04c0*/  LOP3.LUT R4, R15.reuse, 0x20, RZ, 0xfc, !PT ;  /* 0x000000200f047812 */ /* 0x040fe400078efcff */
[C---:B------:R-:W-:Y:S01]  /*04d0*/  LOP3.LUT R4, R15.reuse, 0x2c, RZ, 0xfc, !PT ;  /* 0x0000002c0f047812 */ /* 0x040fe200078efcff */
[----:B------:R-:W-:Y:S01]  /*04e0*/  @P0 VIADD R0, R0, 0x1 ;  /* 0x0000000100000836 */ /* 0x000fe20000000000 */
[----:B------:R-:W-:Y:S02]  /*04f0*/  ISETP.GT.AND P0, PT, R16, 0x7f, PT ;  /* 0x0000007f1000780c */ /* 0x000fe40003f04270 */
[C---:B------:R-:W-:Y:S02]  /*0500*/  LOP3.LUT R4, R15.reuse, 0x38, RZ, 0xfc, !PT ;  /* 0x000000380f047812 */ /* 0x040fe400078efcff */
[----:B------:R-:W-:Y:S01]  /*0510*/  LOP3.LUT R4, R15, 0x44, RZ, 0xfc, !PT ;  /* 0x000000440f047812 */ /* 0x000fe200078efcff */
[----:B------:R-:W-:Y:S01]  /*0520*/  @!P2 IMAD.MOV R0, RZ, RZ, -R0 ;  /* 0x000000ffff00a224 */ /* 0x000fe200078e0a00 */
[----:B------:R-:W-:-:S02]  /*0530*/  @!P1 LOP3.LUT R0, RZ, R6, RZ, 0x33, !PT ;  /* 0x00000006ff009212 */ /* 0x000fc400078e33ff */
[C---:B------:R-:W-:Y:S02]  /*0540*/  LOP3.LUT R4, R15.reuse, 0x50, RZ, 0xfc, !PT ;  /* 0x000000500f047812 */ /* 0x040fe400078efcff */
[C---:B------:R-:W-:Y:S01]  /*0550*/  LOP3.LUT R4, R15.reuse, 0x5c, RZ, 0xfc, !PT ;  /* 0x0000005c0f047812 */ /* 0x040fe200078efcff */
[----:B------:R-:W-:Y:S01]  /*0560*/  IMAD.MOV R3, RZ, RZ, -R0 ;  /* 0x000000ffff037224 */ /* 0x000fe200078e0a00 */
[C---:B------:R-:W-:Y:S01]  /*0570*/  LOP3.LUT R4, R15.reuse, 0x68, RZ, 0xfc, !PT ;  /* 0x000000680f047812 */ /* 0x040fe200078efcff */
[----:B------:R-:W-:Y:S01]  /*0580*/  IMAD.SHL.U32 R29, R0, 0x100, RZ ;  /* 0x00000100001d7824 */ /* 0x000fe200078e00ff */
[----:B------:R-:W-:Y:S01]  /*0590*/  LOP3.LUT R4, R15, 0x74, RZ, 0xfc, !PT ;  /* 0x000000740f047812 */ /* 0x000fe200078efcff */
[----:B------:R-:W-:-:S04]  /*05a0*/  IMAD R3, R6, R3, R11 ;  /* 0x0000000306037224 */ /* 0x000fc800078e020b */
[----:B------:R-:W-:Y:S01]  /*05b0*/  IMAD.IADD R3, R2, 0x1, R3 ;  /* 0x0000000102037824 */ /* 0x000fe200078e0203 */
[----:B------:R-:W-:-:S05]  /*05c0*/  LOP3.LUT R2, R14, 0x1f, RZ, 0xc0, !PT ;  /* 0x0000001f0e027812 */ /* 0x000fca00078ec0ff */
[----:B------:R-:W-:Y:S01]  /*05d0*/  IMAD R28, R3, 0x20, R2 ;  /* 0x00000020031c7824 */ /* 0x000fe200078e0202 */
[C---:B------:R-:W-:Y:S02]  /*05e0*/  LOP3.LUT R2, R15.reuse, 0x4, RZ, 0xfc, !PT ;  /* 0x000000040f027812 */ /* 0x040fe400078efcff */
[C---:B------:R-:W-:Y:S02]  /*05f0*/  LOP3.LUT R3, R15.reuse, 0xc, RZ, 0xfc, !PT ;  /* 0x0000000c0f037812 */ /* 0x040fe400078efcff */
[----:B------:R0:W-:Y:S01]  /*0600*/  STL [R1+0xcc8], R28 ;  /* 0x000cc81c01007387 */ /* 0x0001e20000100800 */
[C---:B------:R-:W-:Y:S02]  /*0610*/  LOP3.LUT R2, R15.reuse, 0x10, RZ, 0xfc, !PT ;  /* 0x000000100f027812 */ /* 0x040fe400078efcff */
[C---:B------:R-:W-:Y:S01]  /*0620*/  LOP3.LUT R3, R15.reuse, 0x18, RZ, 0xfc, !PT ;  /* 0x000000180f037812 */ /* 0x040fe200078efcff */
[----:B------:R0:W-:Y:S01]  /*0630*/  STL [R1+0x208], R29 ;  /* 0x0002081d01007387 */ /* 0x0001e20000100800 */
[----:B------:R-:W-:-:S02]  /*0640*/  LOP3.LUT R2, R15, 0x1c, RZ, 0xfc, !PT ;  /* 0x0000001c0f027812 */ /* 0x000fc400078efcff */
[C---:B------:R-:W-:Y:S02]  /*0650*/  LOP3.LUT R3, R15.reuse, 0x24, RZ, 0xfc, !PT ;  /* 0x000000240f037812 */ /* 0x040fe400078efcff */
[C---:B------:R-:W-:Y:S02]  /*0660*/  LOP3.LUT R2, R15.reuse, 0x28, RZ, 0xfc, !PT ;  /* 0x000000280f027812 */ /* 0x040fe400078efcff */
[C---:B------:R-:W-:Y:S02]  /*0670*/  LOP3.LUT R3, R15.reuse, 0x30, RZ, 0xfc, !PT ;  /* 0x000000300f037812 */ /* 0x040fe400078efcff */
[C---:B------:R-:W-:Y:S02]  /*0680*/  LOP3.LUT R2, R15.reuse, 0x34, RZ, 0xfc, !PT ;  /* 0x000000340f027812 */ /* 0x040fe400078efcff */
[C---:B------:R-:W-:Y:S02]  /*0690*/  LOP3.LUT R3, R15.reuse, 0x3c, RZ, 0xfc, !PT ;  /* 0x0000003c0f037812 */ /* 0x040fe400078efcff */
        /* <DEDUP_REMOVED lines=10> */
[----:B------:R-:W-:Y:S01]  /*0740*/  LOP3.LUT R2, R15, 0x7c, RZ, 0xfc, !PT ;  /* 0x0000007c0f027812 */ /* 0x000fe200078efcff */
[----:B0-----:R-:W-:Y:S06]  /*0750*/  @P0 BRA `(.L_x_0) ;  /* 0x00000000005c0947 */ /* 0x001fec0003800000 */
[----:B------:R-:W-:Y:S01]  /*0760*/  IMAD.SHL.U32 R0, R14, 0x20, RZ ;  /* 0x000000200e007824 */ /* 0x000fe200078e00ff */
[----:B------:R-:W-:Y:S02]  /*0770*/  CS2R R24, SRZ ;  /* 0x0000000000187805 */ /* 0x000fe4000001ff00 */
[----:B------:R-:W-:Y:S02]  /*0780*/  CS2R R26, SRZ ;  /* 0x00000000001a7805 */ /* 0x000fe4000001ff00 */
[----:B------:R-:W-:Y:S02]  /*0790*/  CS2R R20, SRZ ;  /* 0x0000000000147805 */ /* 0x000fe4000001ff00 */
[----:B------:R-:W-:Y:S01]  /*07a0*/  CS2R R22, SRZ ;  /* 0x0000000000167805 */ /* 0x000fe2000001ff00 */
[----:B------:R0:W-:Y:S01]  /*07b0*/  STL [R1+0xc9c], R0 ;  /* 0x000c9c0001007387 */ /* 0x0001e20000100800 */
[----:B------:R-:W-:Y:S02]  /*07c0*/  CS2R R16, SRZ ;  /* 0x0000000000107805 */ /* 0x000fe4000001ff00 */
[----:B------:R-:W-:-:S02]  /*07d0*/  CS2R R18, SRZ ;  /* 0x0000000000127805 */ /* 0x000fc4000001ff00 */
[----:B------:R-:W-:Y:S01]  /*07e0*/  CS2R R12, SRZ ;  /* 0x00000000000c7805 */ /* 0x000fe2000001ff00 */
[----:B------:R0:W-:Y:S01]  /*07f0*/  STL [R1], RZ ;  /* 0x000000ff01007387 */ /* 0x0001e20000100800 */
[----:B------:R-:W-:Y:S02]  /*0800*/  CS2R R14, SRZ ;  /* 0x00000000000e7805 */ /* 0x000fe4000001ff00 */
[----:B------:R-:W-:Y:S02]  /*0810*/  CS2R R8, SRZ ;  /* 0x0000000000087805 */ /* 0x000fe4000001ff00 */
[----:B------:R-:W-:Y:S01]  /*0820*/  CS2R R10, SRZ ;  /* 0x00000000000a7805 */ /* 0x000fe2000001ff00 */
[----:B------:R0:W-:Y:S01]  /*0830*/  STL [R1+0x4], RZ ;  /* 0x000004ff01007387 */ /* 0x0001e20000100800 */
[----:B------:R-:W-:Y:S02]  /*0840*/  CS2R R4, SRZ ;  /* 0x0000000000047805 */ /* 0x000fe4000001ff00 */
[----:B------:R-:W-:Y:S01]  /*0850*/  CS2R R6, SRZ ;  /* 0x0000000000067805 */ /* 0x000fe2000001ff00 */
[----:B------:R0:W-:Y:S04]  /*0860*/  STL [R1+0x8], RZ ;  /* 0x000008ff01007387 */ /* 0x0001e80000100800 */
[----:B------:R0:W-:Y:S04]  /*0870*/  STL [R1+0xc], RZ ;  /* 0x00000cff01007387 */ /* 0x0001e80000100800 */
[----:B------:R0:W-:Y:S04]  /*0880*/  STL [R1+0x10], RZ ;  /* 0x000010ff01007387 */ /* 0x0001e80000100800 */
[----:B------:R0:W-:Y:S04]  /*0890*/  STL [R1+0x14], RZ ;  /* 0x000014ff01007387 */ /* 0x0001e80000100800 */
[----:B------:R0:W-:Y:S04]  /*08a0*/  STL [R1+0x18], RZ ;  /* 0x000018ff01007387 */ /* 0x0001e80000100800 */
[----:B------:R0:W-:Y:S01]  /*08b0*/  STL [R1+0x1c], RZ ;  /* 0x00001cff01007387 */ /* 0x0001e20000100800 */
[----:B------:R-:W-:Y:S05]  /*08c0*/  BRA `(.L_x_1) ;  /* 0x0000035400647947 */ /* 0x000fea0003800000 */
.L_x_0:
[----:B------:R-:W-:Y:S01]  /*08d0*/  IABS R2, R13 ;  /* 0x0000000d00027213 */ /* 0x000fe20000000000 */
[C---:B------:R-:W-:Y:S01]  /*08e0*/  VIADD R7, R29.reuse, 0xfe ;  /* 0x000000fe1d077836 */ /* 0x040fe20000000000 */
[----:B------:R-:W-:Y:S01]  /*08f0*/  ULDC UR6, c[0x0][0x238] ;  /* 0x00008e0000067ab9 */ /* 0x000fe20000000800 */
[----:B------:R-:W-:Y:S01]  /*0900*/  IMAD.MOV.U32 R4, RZ, RZ, RZ ;  /* 0x000000ffff047224 */ /* 0x000fe200078e00ff */
[----:B------:R-:W0:Y:S01]  /*0910*/  I2F.RP R0, R2 ;  /* 0x0000000200007306 */ /* 0x000e220000209400 */
[C---:B------:R-:W-:Y:S01]  /*0920*/  VIADD R6, R29.reuse, 0xff ;  /* 0x000000ff1d067836 */ /* 0x040fe20000000000 */
[----:B------:R-:W-:Y:S01]  /*0930*/  IABS R3, R7 ;  /* 0x0000000700037213 */ /* 0x000fe20000000000 */
[----:B------:R-:W-:Y:S01]  /*0940*/  VIADD R9, R29, 0xfc ;  /* 0x000000fc1d097836 */ /* 0x000fe20000000000 */
[----:B------:R-:W-:Y:S01]  /*0950*/  ISETP.GE.AND P2, PT, R7, RZ, PT ;  /* 0x000000ff0700720c */ /* 0x000fe20003f46270 */
[----:B------:R-:W-:Y:S01]  /*0960*/  ULDC UR7, c[0x0][0x23c] ;  /* 0x00008f0000077ab9 */ /* 0x000fe20000000800 */
[----:B------:R-:W-:Y:S01]  /*0970*/  ISETP.GE.AND P0, PT, R6, RZ, PT ;  /* 0x000000ff0600720c */ /* 0x000fe20003f06270 */
[----:B------:R-:W-:Y:S01]  /*0980*/  ULDC.64 UR8, c[0x0][0x218] ;  /* 0x0000860000087ab9 */ /* 0x000fe20000000a00 */
[----:B------:R-:W-:Y:S01]  /*0990*/  IABS R11, R9 ;  /* 0x00000009000b7213 */ /* 0x000fe20000000000 */
[----:B------:R-:W-:Y:S01]  /*09a0*/  ULDC UR4, c[0x0][0x240] ;  /* 0x0000900000047ab9 */ /* 0x000fe20000000800 */
[----:B------:R-:W-:Y:S01]  /*09b0*/  ULDC.64 UR12, c[0x0][0x210] ;  /* 0x00008400000c7ab9 */ /* 0x000fe20000000a00 */
[----:B0-----:R-:W0:Y:S02]  /*09c0*/  MUFU.RCP R0, R0 ;  /* 0x0000000000007308 */ /* 0x001e240000001000 */
[----:B0-----:R-:W-:-:S06]  /*09d0*/  VIADD R0, R0, 0xffffffe ;  /* 0x0ffffffe00007836 */ /* 0x001fcc0000000000 */
[----:B------:R0:W1:Y:S02]  /*09e0*/  F2I.FTZ.U32.TRUNC.NTZ R5, R0 ;  /* 0x0000000000057305 */ /* 0x000064000021f000 */
[----:B0-----:R-:W-:-:S05]  /*09f0*/  VIADD R0, R29, 0xfd ;  /* 0x000000fd1d007836 */ /* 0x001fca0000000000 */
[----:B------:R-:W-:Y:S01]  /*0a00*/  ISETP.GE.AND P1, PT, R0, RZ, PT ;  /* 0x000000ff0000720c */ /* 0x000fe20003f26270 */
[----:B-1----:R-:W-:-:S04]  /*0a10*/  IMAD.MOV R23, RZ, RZ, -R5 ;  /* 0x000000ffff177224 */ /* 0x002fc800078e0a05 */
[----:B------:R-:W-:-:S04]  /*0a20*/  IMAD R23, R23, R2, RZ ;  /* 0x0000000217177224 */ /* 0x000fc800078e02ff */
[----:B------:R-:W-:Y:S01]  /*0a30*/  IMAD.HI.U32 R23, R5, R23, R4 ;  /* 0x0000001705177227 */ /* 0x000fe200078e0004 */
[----:B------:R-:W-:Y:S02]  /*0a40*/  IABS R4, R6 ;  /* 0x0000000600047213 */ /* 0x000fe40000000000 */
[----:B------:R-:W-:-:S03]  /*0a50*/  IABS R5, R0 ;  /* 0x0000000000057213 */ /* 0x000fc60000000000 */
[----:B------:R-:W-:-:S04]  /*0a60*/  IMAD.HI.U32 R10, R23, R3, RZ ;  /* 0x00000003170a7227 */ /* 0x000fc800078e00ff */
[----:B------:R-:W-:Y:S02]  /*0a70*/  IMAD.MOV R7, RZ, RZ, -R10 ;  /* 0x000000ffff077224 */ /* 0x000fe400078e0a0a */
[----:B------:R-:W-:-:S04]  /*0a80*/  IMAD.HI.U32 R8, R23, R4, RZ ;  /* 0x0000000417087227 */ /* 0x000fc800078e00ff */
[----:B------:R-:W-:Y:S02]  /*0a90*/  IMAD R3, R2, R7, R3 ;  /* 0x0000000702037224 */ /* 0x000fe400078e0203 */
[----:B------:R-:W-:-:S03]  /*0aa0*/  IMAD.HI.U32 R6, R23, R5, RZ ;  /* 0x0000000517067227 */ /* 0x000fc600078e00ff */
[C---:B------:R-:W-:Y:S01]  /*0ab0*/  ISETP.GT.U32.AND P5, PT, R2.reuse, R3, PT ;  /* 0x000000030200720c */ /* 0x040fe20003fa4070 */
[----:B------:R-:W-:Y:S02]  /*0ac0*/  IMAD.MOV R8, RZ, RZ, -R8 ;  /* 0x000000ffff087224 */ /* 0x000fe400078e0a08 */
[----:B------:R-:W-:Y:S02]  /*0ad0*/  IMAD.MOV R6, RZ, RZ, -R6 ;  /* 0x000000ffff067224 */ /* 0x000fe400078e0a06 */
[C---:B------:R-:W-:Y:S02]  /*0ae0*/  IMAD R4, R2.reuse, R8, R4 ;  /* 0x0000000802047224 */ /* 0x040fe400078e0204 */
[C---:B------:R-:W-:Y:S02]  /*0af0*/  IMAD R5, R2.reuse, R6, R5 ;  /* 0x0000000602057224 */ /* 0x040fe400078e0205 */
[----:B------:R-:W-:Y:S01]  /*0b00*/  VIADD R6, R29, 0xfb ;  /* 0x000000fb1d067836 */ /* 0x000fe20000000000 */
[C---:B------:R-:W-:Y:S01]  /*0b10*/  ISETP.GT.U32.AND P4, PT, R2.reuse, R4, PT ;  /* 0x000000040200720c */ /* 0x040fe20003f84070 */
[----:B------:R-:W-:Y:S01]  /*0b20*/  IMAD.HI.U32 R0, R23, R11, RZ ;  /* 0x0000000b17007227 */ /* 0x000fe200078e00ff */
[----:B------:R-:W-:-:S02]  /*0b30*/  ISETP.GT.U32.AND P3, PT, R2, R5, PT ;  /* 0x000000050200720c */ /* 0x000fc40003f64070 */
[----:B------:R-:W-:Y:S01]  /*0b40*/  IABS R14, R6 ;  /* 0x00000006000e7213 */ /* 0x000fe20000000000 */
[----:B------:R-:W-:Y:S02]  /*0b50*/  @!P5 IMAD.IADD R3, R3, 0x1, -R2 ;  /* 0x000000010303d824 */ /* 0x000fe400078e0a02 */
[----:B------:R-:W-:Y:S02]  /*0b60*/  VIADD R8, R29, 0xfa ;  /* 0x000000fa1d087836 */ /* 0x000fe40000000000 */
[----:B------:R-:W-:Y:S01]  /*0b70*/  IMAD.MOV R0, RZ, RZ, -R0 ;  /* 0x000000ffff007224 */ /* 0x000fe200078e0a00 */
[----:B------:R-:W-:Y:S01]  /*0b80*/  ISETP.GT.U32.AND P6, PT, R2, R3, PT ;  /* 0x000000030200720c */ /* 0x000fe20003fc4070 */
[----:B------:R-:W-:Y:S01]  /*0b90*/  IMAD.HI.U32 R17, R23, R14, RZ ;  /* 0x0000000e17117227 */ /* 0x000fe200078e00ff */
[----:B------:R-:W-:-:S03]  /*0ba0*/  IABS R15, R8 ;  /* 0x00000008000f7213 */ /* 0x000fc60000000000 */
[----:B------:R-:W-:Y:S02]  /*0bb0*/  IMAD R11, R2, R0, R11 ;  /* 0x00000000020b7224 */ /* 0x000fe400078e020b */
[----:B------:R-:W-:Y:S02]  /*0bc0*/  VIADD R0, R29, 0xf9 ;  /* 0x000000f91d007836 */ /* 0x000fe40000000000 */
[----:B------:R-:W-:Y:S01]  /*0bd0*/  @!P4 IMAD.IADD R4, R4, 0x1, -R2 ;  /* 0x000000010404c824 */ /* 0x000fe200078e0a02 */
[C---:B------:R-:W-:Y:S01]  /*0be0*/  ISETP.GT.U32.AND P4, PT, R2.reuse, R11, PT ;  /* 0x0000000b0200720c */ /* 0x040fe20003f84070 */
[----:B------:R-:W-:Y:S01]  /*0bf0*/  IMAD.MOV R17, RZ, RZ, -R17 ;  /* 0x000000ffff117224 */ /* 0x000fe200078e0a11 */
[----:B------:R-:W-:Y:S01]  /*0c00*/  IABS R10, R0 ;  /* 0x00000000000a7213 */ /* 0x000fe20000000000 */
[----:B------:R-:W-:Y:S01]  /*0c10*/  IMAD.HI.U32 R16, R23, R15, RZ ;  /* 0x0000000f17107227 */ /* 0x000fe200078e00ff */
[----:B------:R-:W-:-:S03]  /*0c20*/  ISETP.GT.U32.AND P5, PT, R2, R4, PT ;  /* 0x000000040200720c */ /* 0x000fc60003fa4070 */
[C---:B------:R-:W-:Y:S02]  /*0c30*/  IMAD R14, R2.reuse, R17, R14 ;  /* 0x00000011020e7224 */ /* 0x040fe400078e020e */
[----:B------:R-:W-:Y:S02]  /*0c40*/  IMAD.MOV R16, RZ, RZ, -R16 ;  /* 0x000000ffff107224 */ /* 0x000fe400078e0a10 */
[--C-:B------:R-:W-:Y:S01]  /*0c50*/  @!P6 IMAD.IADD R3, R3, 0x1, -R2.reuse ;  /* 0x000000010303e824 */ /* 0x100fe200078e0a02 */
[C---:B------:R-:W-:Y:S01]  /*0c60*/  ISETP.GT.U32.AND P6, PT, R2.reuse, R14, PT ;  /* 0x0000000e0200720c */ /* 0x040fe20003fc4070 */
[----:B------:R-:W-:Y:S02]  /*0c70*/  IMAD R15, R2, R16, R15 ;  /* 0x00000010020f7224 */ /* 0x000fe400078e020f */
[----:B------:R-:W-:Y:S01]  /*0c80*/  @!P3 IMAD.IADD R5, R5, 0x1, -R2 ;  /* 0x000000010505b824 */ /* 0x000fe200078e0a02 */
[----:B------:R-:W-:Y:S01]  /*0c90*/  ISETP.GE.AND P3, PT, R9, RZ, PT ;  /* 0x000000ff0900720c */ /* 0x000fe20003f66270 */
[----:B------:R-:W-:-:S04]  /*0ca0*/  IMAD.HI.U32 R16, R23, R10, RZ ;  /* 0x0000000a17107227 */ /* 0x000fc800078e00ff */
[----:B------:R-:W-:Y:S02]  /*0cb0*/  IMAD.MOV.U32 R18, RZ, RZ, R3 ;  /* 0x000000ffff127224 */ /* 0x000fe400078e0003 */
[----:B------:R-:W-:Y:S01]  /*0cc0*/  @!P4 IMAD.IADD R11, R11, 0x1, -R2 ;  /* 0x000000010b0bc824 */ /* 0x000fe200078e0a02 */
[C---:B------:R-:W-:Y:S01]  /*0cd0*/  ISETP.GT.U32.AND P4, PT, R2.reuse, R5, PT ;  /* 0x000000050200720c */ /* 0x040fe20003f84070 */
[----:B------:R-:W-:Y:S02]  /*0ce0*/  IMAD.MOV R16, RZ, RZ, -R16 ;  /* 0x000000ffff107224 */ /* 0x000fe400078e0a10 */
[----:B------:R-:W-:Y:S01]  /*0cf0*/  @!P2 IMAD.MOV R18, RZ, RZ, -R18 ;  /* 0x000000ffff12a224 */ /* 0x000fe200078e0a12 */
[C---:B------:R-:W-:Y:S01]  /*0d00*/  ISETP.GT.U32.AND P2, PT, R2.reuse, R15, PT ;  /* 0x0000000f0200720c */ /* 0x040fe20003f44070 */
[----:B------:R-:W-:Y:S02]  /*0d10*/  IMAD R10, R2, R16, R10 ;  /* 0x00000010020a7224 */ /* 0x000fe400078e020a */
[--C-:B------:R-:W-:Y:S01]  /*0d20*/  @!P5 IMAD.IADD R4, R4, 0x1, -R2.reuse ;  /* 0x000000010404d824 */ /* 0x100fe200078e0a02 */
[----:B------:R-:W-:Y:S01]  /*0d30*/  ISETP.GT.U32.AND P5, PT, R2, R11, PT ;  /* 0x0000000b0200720c */ /* 0x000fe20003fa4070 */
[----:B------:R-:W-:Y:S01]  /*0d40*/  @!P6 IMAD.IADD R14, R14, 0x1, -R2 ;  /* 0x000000010e0ee824 */ /* 0x000fe200078e0a02 */
[----:B------:R-:W-:Y:S01]  /*0d50*/  ISETP.GT.U32.AND P6, PT, R2, R10, PT ;  /* 0x0000000a0200720c */ /* 0x000fe20003fc4070 */
[----:B------:R-:W-:-:S02]  /*0d60*/  IMAD.MOV.U32 R19, RZ, RZ, R4 ;  /* 0x000000ffff137224 */ /* 0x000fc400078e0004 */
[----:B------:R-:W-:Y:S02]  /*0d70*/  VIADD R7, R29, 0xf8 ;  /* 0x000000f81d077836 */ /* 0x000fe40000000000 */
[--C-:B------:R-:W-:Y:S01]  /*0d80*/  @!P4 IMAD.IADD R5, R5, 0x1, -R2.reuse ;  /* 0x000000010505c824 */ /* 0x100fe200078e0a02 */
[----:B------:R-:W-:Y:S01]  /*0d90*/  ISETP.GE.AND P4, PT, R8, RZ, PT ;  /* 0x000000ff0800720c */ /* 0x000fe20003f86270 */
[----:B------:R-:W-:Y:S01]  /*0da0*/  @!P0 IMAD.MOV R19, RZ, RZ, -R19 ;  /* 0x000000ffff138224 */ /* 0x000fe200078e0a13 */
[----:B------:R-:W-:Y:S01]  /*0db0*/  ISETP.GE.AND P0, PT, R6, RZ, PT ;  /* 0x000000ff0600720c */ /* 0x000fe20003f06270 */
[--C-:B------:R-:W-:Y:S01]  /*0dc0*/  @!P2 IMAD.IADD R15, R15, 0x1, -R2.reuse ;  /* 0x000000010f0fa824 */ /* 0x100fe200078e0a02 */
[----:B------:R-:W-:Y:S01]  /*0dd0*/  IABS R9, R7 ;  /* 0x0000000700097213 */ /* 0x000fe20000000000 */
[----:B------:R-:W-:Y:S01]  /*0de0*/  VIADD R3, R29, 0xf7 ;  /* 0x000000f71d037836 */ /* 0x000fe20000000000 */
[----:B------:R-:W-:Y:S01]  /*0df0*/  STL [R1+0xd4], R19 ;  /* 0x0000d41301007387 */ /* 0x000fe20000100800 */
[----:B------:R-:W-:Y:S01]  /*0e00*/  IMAD.MOV.U32 R6, RZ, RZ, R5 ;  /* 0x000000ffff067224 */ /* 0x000fe200078e0005 */
[----:B------:R-:W-:Y:S01]  /*0e10*/  ISETP.GT.U32.AND P2, PT, R2, R15, PT ;  /* 0x0000000f0200720c */ /* 0x000fe20003f44070 */
[----:B------:R-:W-:Y:S01]  /*0e20*/  @!P6 IMAD.IADD R10, R10, 0x1, -R2 ;  /* 0x000000010a0ae824 */ /* 0x000fe200078e0a02 */
[----:B------:R-:W-:Y:S01]  /*0e30*/  IABS R16, R3 ;  /* 0x0000000300107213 */ /* 0x000fe20000000000 */
[----:B------:R-:W-:Y:S01]  /*0e40*/  @!P1 IMAD.MOV R6, RZ, RZ, -R6 ;  /* 0x000000ffff069224 */ /* 0x000fe200078e0a06 */
[C---:B------:R-:W-:Y:S01]  /*0e50*/  ISETP.GT.U32.AND P1, PT, R2.reuse, R14, PT ;  /* 0x0000000e0200720c */ /* 0x040fe20003f24070 */
[----:B------:R-:W-:Y:S01]  /*0e60*/  IMAD.HI.U32 R4, R23, R9, RZ ;  /* 0x0000000917047227 */ /* 0x000fe200078e00ff */
[----:B------:R0:W-:Y:S01]  /*0e70*/  STL [R1+0x100], R18 ;  /* 0x0001001201007387 */ /* 0x0001e20000100800 */
[----:B------:R-:W-:-:S02]  /*0e80*/  ISETP.GT.U32.AND P6, PT, R2, R10, PT ;  /* 0x0000000a0200720c */ /* 0x000fc40003fc4070 */
[----:B------:R-:W-:Y:S01]  /*0e90*/  IMAD.MOV R4, RZ, RZ, -R4 ;  /* 0x000000ffff047224 */ /* 0x000fe200078e0a04 */
[----:B------:R1:W-:Y:S01]  /*0ea0*/  STL [R1+0x104], R6 ;  /* 0x0001040601007387 */ /* 0x0003e20000100800 */
[--C-:B------:R-:W-:Y:S01]  /*0eb0*/  @!P5 IMAD.IADD R11, R11, 0x1, -R2.reuse ;  /* 0x000000010b0bd824 */ /* 0x100fe200078e0a02 */
[----:B------:R-:W-:Y:S01]  /*0ec0*/  ISETP.GE.AND P5, PT, R0, RZ, PT ;  /* 0x000000ff0000720c */ /* 0x000fe20003fa6270 */
[----:B------:R-:W-:Y:S02]  /*0ed0*/  IMAD R0, R2, R4, R9 ;  /* 0x0000000402007224 */ /* 0x000fe400078e0209 */
[----:B------:R-:W-:Y:S01]  /*0ee0*/  @!P2 IMAD.IADD R15, R15, 0x1, -R2 ;  /* 0x000000010f0fa824 */ /* 0x000fe200078e0a02 */
[----:B------:R-:W-:Y:S01]  /*0ef0*/  ISETP.GE.AND P2, PT, R7, RZ, PT ;  /* 0x000000ff0700720c */ /* 0x000fe20003f46270 */
[----:B0-----:R-:W-:-:S04]  /*0f00*/  IMAD.HI.U32 R18, R23, R16, RZ ;  /* 0x0000001017127227 */ /* 0x001fc800078e00ff */
[----:B------:R-:W-:Y:S02]  /*0f10*/  IMAD.MOV R18, RZ, RZ, -R18 ;  /* 0x000000ffff127224 */ /* 0x000fe400078e0a12 */
[----:B------:R-:W-:Y:S01]  /*0f20*/  @!P1 IMAD.IADD R14, R14, 0x1, -R2 ;  /* 0x000000010e0e9824 */ /* 0x000fe200078e0a02 */
[C---:B------:R-:W-:Y:S01]  /*0f30*/  ISETP.GT.U32.AND P1, PT, R2.reuse, R0, PT ;  /* 0x000000000200720c */ /* 0x040fe20003f24070 */
[----:B------:R-:W-:Y:S02]  /*0f40*/  IMAD R7, R2, R18, R16 ;  /* 0x0000001202077224 */ /* 0x000fe400078e0210 */
[----:B------:R-:W-:Y:S02]  /*0f50*/  @!P6 IMAD.IADD R10, R10, 0x1, -R2 ;  /* 0x000000010a0ae824 */ /* 0x000fe400078e0a02 */
[C---:B------:R-:W-:Y:S01]  /*0f60*/  VIADD R8, R29.reuse, 0xf5 ;  /* 0x000000f51d087836 */ /* 0x040fe20000000000 */
[----:B------:R-:W-:Y:S01]  /*0f70*/  ISETP.GT.U32.AND P6, PT, R2, R7, PT ;  /* 0x000000070200720c */ /* 0x000fe20003fc4070 */
[----:B------:R-:W-:-:S02]  /*0f80*/  VIADD R9, R29, 0xf4 ;  /* 0x000000f41d097836 */ /* 0x000fc40000000000 */
[----:B------:R-:W-:Y:S01]  /*0f90*/  VIADD R4, R29, 0xf6 ;  /* 0x000000f61d047836 */ /* 0x000fe20000000000 */
[----:B-1----:R-:W-:Y:S01]  /*0fa0*/  IABS R6, R8 ;  /* 0x0000000800067213 */ /* 0x002fe20000000000 */
[----:B------:R-:W-:Y:S01]  /*0fb0*/  @!P4 IMAD.MOV R15, RZ, RZ, -R15 ;  /* 0x000000ffff0fc224 */ /* 0x000fe200078e0a0f */
[----:B------:R-:W-:Y:S01]  /*0fc0*/  IABS R5, R9 ;  /* 0x0000000900057213 */ /* 0x000fe20000000000 */
[----:B------:R-:W-:Y:S01]  /*0fd0*/  @!P1 IMAD.IADD R0, R0, 0x1, -R2 ;  /* 0x0000000100009824 */ /* 0x000fe200078e0a02 */
[----:B------:R-:W-:Y:S01]  /*0fe0*/  IABS R17, R4 ;  /* 0x0000000400117213 */ /* 0x000fe20000000000 */
[----:B------:R-:W-:Y:S01]  /*0ff0*/  IMAD.HI.U32 R19, R23, R6, RZ ;  /* 0x0000000617137227 */ /* 0x000fe200078e00ff */
[----:B------:R-:W-:-:S03]  /*1000*/  ISETP.GE.AND P1, PT, R3, RZ, PT ;  /* 0x000000ff0300720c */ /* 0x000fc60003f26270 */
[----:B------:R-:W-:Y:S01]  /*1010*/  @!P6 IMAD.IADD R7, R7, 0x1, -R2 ;  /* 0x000000010707e824 */ /* 0x000fe200078e0a02 */
[----:B------:R-:W-:Y:S01]  /*1020*/  ISETP.GT.U32.AND P6, PT, R2, R0, PT ;  /* 0x000000000200720c */ /* 0x000fe20003fc4070 */
[----:B------:R-:W-:-:S04]  /*1030*/  IMAD.HI.U32 R18, R23, R5, RZ ;  /* 0x0000000517127227 */ /* 0x000fc800078e00ff */
[----:B------:R-:W-:Y:S02]  /*1040*/  IMAD.MOV R19, RZ, RZ, -R19 ;  /* 0x000000ffff137224 */ /* 0x000fe400078e0a13 */
[----:B------:R-:W-:-:S04]  /*1050*/  IMAD.HI.U32 R16, R23, R17, RZ ;  /* 0x0000001117107227 */ /* 0x000fc800078e00ff */
[----:B------:R-:W-:Y:S02]  /*1060*/  IMAD.MOV R18, RZ, RZ, -R18 ;  /* 0x000000ffff127224 */ /* 0x000fe400078e0a12 */
[C---:B------:R-:W-:Y:S02]  /*1070*/  IMAD R6, R2.reuse, R19, R6 ;  /* 0x0000001302067224 */ /* 0x040fe400078e0206 */
[----:B------:R-:W-:Y:S02]  /*1080*/  IMAD.MOV R16, RZ, RZ, -R16 ;  /* 0x000000ffff107224 */ /* 0x000fe400078e0a10 */
[C---:B------:R-:W-:Y:S01]  /*1090*/  IMAD R18, R2.reuse, R18, R5 ;  /* 0x0000001202127224 */ /* 0x040fe200078e0205 */
[C---:B------:R-:W-:Y:S01]  /*10a0*/  ISETP.GT.U32.AND P4, PT, R2.reuse, R6, PT ;  /* 0x000000060200720c */ /* 0x040fe20003f84070 */
[----:B------:R-:W-:Y:S02]  /*10b0*/  IMAD R16, R2, R16, R17 ;  /* 0x0000001002107224 */ /* 0x000fe400078e0211 */
[----:B------:R-:W-:-:S02]  /*10c0*/  IMAD.MOV.U32 R21, RZ, RZ, R11 ;  /* 0x000000ffff157224 */ /* 0x000fc400078e000b */
[----:B------:R-:W-:Y:S02]  /*10d0*/  IMAD.MOV.U32 R20, RZ, RZ, R14 ;  /* 0x000000ffff147224 */ /* 0x000fe400078e000e */
[----:B------:R-:W-:Y:S01]  /*10e0*/  @!P6 IMAD.IADD R0, R0, 0x1, -R2 ;  /* 0x000000010000e824 */ /* 0x000fe200078e0a02 */
[C---:B------:R-:W-:Y:S01]  /*10f0*/  ISETP.GT.U32.AND P6, PT, R2.reuse, R18, PT ;  /* 0x000000120200720c */ /* 0x040fe20003fc4070 */
[----:B------:R-:W-:Y:S01]  /*1100*/  @!P3 IMAD.MOV R21, RZ, RZ, -R21 ;  /* 0x000000ffff15b224 */ /* 0x000fe200078e0a15 */
[C---:B------:R-:W-:Y:S01]  /*1110*/  ISETP.GT.U32.AND P3, PT, R2.reuse, R16, PT ;  /* 0x000000100200720c */ /* 0x040fe20003f64070 */
[C---:B------:R-:W-:Y:S02]  /*1120*/  VIADD R3, R29.reuse, 0xf3 ;  /* 0x000000f31d037836 */ /* 0x040fe40000000000 */
[----:B------:R-:W-:Y:S01]  /*1130*/  @!P0 IMAD.MOV R20, RZ, RZ, -R20 ;  /* 0x000000ffff148224 */ /* 0x000fe200078e0a14 */
[----:B------:R-:W-:Y:S01]  /*1140*/  ISETP.GT.U32.AND P0, PT, R2, R7, PT ;  /* 0x000000070200720c */ /* 0x000fe20003f04070 */
[----:B------:R-:W-:Y:S01]  /*1150*/  VIADD R5, R29, 0xf2 ;  /* 0x000000f21d057836 */ /* 0x000fe20000000000 */
[----:B------:R-:W-:Y:S01]  /*1160*/  IABS R11, R3 ;  /* 0x00000003000b7213 */ /* 0x000fe20000000000 */
[----:B------:R-:W-:Y:S01]  /*1170*/  IMAD.MOV.U32 R17, RZ, RZ, R10 ;  /* 0x000000ffff117224 */ /* 0x000fe200078e000a */
[----:B------:R-:W-:Y:S01]  /*1180*/  STL [R1+0x108], R21 ;  /* 0x0001081501007387 */ /* 0x000fe20000100800 */
[--C-:B------:R-:W-:Y:S01]  /*1190*/  @!P4 IMAD.IADD R6, R6, 0x1, -R2.reuse ;  /* 0x000000010606c824 */ /* 0x100fe200078e0a02 */
[----:B------:R-:W-:Y:S01]  /*11a0*/  IABS R14, R5 ;  /* 0x00000005000e7213 */ /* 0x000fe20000000000 */
[C---:B------:R-:W-:Y:S01]  /*11b0*/  IMAD.HI.U32 R10, R23.reuse, R11, RZ ;  /* 0x0000000b170a7227 */ /* 0x040fe200078e00ff */
[----:B------:R-:W-:Y:S03]  /*11c0*/  STL [R1+0x11c], R20 ;  /* 0x00011c1401007387 */ /* 0x000fe60000100800 */
[----:B------:R-:W-:Y:S01]  /*11d0*/  @!P5 IMAD.MOV R17, RZ, RZ, -R17 ;  /* 0x000000ffff11d224 */ /* 0x000fe200078e0a11 */
[----:B------:R-:W-:Y:S01]  /*11e0*/  ISETP.GE.AND P5, PT, R4, RZ, PT ;  /* 0x000000ff0400720c */ /* 0x000fe20003fa6270 */
[--C-:B------:R-:W-:Y:S01]  /*11f0*/  @!P6 IMAD.IADD R18, R18, 0x1, -R2.reuse ;  /* 0x000000011212e824 */ /* 0x100fe200078e0a02 */
[----:B------:R-:W-:Y:S01]  /*1200*/  ISETP.GT.U32.AND P6, PT, R2, R6, PT ;  /* 0x000000060200720c */ /* 0x000fe20003fc4070 */
[----:B------:R-:W-:Y:S01]  /*1210*/  @!P3 IMAD.IADD R16, R16, 0x1, -R2 ;  /* 0x000000011010b824 */ /* 0x000fe200078e0a02 */
[----:B------:R0:W-:Y:S01]  /*1220*/  STL [R1+0x120], R15 ;  /* 0x0001200f01007387 */ /* 0x0001e20000100800 */
[----:B------:R-:W-:Y:S01]  /*1230*/  IMAD.HI.U32 R4, R23, R14, RZ ;  /* 0x0000000e17047227 */ /* 0x000fe200078e00ff */
[----:B------:R-:W-:-:S02]  /*1240*/  ISETP.GE.AND P3, PT, R9, RZ, PT ;  /* 0x000000ff0900720c */ /* 0x000fc40003f66270 */
[----:B------:R-:W-:Y:S01]  /*1250*/  ISETP.GT.U32.AND P4, PT, R2, R16, PT ;  /* 0x000000100200720c */ /* 0x000fe20003f84070 */
[----:B------:R-:W-:Y:S01]  /*1260*/  IMAD.MOV R10, RZ, RZ, -R10 ;  /* 0x000000ffff0a7224 */ /* 0x000fe200078e0a0a */
[----:B------:R-:W-:Y:S01]  /*1270*/  STL [R1+0x124], R17 ;  /* 0x0001241101007387 */ /* 0x000fe20000100800 */
[----:B------:R-:W-:Y:S01]  /*1280*/  @!P0 IMAD.IADD R7, R7, 0x1, -R2 ;  /* 0x0000000107078824 */ /* 0x000fe200078e0a02 */
[----:B------:R-:W-:Y:S01]  /*1290*/  ISETP.GE.AND P0, PT, R8, RZ, PT ;  /* 0x000000ff0800720c */ /* 0x000fe20003f06270 */
[----:B------:R-:W-:Y:S02]  /*12a0*/  IMAD.MOV R4, RZ, RZ, -R4 ;  /* 0x000000ffff047224 */ /* 0x000fe400078e0a04 */
[----:B------:R-:W-:Y:S02]  /*12b0*/  IMAD R11, R2, R10, R11 ;  /* 0x0000000a020b7224 */ /* 0x000fe400078e020b */
[----:B------:R-:W-:Y:S02]  /*12c0*/  IMAD.MOV.U32 R8, RZ, RZ, R7 ;  /* 0x000000ffff087224 */ /* 0x000fe400078e0007 */
[----:B0-----:R-:W-:-:S02]  /*12d0*/  IMAD.MOV.U32 R15, RZ, RZ, R0 ;  /* 0x000000ffff0f7224 */ /* 0x001fc400078e0000 */
[C---:B------:R-:W-:Y:S02]  /*12e0*/  IMAD R14, R2.reuse, R4, R14 ;  /* 0x00000004020e7224 */ /* 0x040fe400078e020e */
[C---:B------:R-:W-:Y:S02]  /*12f0*/  VIADD R0, R29.reuse, 0xf1 ;  /* 0x000000f11d007836 */ /* 0x040fe40000000000 */
[----:B------:R-:W-:Y:S01]  /*1300*/  @!P1 IMAD.MOV R8, RZ, RZ, -R8 ;  /* 0x000000ffff089224 */ /* 0x000fe200078e0a08 */
[C---:B------:R-:W-:Y:S01]  /*1310*/  ISETP.GT.U32.AND P1, PT, R2.reuse, R11, PT ;  /* 0x0000000b0200720c */ /* 0x040fe20003f24070 */
[----:B------:R-:W-:Y:S01]  /*1320*/  @!P2 IMAD.MOV R15, RZ, RZ, -R15 ;  /* 0x000000ffff0fa224 */ /* 0x000fe200078e0a0f */
[----:B------:R-:W-:Y:S01]  /*1330*/  ISETP.GT.U32.AND P2, PT, R2, R18, PT ;  /* 0x000000120200720c */ /* 0x000fe20003f44070 */
[--C-:B------:R-:W-:Y:S01]  /*1340*/  @!P6 IMAD.IADD R6, R6, 0x1, -R2.reuse ;  /* 0x000000010606e824 */ /* 0x100fe200078e0a02 */
[----:B------:R-:W-:Y:S01]  /*1350*/  ISETP.GT.U32.AND P6, PT, R2, R14, PT ;  /* 0x0000000e0200720c */ /* 0x000fe20003fc4070 */
[----:B------:R-:W-:Y:S01]  /*1360*/  VIADD R4, R29, 0xf0 ;  /* 0x000000f01d047836 */ /* 0x000fe20000000000 */
[----:B------:R-:W-:Y:S01]  /*1370*/  IABS R7, R0 ;  /* 0x0000000000077213 */ /* 0x000fe20000000000 */
[----:B------:R-:W-:Y:S01]  /*1380*/  STL [R1+0x128], R15 ;  /* 0x0001280f01007387 */ /* 0x000fe20000100800 */
[----:B------:R-:W-:Y:S01]  /*1390*/  @!P4 IMAD.IADD R16, R16, 0x1, -R2 ;  /* 0x000000011010c824 */ /* 0x000fe200078e0a02 */
[----:B------:R-:W-:Y:S01]  /*13a0*/  ISETP.GE.AND P4, PT, R3, RZ, PT ;  /* 0x000000ff0300720c */ /* 0x000fe20003f86270 */
[----:B------:R-:W-:Y:S01]  /*13b0*/  @!P0 IMAD.MOV R6, RZ, RZ, -R6 ;  /* 0x000000ffff068224 */ /* 0x000fe200078e0a06 */
[----:B------:R0:W-:Y:S01]  /*13c0*/  STL [R1+0x12c], R8 ;  /* 0x00012c0801007387 */ /* 0x0001e20000100800 */
[----:B------:R-:W-:-:S02]  /*13d0*/  IMAD.MOV.U32 R3, RZ, RZ, R7 ;  /* 0x000000ffff037224 */ /* 0x000fc400078e0007 */
[----:B------:R-:W-:Y:S01]  /*13e0*/  @!P1 IMAD.IADD R11, R11, 0x1, -R2 ;  /* 0x000000010b0b9824 */ /* 0x000fe200078e0a02 */
[----:B------:R-:W-:Y:S01]  /*13f0*/  ISETP.GE.AND P1, PT, R0, RZ, PT ;  /* 0x000000ff0000720c */ /* 0x000fe20003f26270 */
[----:B------:R-:W-:-:S04]  /*1400*/  IMAD.HI.U32 R9, R23, R3, RZ ;  /* 0x0000000317097227 */ /* 0x000fc800078e00ff */
[----:B------:R-:W-:Y:S01]  /*1410*/  IMAD.MOV.U32 R10, RZ, RZ, R16 ;  /* 0x000000ffff0a7224 */ /* 0x000fe200078e0010 */
[----:B0-----:R-:W-:Y:S01]  /*1420*/  IABS R8, R4 ;  /* 0x0000000400087213 */ /* 0x001fe20000000000 */
[--C-:B------:R-:W-:Y:S01]  /*1430*/  @!P2 IMAD.IADD R18, R18, 0x1, -R2.reuse ;  /* 0x000000011212a824 */ /* 0x100fe200078e0a02 */
[----:B------:R-:W-:Y:S01]  /*1440*/  ISETP.GE.AND P2, PT, R5, RZ, PT ;  /* 0x000000ff0500720c */ /* 0x000fe20003f46270 */
[----:B------:R-:W-:Y:S02]  /*1450*/  @!P6 IMAD.IADD R14, R14, 0x1, -R2 ;  /* 0x000000010e0ee824 */ /* 0x000fe400078e0a02 */
[----:B------:R-:W-:Y:S02]  /*1460*/  IMAD.MOV.U32 R7, RZ, RZ, R8 ;  /* 0x000000ffff077224 */ /* 0x000fe400078e0008 */
[----:B------:R-:W-:Y:S01]  /*1470*/  VIADD R5, R29, 0xef ;  /* 0x000000ef1d057836 */ /* 0x000fe20000000000 */
[----:B------:R-:W-:Y:S01]  /*1480*/  ISETP.GT.U32.AND P6, PT, R2, R14, PT ;  /* 0x0000000e0200720c */ /* 0x000fe20003fc4070 */
[----:B------:R-:W-:-:S02]  /*1490*/  IMAD.MOV R9, RZ, RZ, -R9 ;  /* 0x000000ffff097224 */ /* 0x000fc400078e0a09 */
[----:B------:R-:W-:Y:S01]  /*14a0*/  @!P5 IMAD.MOV R10, RZ, RZ, -R10 ;  /* 0x000000ffff0ad224 */ /* 0x000fe200078e0a0a */
[C---:B------:R-:W-:Y:S01]  /*14b0*/  ISETP.GT.U32.AND P5, PT, R2.reuse, R11, PT ;  /* 0x0000000b0200720c */ /* 0x040fe20003fa4070 */
[----:B------:R-:W-:Y:S01]  /*14c0*/  IMAD.HI.U32 R8, R23, R7, RZ ;  /* 0x0000000717087227 */ /* 0x000fe200078e00ff */
[----:B------:R-:W-:Y:S02]  /*14d0*/  IABS R0, R5 ;  /* 0x0000000500007213 */ /* 0x000fe40000000000 */
[----:B------:R0:W-:Y:S01]  /*14e0*/  STL [R1+0x134], R10 ;  /* 0x0001340a01007387 */ /* 0x0001e20000100800 */
[----:B------:R-:W-:Y:S02]  /*14f0*/  IMAD R3, R2, R9, R3 ;  /* 0x0000000902037224 */ /* 0x000fe400078e0203 */
[----:B------:R-:W-:Y:S01]  /*1500*/  IMAD.MOV R8, RZ, RZ, -R8 ;  /* 0x000000ffff087224 */ /* 0x000fe200078e0a08 */
[----:B------:R1:W-:Y:S01]  /*1510*/  STL [R1+0x13c], R6 ;  /* 0x00013c0601007387 */ /* 0x0003e20000100800 */
[----:B------:R-:W-:Y:S01]  /*1520*/  @!P6 IMAD.IADD R14, R14, 0x1, -R2 ;  /* 0x000000010e0ee824 */ /* 0x000fe200078e0a02 */
[C---:B------:R-:W-:Y:S01]  /*1530*/  ISETP.GT.U32.AND P0, PT, R2.reuse, R3, PT ;  /* 0x000000030200720c */ /* 0x040fe20003f04070 */
[----:B------:R-:W-:Y:S01]  /*1540*/  IMAD R7, R2, R8, R7 ;  /* 0x0000000802077224 */ /* 0x000fe200078e0207 */
[----:B------:R-:W-:Y:S01]  /*1550*/  ISETP.GE.AND P6, PT, R5, RZ, PT ;  /* 0x000000ff0500720c */ /* 0x000fe20003fc6270 */
[----:B------:R-:W-:-:S04]  /*1560*/  IMAD.HI.U32 R8, R23, R0, RZ ;  /* 0x0000000017087227 */ /* 0x000fc800078e00ff */
[----:B0-----:R-:W-:Y:S02]  /*1570*/  IMAD.MOV.U32 R10, RZ, RZ, R18 ;  /* 0x000000ffff0a7224 */ /* 0x001fe400078e0012 */
[----:B------:R-:W-:Y:S02]  /*1580*/  IMAD.MOV R8, RZ, RZ, -R8 ;  /* 0x000000ffff087224 */ /* 0x000fe400078e0a08 */
[----:B------:R-:W-:Y:S01]  /*1590*/  @!P3 IMAD.MOV R10, RZ, RZ, -R10 ;  /* 0x000000ffff0ab224 */ /* 0x000fe200078e0a0a */
[----:B------:R-:W-:Y:S01]  /*15a0*/  ISETP.GE.AND P3, PT, R4, RZ, PT ;  /* 0x000000ff0400720c */ /* 0x000fe20003f66270 */
[----:B------:R-:W-:Y:S01]  /*15b0*/  @!P5 IMAD.IADD R11, R11, 0x1, -R2 ;  /* 0x000000010b0bd824 */ /* 0x000fe200078e0a02 */
[C---:B------:R-:W-:Y:S01]  /*15c0*/  ISETP.GT.U32.AND P5, PT, R2.reuse, R7, PT ;  /* 0x000000070200720c */ /* 0x040fe20003fa4070 */
[----:B------:R-:W-:Y:S01]  /*15d0*/  IMAD R5, R2, R8, R0 ;  /* 0x0000000802057224 */ /* 0x000fe200078e0200 */
[----:B------:R0:W-:Y:S01]  /*15e0*/  STL [R1+0x140], R10 ;  /* 0x0001400a01007387 */ /* 0x0001e20000100800 */
[----:B------:R-:W-:-:S02]  /*15f0*/  @!P0 IMAD.IADD R3, R3, 0x1, -R2 ;  /* 0x0000000103038824 */ /* 0x000fc400078e0a02 */
[C---:B------:R-:W-:Y:S02]  /*1600*/  VIADD R4, R29.reuse, 0xee ;  /* 0x000000ee1d047836 */ /* 0x040fe40000000000 */
[----:B------:R-:W-:Y:S01]  /*1610*/  IMAD.MOV.U32 R9, RZ, RZ, R14 ;  /* 0x000000ffff097224 */ /* 0x000fe200078e000e */
[----:B------:R-:W-:Y:S01]  /*1620*/  ISETP.GT.U32.AND P0, PT, R2, R3, PT ;  /* 0x000000030200720c */ /* 0x000fe20003f04070 */
[----:B-1----:R-:W-:Y:S01]  /*1630*/  VIADD R6, R29, 0xed ;  /* 0x000000ed1d067836 */ /* 0x002fe20000000000 */
[----:B------:R-:W-:Y:S01]  /*1640*/  IABS R19, R4 ;  /* 0x0000000400137213 */ /* 0x000fe20000000000 */
[----:B------:R-:W-:Y:S01]  /*1650*/  @!P2 IMAD.MOV R9, RZ, RZ, -R9 ;  /* 0x000000ffff09a224 */ /* 0x000fe200078e0a09 */
[----:B------:R-:W-:Y:S01]  /*1660*/  ISETP.GE.AND P2, PT, R4, RZ, PT ;  /* 0x000000ff0400720c */ /* 0x000fe20003f46270 */
[----:B0-----:R-:W-:Y:S01]  /*1670*/  IMAD.MOV.U32 R10, RZ, RZ, R11 ;  /* 0x000000ffff0a7224 */ /* 0x001fe200078e000b */
[----:B------:R-:W-:Y:S01]  /*1680*/  IABS R20, R6 ;  /* 0x0000000600147213 */ /* 0x000fe20000000000 */
[----:B------:R-:W-:-:S02]  /*1690*/  @!P5 IMAD.IADD R7, R7, 0x1, -R2 ;  /* 0x000000010707d824 */ /* 0x000fc400078e0a02 */
[----:B------:R-:W-:Y:S01]  /*16a0*/  @!P4 IMAD.MOV R10, RZ, RZ, -R10 ;  /* 0x000000ffff0ac224 */ /* 0x000fe200078e0a0a */
[C---:B------:R-:W-:Y:S01]  /*16b0*/  ISETP.GT.U32.AND P4, PT, R2.reuse, R5, PT ;  /* 0x000000050200720c */ /* 0x040fe20003f84070 */
[----:B------:R-:W-:Y:S01]  /*16c0*/  VIADD R8, R29, 0xec ;  /* 0x000000ec1d087836 */ /* 0x000fe20000000000 */
[----:B------:R-:W-:Y:S01]  /*16d0*/  ISETP.GT.U32.AND P5, PT, R2, R7, PT ;  /* 0x000000070200720c */ /* 0x000fe20003fa4070 */
[----:B------:R-:W-:Y:S01]  /*16e0*/  @!P0 IMAD.IADD R3, R3, 0x1, -R2 ;  /* 0x0000000103038824 */ /* 0x000fe200078e0a02 */
[----:B------:R-:W-:Y:S01]  /*16f0*/  STL [R1+0x144], R10 ;  /* 0x0001440a01007387 */ /* 0x000fe20000100800 */
[----:B------:R-:W-:Y:S01]  /*1700*/  ISETP.GE.AND P0, PT, R6, RZ, PT ;  /* 0x000000ff0600720c */ /* 0x000fe20003f06270 */
[----:B------:R-:W-:Y:S01]  /*1710*/  VIADD R16, R29, 0xe9 ;  /* 0x000000e91d107836 */ /* 0x000fe20000000000 */
[----:B------:R-:W-:Y:S01]  /*1720*/  IABS R0, R8 ;  /* 0x0000000800007213 */ /* 0x000fe20000000000 */
[----:B------:R0:W-:Y:S01]  /*1730*/  STL [R1+0x148], R9 ;  /* 0x0001480901007387 */ /* 0x0001e20000100800 */
[----:B------:R-:W-:-:S03]  /*1740*/  IMAD.MOV.U32 R14, RZ, RZ, R3 ;  /* 0x000000ffff0e7224 */ /* 0x000fc600078e0003 */
[----:B------:R-:W-:-:S04]  /*1750*/  IMAD.HI.U32 R4, R23, R0, RZ ;  /* 0x0000000017047227 */ /* 0x000fc800078e00ff */
[----:B------:R-:W-:Y:S02]  /*1760*/  @!P4 IMAD.IADD R5, R5, 0x1, -R2 ;  /* 0x000000010505c824 */ /* 0x000fe400078e0a02 */
[----:B0-----:R-:W-:-:S03]  /*1770*/  IMAD.HI.U32 R9, R23, R19, RZ ;  /* 0x0000001317097227 */ /* 0x001fc600078e00ff */
[----:B------:R-:W-:Y:S01]  /*1780*/  ISETP.GT.U32.AND P4, PT, R2, R5, PT ;  /* 0x000000050200720c */ /* 0x000fe20003f84070 */
[----:B------:R-:W-:Y:S02]  /*1790*/  IMAD.MOV R9, RZ, RZ, -R9 ;  /* 0x000000ffff097224 */ /* 0x000fe400078e0a09 */
[----:B------:R-:W-:-:S04]  /*17a0*/  IMAD.HI.U32 R10, R23, R20, RZ ;  /* 0x00000014170a7227 */ /* 0x000fc800078e00ff */
[C---:B------:R-:W-:Y:S02]  /*17b0*/  IMAD R19, R2.reuse, R9, R19 ;  /* 0x0000000902137224 */ /* 0x040fe400078e0213 */
[----:B------:R-:W-:Y:S02]  /*17c0*/  IMAD.MOV R6, RZ, RZ, -R10 ;  /* 0x000000ffff067224 */ /* 0x000fe400078e0a0a */
[----:B------:R-:W-:Y:S01]  /*17d0*/  @!P1 IMAD.MOV R14, RZ, RZ, -R14 ;  /* 0x000000ffff0e9224 */ /* 0x000fe200078e0a0e */
[C---:B------:R-:W-:Y:S01]  /*17e0*/  ISETP.GT.U32.AND P1, PT, R2.reuse, R19, PT ;  /* 0x000000130200720c */ /* 0x040fe20003f24070 */
[C---:B------:R-:W-:Y:S02]  /*17f0*/  IMAD R20, R2.reuse, R6, R20 ;  /* 0x0000000602147224 */ /* 0x040fe400078e0214 */
[--C-:B------:R-:W-:Y:S01]  /*1800*/  @!P4 IMAD.IADD R5, R5, 0x1, -R2.reuse ;  /* 0x000000010505c824 */ /* 0x100fe200078e0a02 */
[----:B------:R-:W-:Y:S01]  /*1810*/  STL [R1+0x14c], R14 ;  /* 0x00014c0e01007387 */ /* 0x000fe20000100800 */
[----:B------:R-:W-:Y:S01]  /*1820*/  @!P5 IMAD.IADD R7, R7, 0x1, -R2 ;  /* 0x000000010707d824 */ /* 0x000fe200078e0a02 */
[----:B------:R-:W-:Y:S01]  /*1830*/  ISETP.GT.U32.AND P4, PT, R2, R20, PT ;  /* 0x000000140200720c */ /* 0x000fe20003f84070 */
[----:B------:R-:W-:Y:S01]  /*1840*/  VIADD R10, R29, 0xeb ;  /* 0x000000eb1d0a7836 */ /* 0x000fe20000000000 */
[----:B------:R-:W-:Y:S01]  /*1850*/  ISETP.GE.AND P5, PT, R8, RZ, PT ;  /* 0x000000ff0800720c */ /* 0x000fe20003fa6270 */
[----:B------:R-:W-:Y:S01]  /*1860*/  IMAD.MOV.U32 R11, RZ, RZ, R7 ;  /* 0x000000ffff0b7224 */ /* 0x000fe200078e0007 */
[----:B------:R-:W-:Y:S01]  /*1870*/  IABS R7, R16 ;  /* 0x0000001000077213 */ /* 0x000fe20000000000 */
[----:B------:R-:W-:-:S02]  /*1880*/  IMAD.MOV R4, RZ, RZ, -R4 ;  /* 0x000000ffff047224 */ /* 0x000fc400078e0a04 */
[----:B------:R-:W-:Y:S02]  /*1890*/  @!P1 IMAD.IADD R19, R19, 0x1, -R2 ;  /* 0x0000000113139824 */ /* 0x000fe400078e0a02 */
[----:B------:R-:W-:Y:S02]  /*18a0*/  VIADD R9, R29, 0xea ;  /* 0x000000ea1d097836 */ /* 0x000fe40000000000 */
[----:B------:R-:W-:Y:S01]  /*18b0*/  @!P3 IMAD.MOV R11, RZ, RZ, -R11 ;  /* 0x000000ffff0bb224 */ /* 0x000fe200078e0a0b */
[C---:B------:R-:W-:Y:S01]  /*18c0*/  ISETP.GT.U32.AND P1, PT, R2.reuse, R19, PT ;  /* 0x000000130200720c */ /* 0x040fe20003f24070 */
[----:B------:R-:W-:Y:S01]  /*18d0*/  IMAD R0, R2, R4, R0 ;  /* 0x0000000402007224 */ /* 0x000fe200078e0200 */
[----:B------:R-:W-:Y:S01]  /*18e0*/  ISETP.GE.AND P3, PT, R10, RZ, PT ;  /* 0x000000ff0a00720c */ /* 0x000fe20003f66270 */
[----:B------:R-:W-:Y:S01]  /*18f0*/  @!P4 IMAD.IADD R20, R20, 0x1, -R2 ;  /* 0x000000011414c824 */ /* 0x000fe200078e0a02 */
[----:B------:R-:W-:Y:S01]  /*1900*/  IABS R10, R10 ;  /* 0x0000000a000a7213 */ /* 0x000fe20000000000 */
[----:B------:R-:W-:Y:S01]  /*1910*/  IMAD.MOV.U32 R17, RZ, RZ, R5 ;  /* 0x000000ffff117224 */ /* 0x000fe200078e0005 */
[----:B------:R-:W-:Y:S01]  /*1920*/  IABS R3, R9 ;  /* 0x0000000900037213 */ /* 0x000fe20000000000 */
[----:B------:R0:W-:Y:S01]  /*1930*/  STL [R1+0x150], R11 ;  /* 0x0001500b01007387 */ /* 0x0001e20000100800 */
[C---:B------:R-:W-:Y:S01]  /*1940*/  ISETP.GT.U32.AND P4, PT, R2.reuse, R20, PT ;  /* 0x000000140200720c */ /* 0x040fe20003f84070 */
[----:B------:R-:W-:Y:S01]  /*1950*/  @!P6 IMAD.MOV R17, RZ, RZ, -R17 ;  /* 0x000000ffff11e224 */ /* 0x000fe200078e0a11 */
[----:B------:R-:W-:Y:S01]  /*1960*/  ISETP.GT.U32.AND P6, PT, R2, R0, PT ;  /* 0x000000000200720c */ /* 0x000fe20003fc4070 */
[----:B------:R-:W-:-:S03]  /*1970*/  IMAD.HI.U32 R6, R23, R3, RZ ;  /* 0x0000000317067227 */ /* 0x000fc600078e00ff */
[----:B------:R1:W-:Y:S01]  /*1980*/  STL [R1+0x158], R17 ;  /* 0x0001581101007387 */ /* 0x0003e20000100800 */
[----:B------:R-:W-:Y:S02]  /*1990*/  IMAD.MOV R6, RZ, RZ, -R6 ;  /* 0x000000ffff067224 */ /* 0x000fe400078e0a06 */
[----:B0-----:R-:W-:-:S04]  /*19a0*/  IMAD.HI.U32 R11, R23, R10, RZ ;  /* 0x0000000a170b7227 */ /* 0x001fc800078e00ff */
[----:B------:R-:W-:Y:S02]  /*19b0*/  IMAD.MOV R11, RZ, RZ, -R11 ;  /* 0x000000ffff0b7224 */ /* 0x000fe400078e0a0b */
[----:B------:R-:W-:Y:S01]  /*19c0*/  @!P1 IMAD.IADD R19, R19, 0x1, -R2 ;  /* 0x0000000113139824 */ /* 0x000fe200078e0a02 */
[----:B------:R-:W-:Y:S01]  /*19d0*/  ISETP.GE.AND P1, PT, R9, RZ, PT ;  /* 0x000000ff0900720c */ /* 0x000fe20003f26270 */
[C---:B------:R-:W-:Y:S02]  /*19e0*/  IMAD R9, R2.reuse, R11, R10 ;  /* 0x0000000b02097224 */ /* 0x040fe400078e020a */
[----:B------:R-:W-:Y:S02]  /*19f0*/  IMAD R3, R2, R6, R3 ;  /* 0x0000000602037224 */ /* 0x000fe400078e0203 */
[--C-:B------:R-:W-:Y:S01]  /*1a00*/  @!P4 IMAD.IADD R20, R20, 0x1, -R2.reuse ;  /* 0x000000011414c824 */ /* 0x100fe200078e0a02 */
[----:B------:R-:W-:Y:S01]  /*1a10*/  ISETP.GT.U32.AND P4, PT, R2, R9, PT ;  /* 0x000000090200720c */ /* 0x000fe20003f84070 */
[----:B------:R-:W-:Y:S01]  /*1a20*/  @!P6 IMAD.IADD R0, R0, 0x1, -R2 ;  /* 0x000000010000e824 */ /* 0x000fe200078e0a02 */
[----:B------:R-:W-:Y:S01]  /*1a30*/  ISETP.GT.U32.AND P6, PT, R2, R3, PT ;  /* 0x000000030200720c */ /* 0x000fe20003fc4070 */
[----:B------:R-:W-:-:S04]  /*1a40*/  IMAD.HI.U32 R14, R23, R7, RZ ;  /* 0x00000007170e7227 */ /* 0x000fc800078e00ff */
[C---:B------:R-:W-:Y:S02]  /*1a50*/  VIADD R8, R29.reuse, 0xe8 ;  /* 0x000000e81d087836 */ /* 0x040fe40000000000 */
[----:B------:R-:W-:Y:S02]  /*1a60*/  IMAD.MOV R5, RZ, RZ, -R14 ;  /* 0x000000ffff057224 */ /* 0x000fe400078e0a0e */
[C---:B------:R-:W-:Y:S01]  /*1a70*/  VIADD R14, R29.reuse, 0xe7 ;  /* 0x000000e71d0e7836 */ /* 0x040fe20000000000 */
[----:B------:R-:W-:Y:S01]  /*1a80*/  IABS R15, R8 ;  /* 0x00000008000f7213 */ /* 0x000fe20000000000 */
[----:B------:R-:W-:Y:S02]  /*1a90*/  VIADD R6, R29, 0xe6 ;  /* 0x000000e61d067836 */ /* 0x000fe40000000000 */
[C---:B------:R-:W-:Y:S01]  /*1aa0*/  IMAD R7, R2.reuse, R5, R7 ;  /* 0x0000000502077224 */ /* 0x040fe200078e0207 */
[----:B------:R-:W-:Y:S01]  /*1ab0*/  IABS R5, R14 ;  /* 0x0000000e00057213 */ /* 0x000fe20000000000 */
[--C-:B------:R-:W-:Y:S01]  /*1ac0*/  @!P4 IMAD.IADD R9, R9, 0x1, -R2.reuse ;  /* 0x000000010909c824 */ /* 0x100fe200078e0a02 */
[----:B-1----:R-:W-:Y:S01]  /*1ad0*/  IABS R17, R6 ;  /* 0x0000000600117213 */ /* 0x002fe20000000000 */
[----:B------:R-:W-:Y:S01]  /*1ae0*/  IMAD.MOV.U32 R22, RZ, RZ, R19 ;  /* 0x000000ffff167224 */ /* 0x000fe200078e0013 */
[----:B------:R-:W-:Y:S01]  /*1af0*/  ISETP.GT.U32.AND P4, PT, R2, R0, PT ;  /* 0x000000000200720c */ /* 0x000fe20003f84070 */
[----:B------:R-:W-:-:S02]  /*1b00*/  @!P6 IMAD.IADD R3, R3, 0x1, -R2 ;  /* 0x000000010303e824 */ /* 0x000fc400078e0a02 */
[----:B------:R-:W-:-:S03]  /*1b10*/  IMAD.HI.U32 R4, R23, R15, RZ ;  /* 0x0000000f17047227 */ /* 0x000fc600078e00ff */
[C---:B------:R-:W-:Y:S01]  /*1b20*/  ISETP.GT.U32.AND P6, PT, R2.reuse, R3, PT ;  /* 0x000000030200720c */ /* 0x040fe20003fc4070 */
[----:B------:R-:W-:Y:S01]  /*1b30*/  @!P2 IMAD.MOV R22, RZ, RZ, -R22 ;  /* 0x000000ffff16a224 */ /* 0x000fe200078e0a16 */
[----:B------:R-:W-:Y:S01]  /*1b40*/  ISETP.GT.U32.AND P2, PT, R2, R9, PT ;  /* 0x000000090200720c */ /* 0x000fe20003f44070 */
[----:B------:R-:W-:Y:S02]  /*1b50*/  IMAD.MOV R4, RZ, RZ, -R4 ;  /* 0x000000ffff047224 */ /* 0x000fe400078e0a04 */
[C---:B------:R-:W-:Y:S01]  /*1b60*/  IMAD.HI.U32 R21, R23.reuse, R5, RZ ;  /* 0x0000000517157227 */ /* 0x040fe200078e00ff */
[----:B------:R0:W-:Y:S03]  /*1b70*/  STL [R1+0x15c], R22 ;  /* 0x00015c1601007387 */ /* 0x0001e60000100800 */
[----:B------:R-:W-:-:S04]  /*1b80*/  IMAD.HI.U32 R19, R23, R17, RZ ;  /* 0x0000001117137227 */ /* 0x000fc800078e00ff */
[----:B------:R-:W-:Y:S02]  /*1b90*/  IMAD R15, R2, R4, R15 ;  /* 0x00000004020f7224 */ /* 0x000fe400078e020f */
[----:B------:R-:W-:Y:S02]  /*1ba0*/  IMAD.MOV R21, RZ, RZ, -R21 ;  /* 0x000000ffff157224 */ /* 0x000fe400078e0a15 */
[----:B------:R-:W-:Y:S02]  /*1bb0*/  IMAD.MOV R19, RZ, RZ, -R19 ;  /* 0x000000ffff137224 */ /* 0x000fe400078e0a13 */
[----:B------:R-:W-:Y:S01]  /*1bc0*/  @!P4 IMAD.IADD R0, R0, 0x1, -R2 ;  /* 0x000000010000c824 */ /* 0x000fe200078e0a02 */
[C---:B------:R-:W-:Y:S01]  /*1bd0*/  ISETP.GT.U32.AND P4, PT, R2.reuse, R15, PT ;  /* 0x0000000f0200720c */ /* 0x040fe20003f84070 */
[C---:B------:R-:W-:Y:S02]  /*1be0*/  IMAD R5, R2.reuse, R21, R5 ;  /* 0x0000001502057224 */ /* 0x040fe400078e0205 */
[----:B------:R-:W-:-:S02]  /*1bf0*/  IMAD R17, R2, R19, R17 ;  /* 0x0000001302117224 */ /* 0x000fc400078e0211 */
[----:B------:R-:W-:Y:S01]  /*1c00*/  @!P0 IMAD.MOV R20, RZ, RZ, -R20 ;  /* 0x000000ffff148224 */ /* 0x000fe200078e0a14 */
[C---:B------:R-:W-:Y:S01]  /*1c10*/  ISETP.GT.U32.AND P0, PT, R2.reuse, R7, PT ;  /* 0x000000070200720c */ /* 0x040fe20003f04070 */
[--C-:B------:R-:W-:Y:S01]  /*1c20*/  @!P2 IMAD.IADD R9, R9, 0x1, -R2.reuse ;  /* 0x000000010909a824 */ /* 0x100fe200078e0a02 */
[C---:B------:R-:W-:Y:S01]  /*1c30*/  ISETP.GT.U32.AND P2, PT, R2.reuse, R5, PT ;  /* 0x000000050200720c */ /* 0x040fe20003f44070 */
[--C-:B------:R-:W-:Y:S01]  /*1c40*/  @!P6 IMAD.IADD R3, R3, 0x1, -R2.reuse ;  /* 0x000000010303e824 */ /* 0x100fe200078e0a02 */
[----:B------:R-:W-:Y:S01]  /*1c50*/  ISETP.GT.U32.AND P6, PT, R2, R17, PT ;  /* 0x000000110200720c */ /* 0x000fe20003fc4070 */
[----:B------:R-:W-:Y:S01]  /*1c60*/  VIADD R11, R29, 0xe4 ;  /* 0x000000e41d0b7836 */ /* 0x000fe20000000000 */
[----:B------:R1:W-:Y:S01]  /*1c70*/  STL [R1+0x160], R20 ;  /* 0x0001601401007387 */ /* 0x0003e20000100800 */
[----:B------:R-:W-:Y:S01]  /*1c80*/  @!P4 IMAD.IADD R15, R15, 0x1, -R2 ;  /* 0x000000010f0fc824 */ /* 0x000fe200078e0a02 */
[----:B------:R-:W-:Y:S01]  /*1c90*/  ISETP.GE.AND P4, PT, R8, RZ, PT ;  /* 0x000000ff0800720c */ /* 0x000fe20003f86270 */
[----:B------:R-:W-:Y:S01]  /*1ca0*/  IMAD.MOV.U32 R24, RZ, RZ, R0 ;  /* 0x000000ffff187224 */ /* 0x000fe200078e0000 */
[----:B------:R-:W-:Y:S01]  /*1cb0*/  IABS R4, R11 ;  /* 0x0000000b00047213 */ /* 0x000fe20000000000 */
[----:B------:R-:W-:-:S02]  /*1cc0*/  VIADD R10, R29, 0xe5 ;  /* 0x000000e51d0a7836 */ /* 0x000fc40000000000 */
[--C-:B------:R-:W-:Y:S01]  /*1cd0*/  @!P0 IMAD.IADD R7, R7, 0x1, -R2.reuse ;  /* 0x0000000107078824 */ /* 0x100fe200078e0a02 */
[----:B------:R-:W-:Y:S01]  /*1ce0*/  ISETP.GE.AND P0, PT, R16, RZ, PT ;  /* 0x000000ff1000720c */ /* 0x000fe20003f06270 */
[--C-:B------:R-:W-:Y:S01]  /*1cf0*/  @!P2 IMAD.IADD R5, R5, 0x1, -R2.reuse ;  /* 0x000000010505a824 */ /* 0x100fe200078e0a02 */
[----:B------:R-:W-:Y:S01]  /*1d00*/  IABS R18, R10 ;  /* 0x0000000a00127213 */ /* 0x000fe20000000000 */
[----:B------:R-:W-:Y:S01]  /*1d10*/  @!P6 IMAD.IADD R17, R17, 0x1, -R2 ;  /* 0x000000011111e824 */ /* 0x000fe200078e0a02 */
[C---:B------:R-:W-:Y:S01]  /*1d20*/  ISETP.GT.U32.AND P6, PT, R2.reuse, R15, PT ;  /* 0x0000000f0200720c */ /* 0x040fe20003fc4070 */
[----:B------:R-:W-:Y:S01]  /*1d30*/  IMAD.HI.U32 R21, R23, R4, RZ ;  /* 0x0000000417157227 */ /* 0x000fe200078e00ff */
[----:B------:R-:W-:-:S03]  /*1d40*/  ISETP.GT.U32.AND P2, PT, R2, R7, PT ;  /* 0x000000070200720c */ /* 0x000fc60003f44070 */
[----:B------:R-:W-:Y:S01]  /*1d50*/  @!P5 IMAD.MOV R24, RZ, RZ, -R24 ;  /* 0x000000ffff18d224 */ /* 0x000fe200078e0a18 */
[C---:B------:R-:W-:Y:S01]  /*1d60*/  ISETP.GT.U32.AND P5, PT, R2.reuse, R5, PT ;  /* 0x000000050200720c */ /* 0x040fe20003fa4070 */
[----:B------:R-:W-:Y:S02]  /*1d70*/  IMAD.MOV R21, RZ, RZ, -R21 ;  /* 0x000000ffff157224 */ /* 0x000fe400078e0a15 */
[----:B------:R-:W-:Y:S01]  /*1d80*/  VIADD R8, R29, 0xe3 ;  /* 0x000000e31d087836 */ /* 0x000fe20000000000 */
[----:B------:R-:W-:Y:S01]  /*1d90*/  STL [R1+0x168], R24 ;  /* 0x0001681801007387 */ /* 0x000fe20000100800 */
[----:B------:R-:W-:Y:S02]  /*1da0*/  IMAD R4, R2, R21, R4 ;  /* 0x0000001502047224 */ /* 0x000fe400078e0204 */
[----:B0-----:R-:W-:Y:S01]  /*1db0*/  IMAD.MOV.U32 R22, RZ, RZ, R9 ;  /* 0x000000ffff167224 */ /* 0x001fe200078e0009 */
[----:B------:R-:W-:Y:S01]  /*1dc0*/  IABS R0, R8 ;  /* 0x0000000800007213 */ /* 0x000fe20000000000 */
[----:B-1----:R-:W-:-:S04]  /*1dd0*/  IMAD.HI.U32 R20, R23, R18, RZ ;  /* 0x0000001217147227 */ /* 0x002fc800078e00ff */
[----:B------:R-:W-:Y:S02]  /*1de0*/  VIADD R16, R29, 0xe2 ;  /* 0x000000e21d107836 */ /* 0x000fe40000000000 */
[----:B------:R-:W-:Y:S01]  /*1df0*/  @!P3 IMAD.MOV R22, RZ, RZ, -R22 ;  /* 0x000000ffff16b224 */ /* 0x000fe200078e0a16 */
[C---:B------:R-:W-:Y:S01]  /*1e00*/  ISETP.GT.U32.AND P3, PT, R2.reuse, R17, PT ;  /* 0x000000110200720c */ /* 0x040fe20003f64070 */
[----:B------:R-:W-:Y:S01]  /*1e10*/  IMAD.MOV.U32 R9, RZ, RZ, R3 ;  /* 0x000000ffff097224 */ /* 0x000fe200078e0003 */
[----:B------:R-:W-:Y:S01]  /*1e20*/  IABS R3, R16 ;  /* 0x0000001000037213 */ /* 0x000fe20000000000 */
[----:B------:R-:W-:Y:S01]  /*1e30*/  @!P6 IMAD.IADD R15, R15, 0x1, -R2 ;  /* 0x000000010f0fe824 */ /* 0x000fe200078e0a02 */
[----:B------:R-:W-:Y:S01]  /*1e40*/  ISETP.GT.U32.AND P6, PT, R2, R4, PT ;  /* 0x000000040200720c */ /* 0x000fe20003fc4070 */
[----:B------:R-:W-:Y:S01]  /*1e50*/  IMAD.MOV R20, RZ, RZ, -R20 ;  /* 0x000000ffff147224 */ /* 0x000fe200078e0a14 */
[----:B------:R-:W-:Y:S01]  /*1e60*/  STL [R1+0x174], R22 ;  /* 0x0001741601007387 */ /* 0x000fe20000100800 */
[----:B------:R-:W-:-:S02]  /*1e70*/  @!P1 IMAD.MOV R9, RZ, RZ, -R9 ;  /* 0x000000ffff099224 */ /* 0x000fc400078e0a09 */
[--C-:B------:R-:W-:Y:S01]  /*1e80*/  @!P2 IMAD.IADD R7, R7, 0x1, -R2.reuse ;  /* 0x000000010707a824 */ /* 0x100fe200078e0a02 */
[----:B------:R-:W-:Y:S01]  /*1e90*/  ISETP.GE.AND P2, PT, R14, RZ, PT ;  /* 0x000000ff0e00720c */ /* 0x000fe20003f46270 */
[----:B------:R-:W-:Y:S01]  /*1ea0*/  @!P5 IMAD.IADD R5, R5, 0x1, -R2 ;  /* 0x000000010505d824 */ /* 0x000fe200078e0a02 */
[----:B------:R-:W-:Y:S01]  /*1eb0*/  ISETP.GE.AND P5, PT, R6, RZ, PT ;  /* 0x000000ff0600720c */ /* 0x000fe20003fa6270 */
[----:B------:R-:W-:Y:S01]  /*1ec0*/  IMAD.HI.U32 R6, R23, R0, RZ ;  /* 0x0000000017067227 */ /* 0x000fe200078e00ff */
[----:B------:R0:W-:Y:S03]  /*1ed0*/  STL [R1+0x178], R9 ;  /* 0x0001780901007387 */ /* 0x0001e60000100800 */
[----:B------:R-:W-:Y:S02]  /*1ee0*/  IMAD R18, R2, R20, R18 ;  /* 0x0000001402127224 */ /* 0x000fe400078e0212 */
[----:B------:R-:W-:-:S02]  /*1ef0*/  IMAD.MOV R6, RZ, RZ, -R6 ;  /* 0x000000ffff067224 */ /* 0x000fc400078e0a06 */
[----:B------:R-:W-:Y:S01]  /*1f00*/  IMAD.MOV.U32 R20, RZ, RZ, R7 ;  /* 0x000000ffff147224 */ /* 0x000fe200078e0007 */
[----:B------:R-:W-:Y:S01]  /*1f10*/  ISETP.GT.U32.AND P1, PT, R2, R18, PT ;  /* 0x000000120200720c */ /* 0x000fe20003f24070 */
[----:B------:R-:W-:Y:S02]  /*1f20*/  IMAD.MOV.U32 R19, RZ, RZ, R15 ;  /* 0x000000ffff137224 */ /* 0x000fe400078e000f */
[----:B0-----:R-:W-:-:S04]  /*1f30*/  IMAD.HI.U32 R9, R23, R3, RZ ;  /* 0x0000000317097227 */ /* 0x001fc800078e00ff */
[--C-:B------:R-:W-:Y:S01]  /*1f40*/  @!P3 IMAD.IADD R17, R17, 0x1, -R2.reuse ;  /* 0x000000011111b824 */ /* 0x100fe200078e0a02 */
[----:B------:R-:W-:Y:S01]  /*1f50*/  ISETP.GE.AND P3, PT, R10, RZ, PT ;  /* 0x000000ff0a00720c */ /* 0x000fe20003f66270 */
[----:B------:R-:W-:Y:S02]  /*1f60*/  IMAD.MOV R9, RZ, RZ, -R9 ;  /* 0x000000ffff097224 */ /* 0x000fe400078e0a09 */
[----:B------:R-:W-:Y:S01]  /*1f70*/  @!P6 IMAD.IADD R4, R4, 0x1, -R2 ;  /* 0x000000010404e824 */ /* 0x000fe200078e0a02 */
[----:B------:R-:W-:Y:S01]  /*1f80*/  ISETP.GE.AND P6, PT, R8, RZ, PT ;  /* 0x000000ff0800720c */ /* 0x000fe20003fc6270 */
[C---:B------:R-:W-:Y:S02]  /*1f90*/  IMAD R0, R2.reuse, R6, R0 ;  /* 0x0000000602007224 */ /* 0x040fe400078e0200 */
[----:B------:R-:W-:Y:S02]  /*1fa0*/  @!P0 IMAD.MOV R20, RZ, RZ, -R20 ;  /* 0x000000ffff148224 */ /* 0x000fe400078e0a14 */
[----:B------:R-:W-:Y:S01]  /*1fb0*/  @!P4 IMAD.MOV R19, RZ, RZ, -R19 ;  /* 0x000000ffff13c224 */ /* 0x000fe200078e0a13 */
[C---:B------:R-:W-:Y:S01]  /*1fc0*/  ISETP.GT.U32.AND P4, PT, R2.reuse, R4, PT ;  /* 0x000000040200720c */ /* 0x040fe20003f84070 */
[----:B------:R-:W-:Y:S01]  /*1fd0*/  IMAD R9, R2, R9, R3 ;  /* 0x0000000902097224 */ /* 0x000fe200078e0203 */
[----:B------:R-:W-:Y:S01]  /*1fe0*/  STL [R1+0x17c], R20 ;  /* 0x00017c1401007387 */ /* 0x000fe20000100800 */
[----:B------:R-:W-:-:S02]  /*1ff0*/  IMAD.MOV.U32 R7, RZ, RZ, R17 ;  /* 0x000000ffff077224 */ /* 0x000fc400078e0011 */
[----:B------:R-:W-:Y:S01]  /*2000*/  @!P2 IMAD.MOV R5, RZ, RZ, -R5 ;  /* 0x000000ffff05a224 */ /* 0x000fe200078e0a05 */
[C---:B------:R-:W-:Y:S01]  /*2010*/  ISETP.GT.U32.AND P2, PT, R2.reuse, R0, PT ;  /* 0x000000000200720c */ /* 0x040fe20003f44070 */
[----:B------:R-:W-:Y:S01]  /*2020*/  STL [R1+0x188], R19 ;  /* 0x0001881301007387 */ /* 0x000fe20000100800 */
[----:B------:R-:W-:Y:S01]  /*2030*/  @!P5 IMAD.MOV R7, RZ, RZ, -R7 ;  /* 0x000000ffff07d224 */ /* 0x000fe200078e0a07 */
[----:B------:R-:W-:Y:S01]  /*2040*/  ISETP.GT.U32.AND P5, PT, R2, R9, PT ;  /* 0x000000090200720c */ /* 0x000fe20003fa4070 */
[--C-:B------:R-:W-:Y:S01]  /*2050*/  @!P1 IMAD.IADD R18, R18, 0x1, -R2.reuse ;  /* 0x0000000112129824 */ /* 0x100fe200078e0a02 */
[----:B------:R0:W-:Y:S01]  /*2060*/  STL [R1+0x18c], R5 ;  /* 0x00018c0501007387 */ /* 0x0001e20000100800 */
[----:B------:R-:W-:Y:S01]  /*2070*/  VIADD R3, R29, 0xe0 ;  /* 0x000000e01d037836 */ /* 0x000fe20000000000 */
[----:B------:R-:W-:Y:S01]  /*2080*/  ISETP.GE.AND P1, PT, R11, RZ, PT ;  /* 0x000000ff0b00720c */ /* 0x000fe20003f26270 */
[----:B------:R-:W-:Y:S01]  /*2090*/  @!P4 IMAD.IADD R4, R4, 0x1, -R2 ;  /* 0x000000010404c824 */ /* 0x000fe200078e0a02 */
[----:B------:R-:W-:Y:S01]  /*20a0*/  ISETP.GT.U32.AND P0, PT, R2, R18, PT ;  /* 0x000000120200720c */ /* 0x000fe20003f04070 */
[----:B------:R1:W-:Y:S01]  /*20b0*/  STL [R1+0x190], R7 ;  /* 0x0001900701007387 */ /* 0x0003e20000100800 */
[----:B------:R-:W-:-:S02]  /*20c0*/  VIADD R10, R29, 0xde ;  /* 0x000000de1d0a7836 */ /* 0x000fc40000000000 */
[--C-:B------:R-:W-:Y:S01]  /*20d0*/  @!P2 IMAD.IADD R0, R0, 0x1, -R2.reuse ;  /* 0x000000010000a824 */ /* 0x100fe200078e0a02 */
[----:B------:R-:W-:Y:S01]  /*20e0*/  ISETP.GE.AND P2, PT, R3, RZ, PT ;  /* 0x000000ff0300720c */ /* 0x000fe20003f46270 */
[----:B0-----:R-:W-:Y:S02]  /*20f0*/  VIADD R5, R29, 0xe1 ;  /* 0x000000e11d057836 */ /* 0x001fe40000000000 */
[--C-:B------:R-:W-:Y:S01]  /*2100*/  @!P5 IMAD.IADD R9, R9, 0x1, -R2.reuse ;  /* 0x000000010909d824 */ /* 0x100fe200078e0a02 */
[----:B------:R-:W-:Y:S01]  /*2110*/  ISETP.GT.U32.AND P5, PT, R2, R0, PT ;  /* 0x000000000200720c */ /* 0x000fe20003fa4070 */
[----:B------:R-:W-:Y:S01]  /*2120*/  VIADD R15, R29, 0xda ;  /* 0x000000da1d0f7836 */ /* 0x000fe20000000000 */
[----:B------:R-:W-:Y:S02]  /*2130*/  IABS R6, R5 ;  /* 0x0000000500067213 */ /* 0x000fe40000000000 */
[----:B------:R-:W-:Y:S01]  /*2140*/  ISETP.GE.AND P4, PT, R5, RZ, PT ;  /* 0x000000ff0500720c */ /* 0x000fe20003f86270 */
[----:B------:R-:W-:Y:S01]  /*2150*/  @!P0 IMAD.IADD R18, R18, 0x1, -R2 ;  /* 0x0000000112128824 */ /* 0x000fe200078e0a02 */
[----:B-1----:R-:W-:Y:S01]  /*2160*/  IABS R7, R3 ;  /* 0x0000000300077213 */ /* 0x002fe20000000000 */
[----:B------:R-:W-:Y:S01]  /*2170*/  IMAD.MOV.U32 R5, RZ, RZ, R6 ;  /* 0x000000ffff057224 */ /* 0x000fe200078e0006 */
[----:B------:R-:W-:Y:S01]  /*2180*/  ISETP.GE.AND P0, PT, R16, RZ, PT ;  /* 0x000000ff1000720c */ /* 0x000fe20003f06270 */
[----:B------:R-:W-:-:S02]  /*2190*/  IMAD.MOV.U32 R8, RZ, RZ, R18 ;  /* 0x000000ffff087224 */ /* 0x000fc400078e0012 */
[----:B------:R-:W-:-:S04]  /*21a0*/  IMAD.HI.U32 R3, R23, R5, RZ ;  /* 0x0000000517037227 */ /* 0x000fc800078e00ff */
[----:B------:R-:W-:Y:S02]  /*21b0*/  IMAD.MOV R3, RZ, RZ, -R3 ;  /* 0x000000ffff037224 */ /* 0x000fe400078e0a03 */
[----:B------:R-:W-:-:S04]  /*21c0*/  IMAD.HI.U32 R6, R23, R7, RZ ;  /* 0x0000000717067227 */ /* 0x000fc800078e00ff */
[----:B------:R-:W-:Y:S02]  /*21d0*/  IMAD R3, R2, R3, R5 ;  /* 0x0000000302037224 */ /* 0x000fe400078e0205 */
[----:B------:R-:W-:Y:S02]  /*21e0*/  @!P5 IMAD.IADD R0, R0, 0x1, -R2 ;  /* 0x000000010000d824 */ /* 0x000fe400078e0a02 */
[----:B------:R-:W-:Y:S01]  /*21f0*/  @!P3 IMAD.MOV R8, RZ, RZ, -R8 ;  /* 0x000000ffff08b224 */ /* 0x000fe200078e0a08 */
[C---:B------:R-:W-:Y:S01]  /*2200*/  ISETP.GT.U32.AND P5, PT, R2.reuse, R3, PT ;  /* 0x000000030200720c */ /* 0x040fe20003fa4070 */
[----:B------:R-:W-:Y:S01]  /*2210*/  IMAD.MOV R6, RZ, RZ, -R6 ;  /* 0x000000ffff067224 */ /* 0x000fe200078e0a06 */
[C---:B------:R-:W-:Y:S01]  /*2220*/  ISETP.GT.U32.AND P3, PT, R2.reuse, R9, PT ;  /* 0x000000090200720c */ /* 0x040fe20003f64070 */
[----:B------:R-:W-:Y:S01]  /*2230*/  IMAD.MOV.U32 R14, RZ, RZ, R0 ;  /* 0x000000ffff0e7224 */ /* 0x000fe200078e0000 */
[----:B------:R0:W-:Y:S01]  /*2240*/  STL [R1+0x19c], R8 ;  /* 0x00019c0801007387 */ /* 0x0001e20000100800 */
[----:B------:R-:W-:-:S02]  /*2250*/  IMAD R7, R2, R6, R7 ;  /* 0x0000000602077224 */ /* 0x000fc400078e0207 */
[----:B------:R-:W-:Y:S02]  /*2260*/  @!P6 IMAD.MOV R14, RZ, RZ, -R14 ;  /* 0x000000ffff0ee224 */ /* 0x000fe400078e0a0e */
[C---:B------:R-:W-:Y:S01]  /*2270*/  VIADD R5, R29.reuse, 0xdd ;  /* 0x000000dd1d057836 */ /* 0x040fe20000000000 */
[C---:B------:R-:W-:Y:S01]  /*2280*/  ISETP.GT.U32.AND P6, PT, R2.reuse, R7, PT ;  /* 0x000000070200720c */ /* 0x040fe20003fc4070 */
[----:B------:R-:W-:Y:S02]  /*2290*/  VIADD R16, R29, 0xdb ;  /* 0x000000db1d107836 */ /* 0x000fe40000000000 */
[----:B------:R-:W-:Y:S02]  /*22a0*/  @!P5 IMAD.IADD R3, R3, 0x1, -R2 ;  /* 0x000000010303d824 */ /* 0x000fe400078e0a02 */
[----:B0-----:R-:W-:Y:S02]  /*22b0*/  IMAD.MOV.U32 R8, RZ, RZ, R4 ;  /* 0x000000ffff087224 */ /* 0x001fe400078e0004 */
[----:B------:R-:W-:Y:S01]  /*22c0*/  VIADD R4, R29, 0xdf ;  /* 0x000000df1d047836 */ /* 0x000fe20000000000 */
[----:B------:R-:W-:Y:S01]  /*22d0*/  ISETP.GT.U32.AND P5, PT, R2, R3, PT ;  /* 0x000000030200720c */ /* 0x000fe20003fa4070 */
[----:B------:R-:W-:-:S02]  /*22e0*/  @!P1 IMAD.MOV R8, RZ, RZ, -R8 ;  /* 0x000000ffff089224 */ /* 0x000fc400078e0a08 */
[--C-:B------:R-:W-:Y:S01]  /*22f0*/  @!P3 IMAD.IADD R9, R9, 0x1, -R2.reuse ;  /* 0x000000010909b824 */ /* 0x100fe200078e0a02 */
[----:B------:R-:W-:Y:S01]  /*2300*/  ISETP.GE.AND P1, PT, R4, RZ, PT ;  /* 0x000000ff0400720c */ /* 0x000fe20003f26270 */
[----:B------:R-:W-:Y:S01]  /*2310*/  @!P6 IMAD.IADD R7, R7, 0x1, -R2 ;  /* 0x000000010707e824 */ /* 0x000fe200078e0a02 */
[----:B------:R-:W-:Y:S01]  /*2320*/  IABS R4, R4 ;  /* 0x0000000400047213 */ /* 0x000fe20000000000 */
[----:B------:R-:W-:Y:S01]  /*2330*/  IMAD.MOV.U32 R11, RZ, RZ, R9 ;  /* 0x000000ffff0b7224 */ /* 0x000fe200078e0009 */
[----:B------:R-:W-:Y:S01]  /*2340*/  ISETP.GE.AND P3, PT, R10, RZ, PT ;  /* 0x000000ff0a00720c */ /* 0x000fe20003f66270 */
[----:B------:R0:W-:Y:S01]  /*2350*/  STL [R1+0x1a0], R8 ;  /* 0x0001a00801007387 */ /* 0x0001e20000100800 */
[----:B------:R-:W-:Y:S01]  /*2360*/  IABS R10, R10 ;  /* 0x0000000a000a7213 */ /* 0x000fe20000000000 */
[----:B------:R-:W-:Y:S01]  /*2370*/  IMAD.HI.U32 R6, R23, R4, RZ ;  /* 0x0000000417067227 */ /* 0x000fe200078e00ff */
[----:B------:R-:W-:Y:S01]  /*2380*/  ISETP.GT.U32.AND P6, PT, R2, R7, PT ;  /* 0x000000070200720c */ /* 0x000fe20003fc4070 */
[----:B------:R1:W-:Y:S02]  /*2390*/  STL [R1+0x1a4], R14 ;  /* 0x0001a40e01007387 */ /* 0x0003e40000100800 */
[----:B------:R-:W-:Y:S01]  /*23a0*/  @!P0 IMAD.MOV R11, RZ, RZ, -R11 ;  /* 0x000000ffff0b8224 */ /* 0x000fe200078e0a0b */
[----:B------:R-:W-:Y:S01]  /*23b0*/  ISETP.GE.AND P0, PT, R5, RZ, PT ;  /* 0x000000ff0500720c */ /* 0x000fe20003f06270 */
[----:B------:R-:W-:Y:S01]  /*23c0*/  IMAD.MOV R0, RZ, RZ, -R6 ;  /* 0x000000ffff007224 */ /* 0x000fe200078e0a06 */
[----:B------:R-:W-:Y:S01]  /*23d0*/  IABS R5, R5 ;  /* 0x0000000500057213 */ /* 0x000fe20000000000 */
[----:B0-----:R-:W-:Y:S01]  /*23e0*/  VIADD R8, R29, 0xdc ;  /* 0x000000dc1d087836 */ /* 0x001fe20000000000 */
[----:B------:R0:W-:Y:S01]  /*23f0*/  STL [R1+0x1a8], R11 ;  /* 0x0001a80b01007387 */ /* 0x0001e20000100800 */
[----:B------:R-:W-:Y:S01]  /*2400*/  IMAD.HI.U32 R6, R23, R10, RZ ;  /* 0x0000000a17067227 */ /* 0x000fe200078e00ff */
[----:B-1----:R-:W-:-:S03]  /*2410*/  IABS R14, R16 ;  /* 0x00000010000e7213 */ /* 0x002fc60000000000 */
[----:B------:R-:W-:Y:S01]  /*2420*/  IMAD R4, R2, R0, R4 ;  /* 0x0000000002047224 */ /* 0x000fe200078e0204 */
[----:B------:R-:W-:Y:S01]  /*2430*/  IABS R0, R8 ;  /* 0x0000000800007213 */ /* 0x000fe20000000000 */
[----:B------:R-:W-:Y:S02]  /*2440*/  IMAD.MOV R6, RZ, RZ, -R6 ;  /* 0x000000ffff067224 */ /* 0x000fe400078e0a06 */
[----:B------:R-:W-:-:S04]  /*2450*/  IMAD.HI.U32 R9, R23, R5, RZ ;  /* 0x0000000517097227 */ /* 0x000fc800078e00ff */
[----:B------:R-:W-:Y:S01]  /*2460*/  @!P5 IMAD.IADD R3, R3, 0x1, -R2 ;  /* 0x000000010303d824 */ /* 0x000fe200078e0a02 */
[C---:B------:R-:W-:Y:S01]  /*2470*/  ISETP.GT.U32.AND P5, PT, R2.reuse, R4, PT ;  /* 0x000000040200720c */ /* 0x040fe20003fa4070 */
[----:B------:R-:W-:Y:S02]  /*2480*/  IMAD R10, R2, R6, R10 ;  /* 0x00000006020a7224 */ /* 0x000fe400078e020a */
[----:B------:R-:W-:-:S04]  /*2490*/  IMAD.HI.U32 R6, R23, R0, RZ ;  /* 0x0000000017067227 */ /* 0x000fc800078e00ff */
[----:B------:R-:W-:Y:S02]  /*24a0*/  IMAD.MOV R9, RZ, RZ, -R9 ;  /* 0x000000ffff097224 */ /* 0x000fe400078e0a09 */
[----:B0-----:R-:W-:Y:S02]  /*24b0*/  IMAD.MOV.U32 R11, RZ, RZ, R3 ;  /* 0x000000ffff0b7224 */ /* 0x001fe400078e0003 */
[----:B------:R-:W-:Y:S02]  /*24c0*/  IMAD.MOV R6, RZ, RZ, -R6 ;  /* 0x000000ffff067224 */ /* 0x000fe400078e0a06 */
[C---:B------:R-:W-:Y:S01]  /*24d0*/  IMAD R3, R2.reuse, R9, R5 ;  /* 0x0000000902037224 */ /* 0x040fe200078e0205 */
[----:B------:R-:W-:Y:S01]  /*24e0*/  IABS R9, R15 ;  /* 0x0000000f00097213 */ /* 0x000fe20000000000 */
[C---:B------:R-:W-:Y:S02]  /*24f0*/  IMAD R0, R2.reuse, R6, R0 ;  /* 0x0000000602007224 */ /* 0x040fe400078e0200 */
[--C-:B------:R-:W-:Y:S01]  /*2500*/  @!P6 IMAD.IADD R7, R7, 0x1, -R2.reuse ;  /* 0x000000010707e824 */ /* 0x100fe200078e0a02 */
[----:B------:R-:W-:Y:S01]  /*2510*/  ISETP.GT.U32.AND P6, PT, R2, R3, PT ;  /* 0x000000030200720c */ /* 0x000fe20003fc4070 */
[----:B------:R-:W-:Y:S01]  /*2520*/  @!P5 IMAD.IADD R4, R4, 0x1, -R2 ;  /* 0x000000010404d824 */ /* 0x000fe200078e0a02 */
[C---:B------:R-:W-:Y:S01]  /*2530*/  ISETP.GT.U32.AND P5, PT, R2.reuse, R0, PT ;  /* 0x000000000200720c */ /* 0x040fe20003fa4070 */
[----:B------:R-:W-:Y:S01]  /*2540*/  @!P4 IMAD.MOV R11, RZ, RZ, -R11 ;  /* 0x000000ffff0bc224 */ /* 0x000fe200078e0a0b */
[----:B------:R-:W-:Y:S01]  /*2550*/  ISETP.GT.U32.AND P4, PT, R2, R10, PT ;  /* 0x0000000a0200720c */ /* 0x000fe20003f84070 */
[----:B------:R-:W-:-:S03]  /*2560*/  IMAD.HI.U32 R17, R23, R9, RZ ;  /* 0x0000000917117227 */ /* 0x000fc600078e00ff */
[----:B------:R0:W-:Y:S01]  /*2570*/  STL [R1+0x1ac], R11 ;  /* 0x0001ac0b01007387 */ /* 0x0001e20000100800 */
[----:B------:R-:W-:Y:S02]  /*2580*/  IMAD.MOV R17, RZ, RZ, -R17 ;  /* 0x000000ffff117224 */ /* 0x000fe400078e0a11 */
[----:B------:R-:W-:-:S04]  /*2590*/  IMAD.HI.U32 R5, R23, R14, RZ ;  /* 0x0000000e17057227 */ /* 0x000fc800078e00ff */
[--C-:B------:R-:W-:Y:S02]  /*25a0*/  @!P6 IMAD.IADD R3, R3, 0x1, -R2.reuse ;  /* 0x000000010303e824 */ /* 0x100fe400078e0a02 */
[--C-:B------:R-:W-:Y:S02]  /*25b0*/  @!P5 IMAD.IADD R0, R0, 0x1, -R2.reuse ;  /* 0x000000010000d824 */ /* 0x100fe400078e0a02 */
[----:B------:R-:W-:Y:S01]  /*25c0*/  @!P4 IMAD.IADD R10, R10, 0x1, -R2 ;  /* 0x000000010a0ac824 */ /* 0x000fe200078e0a02 */
[C---:B------:R-:W-:Y:S01]  /*25d0*/  ISETP.GT.U32.AND P5, PT, R2.reuse, R3, PT ;  /* 0x000000030200720c */ /* 0x040fe20003fa4070 */
[----:B------:R-:W-:Y:S01]  /*25e0*/  IMAD.MOV.U32 R18, RZ, RZ, R7 ;  /* 0x000000ffff127224 */ /* 0x000fe200078e0007 */
[C---:B------:R-:W-:Y:S01]  /*25f0*/  ISETP.GT.U32.AND P4, PT, R2.reuse, R4, PT ;  /* 0x000000040200720c */ /* 0x040fe20003f84070 */
[C---:B------:R-:W-:Y:S01]  /*2600*/  IMAD R9, R2.reuse, R17, R9 ;  /* 0x0000001102097224 */ /* 0x040fe200078e0209 */
[----:B------:R-:W-:Y:S01]  /*2610*/  ISETP.GT.U32.AND P6, PT, R2, R10, PT ;  /* 0x0000000a0200720c */ /* 0x000fe20003fc4070 */
[----:B------:R-:W-:-:S02]  /*2620*/  IMAD.MOV R6, RZ, RZ, -R5 ;  /* 0x000000ffff067224 */ /* 0x000fc400078e0a05 */
[----:B------:R-:W-:Y:S01]  /*2630*/  @!P2 IMAD.MOV R18, RZ, RZ, -R18 ;  /* 0x000000ffff12a224 */ /* 0x000fe200078e0a12 */
[C---:B------:R-:W-:Y:S01]  /*2640*/  ISETP.GT.U32.AND P2, PT, R2.reuse, R0, PT ;  /* 0x000000000200720c */ /* 0x040fe20003f44070 */
[C---:B------:R-:W-:Y:S02]  /*2650*/  IMAD R14, R2.reuse, R6, R14 ;  /* 0x00000006020e7224 */ /* 0x040fe400078e020e */
[----:B------:R-:W-:Y:S01]  /*2660*/  VIADD R5, R29, 0xd9 ;  /* 0x000000d91d057836 */ /* 0x000fe20000000000 */
[----:B------:R1:W-:Y:S01]  /*2670*/  STL [R1+0x1b0], R18 ;  /* 0x0001b01201007387 */ /* 0x0003e20000100800 */
[--C-:B------:R-:W-:Y:S01]  /*2680*/  @!P5 IMAD.IADD R3, R3, 0x1, -R2.reuse ;  /* 0x000000010303d824 */ /* 0x100fe200078e0a02 */
[----:B------:R-:W-:Y:S01]  /*2690*/  ISETP.GT.U32.AND P5, PT, R2, R9, PT ;  /* 0x000000090200720c */ /* 0x000fe20003fa4070 */
[--C-:B------:R-:W-:Y:S01]  /*26a0*/  @!P4 IMAD.IADD R4, R4, 0x1, -R2.reuse ;  /* 0x000000010404c824 */ /* 0x100fe200078e0a02 */
[----:B------:R-:W-:Y:S01]  /*26b0*/  ISETP.GT.U32.AND P4, PT, R2, R14, PT ;  /* 0x0000000e0200720c */ /* 0x000fe20003f84070 */
[--C-:B------:R-:W-:Y:S01]  /*26c0*/  @!P6 IMAD.IADD R10, R10, 0x1, -R2.reuse ;  /* 0x000000010a0ae824 */ /* 0x100fe200078e0a02 */
[----:B------:R-:W-:Y:S01]  /*26d0*/  ISETP.GE.AND P6, PT, R8, RZ, PT ;  /* 0x000000ff0800720c */ /* 0x000fe20003fc6270 */
[C---:B------:R-:W-:Y:S01]  /*26e0*/  VIADD R8, R29.reuse, 0xd7 ;  /* 0x000000d71d087836 */ /* 0x040fe20000000000 */
[----:B------:R-:W-:Y:S01]  /*26f0*/  IABS R6, R5 ;  /* 0x0000000500067213 */ /* 0x000fe20000000000 */
[----:B------:R-:W-:Y:S01]  /*2700*/  @!P2 IMAD.IADD R0, R0, 0x1, -R2 ;  /* 0x000000010000a824 */ /* 0x000fe200078e0a02 */
[----:B------:R-:W-:Y:S01]  /*2710*/  ISETP.GE.AND P2, PT, R16, RZ, PT ;  /* 0x000000ff1000720c */ /* 0x000fe20003f46270 */
[----:B------:R-:W-:Y:S01]  /*2720*/  IMAD.MOV.U32 R20, RZ, RZ, R4 ;  /* 0x000000ffff147224 */ /* 0x000fe200078e0004 */
[----:B------:R-:W-:Y:S01]  /*2730*/  IABS R16, R8 ;  /* 0x0000000800107213 */ /* 0x000fe20000000000 */
[----:B0-----:R-:W-:-:S02]  /*2740*/  VIADD R11, R29, 0xd8 ;  /* 0x000000d81d0b7836 */ /* 0x001fc40000000000 */
[--C-:B------:R-:W-:Y:S02]  /*2750*/  @!P5 IMAD.IADD R9, R9, 0x1, -R2.reuse ;  /* 0x000000010909d824 */ /* 0x100fe400078e0a02 */
[----:B------:R-:W-:Y:S01]  /*2760*/  @!P4 IMAD.IADD R14, R14, 0x1, -R2 ;  /* 0x000000010e0ec824 */ /* 0x000fe200078e0a02 */
[----:B------:R-:W-:Y:S01]  /*2770*/  IABS R7, R11 ;  /* 0x0000000b00077213 */ /* 0x000fe20000000000 */
[----:B------:R-:W-:Y:S01]  /*2780*/  IMAD.HI.U32 R4, R23, R16, RZ ;  /* 0x0000001017047227 */ /* 0x000fe200078e00ff */
[C---:B------:R-:W-:Y:S02]  /*2790*/  ISETP.GT.U32.AND P5, PT, R2.reuse, R9, PT ;  /* 0x000000090200720c */ /* 0x040fe40003fa4070 */
[----:B------:R-:W-:Y:S01]  /*27a0*/  ISETP.GE.AND P4, PT, R15, RZ, PT ;  /* 0x000000ff0f00720c */ /* 0x000fe20003f86270 */
[----:B------:R-:W-:Y:S01]  /*27b0*/  @!P1 IMAD.MOV R20, RZ, RZ, -R20 ;  /* 0x000000ffff149224 */ /* 0x000fe200078e0a14 */
[----:B------:R-:W-:Y:S01]  /*27c0*/  ISETP.GT.U32.AND P1, PT, R2, R14, PT ;  /* 0x0000000e0200720c */ /* 0x000fe20003f24070 */
[----:B------:R-:W-:-:S02]  /*27d0*/  IMAD.MOV R4, RZ, RZ, -R4 ;  /* 0x000000ffff047224 */ /* 0x000fc400078e0a04 */
[----:B------:R-:W-:Y:S01]  /*27e0*/  IMAD.MOV.U32 R19, RZ, RZ, R10 ;  /* 0x000000ffff137224 */ /* 0x000fe200078e000a */
[----:B------:R-:W-:Y:S01]  /*27f0*/  STL [R1+0x1b4], R20 ;  /* 0x0001b41401007387 */ /* 0x000fe20000100800 */
[----:B------:R-:W-:Y:S02]  /*2800*/  IMAD R16, R2, R4, R16 ;  /* 0x0000000402107224 */ /* 0x000fe400078e0210 */
[----:B------:R-:W-:-:S04]  /*2810*/  IMAD.HI.U32 R17, R23, R6, RZ ;  /* 0x0000000617117227 */ /* 0x000fc800078e00ff */
[----:B------:R-:W-:Y:S01]  /*2820*/  @!P5 IMAD.IADD R9, R9, 0x1, -R2 ;  /* 0x000000010909d824 */ /* 0x000fe200078e0a02 */
[----:B------:R-:W-:Y:S01]  /*2830*/  ISETP.GT.U32.AND P5, PT, R2, R16, PT ;  /* 0x000000100200720c */ /* 0x000fe20003fa4070 */
[----:B-1----:R-:W-:-:S04]  /*2840*/  IMAD.HI.U32 R18, R23, R7, RZ ;  /* 0x0000000717127227 */ /* 0x002fc800078e00ff */
[----:B------:R-:W-:Y:S02]  /*2850*/  @!P3 IMAD.MOV R19, RZ, RZ, -R19 ;  /* 0x000000ffff13b224 */ /* 0x000fe400078e0a13 */
[----:B------:R-:W-:Y:S01]  /*2860*/  @!P0 IMAD.MOV R3, RZ, RZ, -R3 ;  /* 0x000000ffff038224 */ /* 0x000fe200078e0a03 */
[----:B------:R-:W-:Y:S01]  /*2870*/  ISETP.GE.AND P0, PT, R5, RZ, PT ;  /* 0x000000ff0500720c */ /* 0x000fe20003f06270 */
[----:B------:R-:W-:Y:S01]  /*2880*/  IMAD.MOV R17, RZ, RZ, -R17 ;  /* 0x000000ffff117224 */ /* 0x000fe200078e0a11 */
[----:B------:R-:W-:Y:S01]  /*2890*/  STL [R1+0x1b8], R19 ;  /* 0x0001b81301007387 */ /* 0x000fe20000100800 */
[----:B------:R-:W-:Y:S02]  /*28a0*/  @!P6 IMAD.MOV R0, RZ, RZ, -R0 ;  /* 0x000000ffff00e224 */ /* 0x000fe400078e0a00 */
[----:B------:R-:W-:Y:S01]  /*28b0*/  IMAD.MOV R18, RZ, RZ, -R18 ;  /* 0x000000ffff127224 */ /* 0x000fe200078e0a12 */
[----:B------:R-:W-:Y:S01]  /*28c0*/  STL [R1+0x1bc], R3 ;  /* 0x0001bc0301007387 */ /* 0x000fe20000100800 */
[----:B------:R-:W-:Y:S01]  /*28d0*/  @!P1 IMAD.IADD R14, R14, 0x1, -R2 ;  /* 0x000000010e0e9824 */ /* 0x000fe200078e0a02 */
[----:B------:R-:W-:Y:S01]  /*28e0*/  ISETP.GE.AND P1, PT, R11, RZ, PT ;  /* 0x000000ff0b00720c */ /* 0x000fe20003f26270 */
[C---:B------:R-:W-:Y:S01]  /*28f0*/  IMAD R6, R2.reuse, R17, R6 ;  /* 0x0000001102067224 */ /* 0x040fe200078e0206 */
[----:B------:R0:W-:Y:S01]  /*2900*/  STL [R1+0x1c0], R0 ;  /* 0x0001c00001007387 */ /* 0x0001e20000100800 */
[----:B------:R-:W-:-:S02]  /*2910*/  IMAD R7, R2, R18, R7 ;  /* 0x0000001202077224 */ /* 0x000fc400078e0207 */
[----:B------:R-:W-:Y:S01]  /*2920*/  IMAD.MOV.U32 R5, RZ, RZ, R14 ;  /* 0x000000ffff057224 */ /* 0x000fe200078e000e */
[----:B------:R-:W-:Y:S01]  /*2930*/  ISETP.GT.U32.AND P3, PT, R2, R6, PT ;  /* 0x000000060200720c */ /* 0x000fe20003f64070 */
[--C-:B------:R-:W-:Y:S01]  /*2940*/  @!P5 IMAD.IADD R16, R16, 0x1, -R2.reuse ;  /* 0x000000011010d824 */ /* 0x100fe200078e0a02 */
[C---:B------:R-:W-:Y:S01]  /*2950*/  ISETP.GT.U32.AND P6, PT, R2.reuse, R7, PT ;  /* 0x000000070200720c */ /* 0x040fe20003fc4070 */
[----:B------:R-:W-:Y:S02]  /*2960*/  @!P2 IMAD.MOV R5, RZ, RZ, -R5 ;  /* 0x000000ffff05a224 */ /* 0x000fe400078e0a05 */
[C---:B------:R-:W-:Y:S01]  /*2970*/  VIADD R15, R29.reuse, 0xd6 ;  /* 0x000000d61d0f7836 */ /* 0x040fe20000000000 */
[----:B------:R-:W-:Y:S01]  /*2980*/  ISETP.GT.U32.AND P5, PT, R2, R16, PT ;  /* 0x000000100200720c */ /* 0x000fe20003fa4070 */
[C---:B0-----:R-:W-:Y:S01]  /*2990*/  VIADD R0, R29.reuse, 0xd5 ;  /* 0x000000d51d007836 */ /* 0x041fe20000000000 */
[----:B------:R0:W-:Y:S01]  /*29a0*/  STL [R1+0x1c4], R5 ;  /* 0x0001c40501007387 */ /* 0x0001e20000100800 */
[C---:B------:R-:W-:Y:S01]  /*29b0*/  VIADD R10, R29.reuse, 0xd3 ;  /* 0x000000d31d0a7836 */ /* 0x040fe20000000000 */
[----:B------:R-:W-:Y:S01]  /*29c0*/  IABS R4, R15 ;  /* 0x0000000f00047213 */ /* 0x000fe20000000000 */
[----:B------:R-:W-:Y:S01]  /*29d0*/  VIADD R3, R29, 0xd4 ;  /* 0x000000d41d037836 */ /* 0x000fe20000000000 */
[----:B------:R-:W-:Y:S01]  /*29e0*/  IABS R11, R0 ;  /* 0x00000000000b7213 */ /* 0x000fe20000000000 */
[----:B------:R-:W-:Y:S01]  /*29f0*/  @!P3 IMAD.IADD R6, R6, 0x1, -R2 ;  /* 0x000000010606b824 */ /* 0x000fe200078e0a02 */
[----:B------:R-:W-:Y:S01]  /*2a00*/  ISETP.GE.AND P3, PT, R8, RZ, PT ;  /* 0x000000ff0800720c */ /* 0x000fe20003f66270 */
[----:B------:R-:W-:Y:S01]  /*2a10*/  IMAD.HI.U32 R14, R23, R4, RZ ;  /* 0x00000004170e7227 */ /* 0x000fe200078e00ff */
[----:B------:R-:W-:-:S03]  /*2a20*/  IABS R8, R3 ;  /* 0x0000000300087213 */ /* 0x000fc60000000000 */
[----:B0-----:R-:W-:-:S04]  /*2a30*/  IMAD.HI.U32 R5, R23, R11, RZ ;  /* 0x0000000b17057227 */ /* 0x001fc800078e00ff */
[----:B------:R-:W-:Y:S02]  /*2a40*/  IMAD.MOV R17, RZ, RZ, -R5 ;  /* 0x000000ffff117224 */ /* 0x000fe400078e0a05 */
[----:B------:R-:W-:Y:S01]  /*2a50*/  @!P6 IMAD.IADD R7, R7, 0x1, -R2 ;  /* 0x000000010707e824 */ /* 0x000fe200078e0a02 */
[C---:B------:R-:W-:Y:S01]  /*2a60*/  ISETP.GT.U32.AND P6, PT, R2.reuse, R6, PT ;  /* 0x000000060200720c */ /* 0x040fe20003fc4070 */
[C---:B------:R-:W-:Y:S02]  /*2a70*/  IMAD R11, R2.reuse, R17, R11 ;  /* 0x00000011020b7224 */ /* 0x040fe400078e020b */
[----:B------:R-:W-:Y:S01]  /*2a80*/  IMAD.MOV R14, RZ, RZ, -R14 ;  /* 0x000000ffff0e7224 */ /* 0x000fe200078e0a0e */
[----:B------:R-:W-:Y:S01]  /*2a90*/  ISETP.GT.U32.AND P2, PT, R2, R7, PT ;  /* 0x000000070200720c */ /* 0x000fe20003f44070 */
[----:B------:R-:W-:Y:S01]  /*2aa0*/  @!P5 IMAD.IADD R16, R16, 0x1, -R2 ;  /* 0x000000011010d824 */ /* 0x000fe200078e0a02 */
[C---:B------:R-:W-:Y:S01]  /*2ab0*/  ISETP.GT.U32.AND P5, PT, R2.reuse, R11, PT ;  /* 0x0000000b0200720c */ /* 0x040fe20003fa4070 */
[----:B------:R-:W-:Y:S01]  /*2ac0*/  IMAD R4, R2, R14, R4 ;  /* 0x0000000e02047224 */ /* 0x000fe200078e0204 */
[----:B------:R-:W-:Y:S01]  /*2ad0*/  IABS R14, R10 ;  /* 0x0000000a000e7213 */ /* 0x000fe20000000000 */
[----:B------:R-:W-:-:S02]  /*2ae0*/  IMAD.MOV.U32 R20, RZ, RZ, R9 ;  /* 0x000000ffff147224 */ /* 0x000fc400078e0009 */
[----:B------:R-:W-:-:S04]  /*2af0*/  IMAD.HI.U32 R17, R23, R8, RZ ;  /* 0x0000000817117227 */ /* 0x000fc800078e00ff */
[----:B------:R-:W-:Y:S02]  /*2b00*/  IMAD.MOV.U32 R5, RZ, RZ, R14 ;  /* 0x000000ffff057224 */ /* 0x000fe400078e000e */
[----:B------:R-:W-:Y:S02]  /*2b10*/  VIADD R14, R29, 0xd2 ;  /* 0x000000d21d0e7836 */ /* 0x000fe40000000000 */
[--C-:B------:R-:W-:Y:S01]  /*2b20*/  @!P6 IMAD.IADD R6, R6, 0x1, -R2.reuse ;  /* 0x000000010606e824 */ /* 0x100fe200078e0a02 */
[----:B------:R-:W-:Y:S01]  /*2b30*/  ISETP.GT.U32.AND P6, PT, R2, R4, PT ;  /* 0x000000040200720c */ /* 0x000fe20003fc4070 */
[--C-:B------:R-:W-:Y:S01]  /*2b40*/  @!P2 IMAD.IADD R7, R7, 0x1, -R2.reuse ;  /* 0x000000010707a824 */ /* 0x100fe200078e0a02 */
[----:B------:R-:W-:Y:S01]  /*2b50*/  ISETP.GE.AND P2, PT, R15, RZ, PT ;  /* 0x000000ff0f00720c */ /* 0x000fe20003f46270 */
[----:B------:R-:W-:Y:S01]  /*2b60*/  @!P5 IMAD.IADD R11, R11, 0x1, -R2 ;  /* 0x000000010b0bd824 */ /* 0x000fe200078e0a02 */
[----:B------:R-:W-:Y:S01]  /*2b70*/  IABS R15, R14 ;  /* 0x0000000e000f7213 */ /* 0x000fe20000000000 */
[----:B------:R-:W-:-:S02]  /*2b80*/  IMAD.MOV R17, RZ, RZ, -R17 ;  /* 0x000000ffff117224 */ /* 0x000fc400078e0a11 */
[----:B------:R-:W-:Y:S01]  /*2b90*/  IMAD.HI.U32 R18, R23, R5, RZ ;  /* 0x0000000517127227 */ /* 0x000fe200078e00ff */
[----:B------:R-:W-:-:S03]  /*2ba0*/  ISETP.GT.U32.AND P5, PT, R2, R11, PT ;  /* 0x0000000b0200720c */ /* 0x000fc60003fa4070 */
[----:B------:R-:W-:-:S04]  /*2bb0*/  IMAD.HI.U32 R9, R23, R15, RZ ;  /* 0x0000000f17097227 */ /* 0x000fc800078e00ff */
[----:B------:R-:W-:Y:S02]  /*2bc0*/  IMAD.MOV R9, RZ, RZ, -R9 ;  /* 0x000000ffff097224 */ /* 0x000fe400078e0a09 */
[----:B------:R-:W-:Y:S01]  /*2bd0*/  @!P6 IMAD.IADD R4, R4, 0x1, -R2 ;  /* 0x000000010404e824 */ /* 0x000fe200078e0a02 */
[----:B------:R-:W-:Y:S01]  /*2be0*/  ISETP.GE.AND P6, PT, R0, RZ, PT ;  /* 0x000000ff0000720c */ /* 0x000fe20003fc6270 */
[C---:B------:R-:W-:Y:S02]  /*2bf0*/  IMAD R9, R2.reuse, R9, R15 ;  /* 0x0000000902097224 */ /* 0x040fe400078e020f */
[C---:B------:R-:W-:Y:S02]  /*2c00*/  IMAD R8, R2.reuse, R17, R8 ;  /* 0x0000001102087224 */ /* 0x040fe400078e0208 */
[----:B------:R-:W-:Y:S02]  /*2c10*/  IMAD.MOV.U32 R19, RZ, RZ, R6 ;  /* 0x000000ffff137224 */ /* 0x000fe400078e0006 */
[----:B------:R-:W-:Y:S01]  /*2c20*/  @!P4 IMAD.MOV R20, RZ, RZ, -R20 ;  /* 0x000000ffff14c224 */ /* 0x000fe200078e0a14 */
[----:B------:R-:W-:Y:S01]  /*2c30*/  ISETP.GT.U32.AND P4, PT, R2, R4, PT ;  /* 0x000000040200720c */ /* 0x000fe20003f84070 */
[----:B------:R-:W-:-:S02]  /*2c40*/  IMAD.MOV R18, RZ, RZ, -R18 ;  /* 0x000000ffff127224 */ /* 0x000fc400078e0a12 */
[----:B------:R-:W-:Y:S01]  /*2c50*/  @!P5 IMAD.IADD R11, R11, 0x1, -R2 ;  /* 0x000000010b0bd824 */ /* 0x000fe200078e0a02 */
[C---:B------:R-:W-:Y:S01]  /*2c60*/  ISETP.GT.U32.AND P5, PT, R2.reuse, R9, PT ;  /* 0x000000090200720c */ /* 0x040fe20003fa4070 */
[----:B------:R-:W-:Y:S01]  /*2c70*/  @!P0 IMAD.MOV R19, RZ, RZ, -R19 ;  /* 0x000000ffff138224 */ /* 0x000fe200078e0a13 */
[C---:B------:R-:W-:Y:S01]  /*2c80*/  ISETP.GT.U32.AND P0, PT, R2.reuse, R8, PT ;  /* 0x000000080200720c */ /* 0x040fe20003f04070 */
[C---:B------:R-:W-:Y:S01]  /*2c90*/  IMAD R5, R2.reuse, R18, R5 ;  /* 0x0000001202057224 */ /* 0x040fe200078e0205 */
[----:B------:R-:W-:Y:S01]  /*2ca0*/  STL [R1+0x1c8], R20 ;  /* 0x0001c81401007387 */ /* 0x000fe20000100800 */
[----:B------:R-:W-:Y:S02]  /*2cb0*/  IMAD.MOV.U32 R6, RZ, RZ, R16 ;  /* 0x000000ffff067224 */ /* 0x000fe400078e0010 */
[----:B------:R-:W-:Y:S01]  /*2cc0*/  @!P1 IMAD.MOV R7, RZ, RZ, -R7 ;  /* 0x000000ffff079224 */ /* 0x000fe200078e0a07 */
[----:B------:R-:W-:Y:S01]  /*2cd0*/  STL [R1+0x1cc], R19 ;  /* 0x0001cc1301007387 */ /* 0x000fe20000100800 */
[----:B------:R-:W-:Y:S01]  /*2ce0*/  @!P3 IMAD.MOV R6, RZ, RZ, -R6 ;  /* 0x000000ffff06b224 */ /* 0x000fe200078e0a06 */
[----:B------:R-:W-:Y:S01]  /*2cf0*/  ISETP.GT.U32.AND P3, PT, R2, R5, PT ;  /* 0x000000050200720c */ /* 0x000fe20003f64070 */
[----:B------:R-:W-:Y:S01]  /*2d00*/  VIADD R0, R29, 0xd1 ;  /* 0x000000d11d007836 */ /* 0x000fe20000000000 */
[----:B------:R0:W-:Y:S01]  /*2d10*/  STL [R1+0x1d0], R7 ;  /* 0x0001d00701007387 */ /* 0x0001e20000100800 */
[--C-:B------:R-:W-:Y:S01]  /*2d20*/  @!P4 IMAD.IADD R4, R4, 0x1, -R2.reuse ;  /* 0x000000010404c824 */ /* 0x100fe200078e0a02 */
[----:B------:R-:W-:Y:S01]  /*2d30*/  ISETP.GE.AND P4, PT, R10, RZ, PT ;  /* 0x000000ff0a00720c */ /* 0x000fe20003f86270 */
[--C-:B------:R-:W-:Y:S01]  /*2d40*/  @!P5 IMAD.IADD R9, R9, 0x1, -R2.reuse ;  /* 0x000000010909d824 */ /* 0x100fe200078e0a02 */
[----:B------:R-:W-:Y:S01]  /*2d50*/  IABS R17, R0 ;  /* 0x0000000000117213 */ /* 0x000fe20000000000 */
[----:B------:R-:W-:Y:S01]  /*2d60*/  @!P0 IMAD.IADD R8, R8, 0x1, -R2 ;  /* 0x0000000108088824 */ /* 0x000fe200078e0a02 */
[----:B------:R-:W-:Y:S01]  /*2d70*/  ISETP.GE.AND P0, PT, R14, RZ, PT ;  /* 0x000000ff0e00720c */ /* 0x000fe20003f06270 */
[----:B------:R-:W-:Y:S01]  /*2d80*/  IMAD.MOV.U32 R15, RZ, RZ, R4 ;  /* 0x000000ffff0f7224 */ /* 0x000fe200078e0004 */
[C---:B------:R-:W-:Y:S01]  /*2d90*/  ISETP.GT.U32.AND P5, PT, R2.reuse, R9, PT ;  /* 0x000000090200720c */ /* 0x040fe20003fa4070 */
[----:B------:R-:W-:Y:S01]  /*2da0*/  IMAD.MOV.U32 R14, RZ, RZ, R11 ;  /* 0x000000ffff0e7224 */ /* 0x000fe200078e000b */
[----:B------:R-:W-:Y:S01]  /*2db0*/  ISETP.GE.AND P1, PT, R3, RZ, PT ;  /* 0x000000ff0300720c */ /* 0x000fe20003f26270 */
[----:B0-----:R-:W-:Y:S01]  /*2dc0*/  VIADD R7, R29, 0xd0 ;  /* 0x000000d01d077836 */ /* 0x001fe20000000000 */
[----:B------:R-:W-:Y:S01]  /*2dd0*/  STL [R1+0x1d8], R6 ;  /* 0x0001d80601007387 */ /* 0x000fe20000100800 */
[----:B------:R-:W-:Y:S01]  /*2de0*/  @!P2 IMAD.MOV R15, RZ, RZ, -R15 ;  /* 0x000000ffff0fa224 */ /* 0x000fe200078e0a0f */
[----:B------:R-:W-:Y:S01]  /*2df0*/  ISETP.GT.U32.AND P2, PT, R2, R8, PT ;  /* 0x000000080200720c */ /* 0x000fe20003f44070 */
[----:B------:R-:W-:Y:S01]  /*2e00*/  IMAD.HI.U32 R3, R23, R17, RZ ;  /* 0x0000001117037227 */ /* 0x000fe200078e00ff */
[----:B------:R-:W-:-:S02]  /*2e10*/  IABS R10, R7 ;  /* 0x00000007000a7213 */ /* 0x000fc40000000000 */
[----:B------:R-:W-:Y:S01]  /*2e20*/  STL [R1+0x1dc], R15 ;  /* 0x0001dc0f01007387 */ /* 0x000fe20000100800 */
[----:B------:R-:W-:Y:S02]  /*2e30*/  @!P3 IMAD.IADD R5, R5, 0x1, -R2 ;  /* 0x000000010505b824 */ /* 0x000fe400078e0a02 */
[----:B------:R-:W-:-:S03]  /*2e40*/  IMAD.HI.U32 R11, R23, R10, RZ ;  /* 0x0000000a170b7227 */ /* 0x000fc600078e00ff */
[----:B------:R-:W-:Y:S01]  /*2e50*/  ISETP.GT.U32.AND P3, PT, R2, R5, PT ;  /* 0x000000050200720c */ /* 0x000fe20003f64070 */
[----:B------:R-:W-:Y:S02]  /*2e60*/  IMAD.MOV R11, RZ, RZ, -R11 ;  /* 0x000000ffff0b7224 */ /* 0x000fe400078e0a0b */
[----:B------:R-:W-:Y:S02]  /*2e70*/  IMAD.MOV R3, RZ, RZ, -R3 ;  /* 0x000000ffff037224 */ /* 0x000fe400078e0a03 */
[----:B------:R-:W-:Y:S01]  /*2e80*/  @!P6 IMAD.MOV R14, RZ, RZ, -R14 ;  /* 0x000000ffff0ee224 */ /* 0x000fe200078e0a0e */
[----:B------:R-:W-:Y:S01]  /*2e90*/  ISETP.GE.AND P6, PT, R0, RZ, PT ;  /* 0x000000ff0000720c */ /* 0x000fe20003fc6270 */
[C---:B------:R-:W-:Y:S02]  /*2ea0*/  IMAD R0, R2.reuse, R11, R10 ;  /* 0x0000000b02007224 */ /* 0x040fe400078e020a */
[C---:B------:R-:W-:Y:S01]  /*2eb0*/  IMAD R3, R2.reuse, R3, R17 ;  /* 0x0000000302037224 */ /* 0x040fe200078e0211 */
[----:B------:R0:W-:Y:S01]  /*2ec0*/  STL [R1+0x1e0], R14 ;  /* 0x0001e00e01007387 */ /* 0x0001e20000100800 */
[--C-:B------:R-:W-:Y:S01]  /*2ed0*/  @!P5 IMAD.IADD R9, R9, 0x1, -R2.reuse ;  /* 0x000000010909d824 */ /* 0x100fe200078e0a02 */
[----:B------:R-:W-:Y:S01]  /*2ee0*/  ISETP.GT.U32.AND P5, PT, R2, R0, PT ;  /* 0x000000000200720c */ /* 0x000fe20003fa4070 */
[--C-:B------:R-:W-:Y:S01]  /*2ef0*/  @!P2 IMAD.IADD R8, R8, 0x1, -R2.reuse ;  /* 0x000000010808a824 */ /* 0x100fe200078e0a02 */
[----:B------:R-:W-:Y:S01]  /*2f00*/  ISETP.GT.U32.AND P2, PT, R2, R3, PT ;  /* 0x000000030200720c */ /* 0x000fe20003f44070 */
[----:B------:R-:W-:Y:S01]  /*2f10*/  @!P3 IMAD.IADD R5, R5, 0x1, -R2 ;  /* 0x000000010505b824 */ /* 0x000fe200078e0a02 */
[----:B------:R-:W-:Y:S01]  /*2f20*/  ISETP.GE.AND P3, PT, R7, RZ, PT ;  /* 0x000000ff0700720c */ /* 0x000fe20003f66270 */
[----:B------:R-:W-:-:S02]  /*2f30*/  IMAD.MOV.U32 R16, RZ, RZ, R8 ;  /* 0x000000ffff107224 */ /* 0x000fc400078e0008 */
[C---:B------:R-:W-:Y:S02]  /*2f40*/  VIADD R7, R29.reuse, 0xce ;  /* 0x000000ce1d077836 */ /* 0x040fe40000000000 */
[----:B------:R-:W-:Y:S02]  /*2f50*/  @!P1 IMAD.MOV R16, RZ, RZ, -R16 ;  /* 0x000000ffff109224 */ /* 0x000fe400078e0a10 */
[C---:B------:R-:W-:Y:S01]  /*2f60*/  VIADD R10, R29.reuse, 0xcd ;  /* 0x000000cd1d0a7836 */ /* 0x040fe20000000000 */
[----:B0-----:R-:W-:Y:S01]  /*2f70*/  IABS R14, R7 ;  /* 0x00000007000e7213 */ /* 0x001fe20000000000 */
[----:B------:R-:W-:Y:S01]  /*2f80*/  VIADD R6, R29, 0xcf ;  /* 0x000000cf1d067836 */ /* 0x000fe20000000000 */
[----:B------:R0:W-:Y:S01]  /*2f90*/  STL [R1+0x1e4], R16 ;  /* 0x0001e41001007387 */ /* 0x0001e20000100800 */
[--C-:B------:R-:W-:Y:S01]  /*2fa0*/  @!P5 IMAD.IADD R0, R0, 0x1, -R2.reuse ;  /* 0x000000010000d824 */ /* 0x100fe200078e0a02 */
[----:B------:R-:W-:Y:S01]  /*2fb0*/  IABS R15, R10 ;  /* 0x0000000a000f7213 */ /* 0x000fe20000000000 */
[----:B------:R-:W-:Y:S01]  /*2fc0*/  @!P2 IMAD.IADD R3, R3, 0x1, -R2 ;  /* 0x000000010303a824 */ /* 0x000fe200078e0a02 */
[----:B------:R-:W-:Y:S01]  /*2fd0*/  IABS R4, R6 ;  /* 0x0000000600047213 */ /* 0x000fe20000000000 */
[----:B------:R-:W-:Y:S01]  /*2fe0*/  IMAD.MOV.U32 R8, RZ, RZ, R9 ;  /* 0x000000ffff087224 */ /* 0x000fe200078e0009 */
[----:B------:R-:W-:Y:S01]  /*2ff0*/  ISETP.GE.AND P2, PT, R6, RZ, PT ;  /* 0x000000ff0600720c */ /* 0x000fe20003f46270 */
[----:B------:R-:W-:Y:S01]  /*3000*/  IMAD.HI.U32 R6, R23, R14, RZ ;  /* 0x0000000e17067227 */ /* 0x000fe200078e00ff */
[----:B------:R-:W-:-:S02]  /*3010*/  ISETP.GT.U32.AND P5, PT, R2, R0, PT ;  /* 0x000000000200720c */ /* 0x000fc40003fa4070 */
[----:B------:R-:W-:Y:S01]  /*3020*/  ISETP.GT.U32.AND P1, PT, R2, R3, PT ;  /* 0x000000030200720c */ /* 0x000fe20003f24070 */
[----:B0-----:R-:W-:Y:S02]  /*3030*/  IMAD.MOV.U32 R16, RZ, RZ, R5 ;  /* 0x000000ffff107224 */ /* 0x001fe400078e0005 */
[----:B------:R-:W-:Y:S01]  /*3040*/  @!P0 IMAD.MOV R8, RZ, RZ, -R8 ;  /* 0x000000ffff088224 */ /* 0x000fe200078e0a08 */
[----:B------:R-:W-:Y:S01]  /*3050*/  ISETP.GE.AND P0, PT, R7, RZ, PT ;  /* 0x000000ff0700720c */ /* 0x000fe20003f06270 */
[----:B------:R-:W-:Y:S02]  /*3060*/  @!P4 IMAD.MOV R16, RZ, RZ, -R16 ;  /* 0x000000ffff10c224 */ /* 0x000fe400078e0a10 */
[----:B------:R-:W-:-:S03]  /*3070*/  IMAD.HI.U32 R5, R23, R15, RZ ;  /* 0x0000000f17057227 */ /* 0x000fc600078e00ff */
[----:B------:R-:W-:Y:S01]  /*3080*/  STL [R1+0x1e8], R16 ;  /* 0x0001e81001007387 */ /* 0x000fe20000100800 */
[----:B------:R-:W-:-:S03]  /*3090*/  IMAD.HI.U32 R11, R23, R4, RZ ;  /* 0x00000004170b7227 */ /* 0x000fc600078e00ff */
[----:B------:R0:W-:Y:S01]  /*30a0*/  STL [R1+0x1ec], R8 ;  /* 0x0001ec0801007387 */ /* 0x0001e20000100800 */
[----:B------:R-:W-:Y:S02]  /*30b0*/  IMAD.MOV R7, RZ, RZ, -R6 ;  /* 0x000000ffff077224 */ /* 0x000fe400078e0a06 */
[----:B------:R-:W-:Y:S02]  /*30c0*/  IMAD.MOV R11, RZ, RZ, -R11 ;  /* 0x000000ffff0b7224 */ /* 0x000fe400078e0a0b */
[----:B------:R-:W-:Y:S02]  /*30d0*/  @!P5 IMAD.IADD R0, R0, 0x1, -R2 ;  /* 0x000000010000d824 */ /* 0x000fe400078e0a02 */
[----:B------:R-:W-:Y:S02]  /*30e0*/  IMAD R4, R2, R11, R4 ;  /* 0x0000000b02047224 */ /* 0x000fe400078e0204 */
[----:B------:R-:W-:Y:S01]  /*30f0*/  @!P1 IMAD.IADD R3, R3, 0x1, -R2 ;  /* 0x0000000103039824 */ /* 0x000fe200078e0a02 */
[----:B------:R-:W-:Y:S01]  /*3100*/  ISETP.GE.AND P1, PT, R10, RZ, PT ;  /* 0x000000ff0a00720c */ /* 0x000fe20003f26270 */
[----:B0-----:R-:W-:Y:S01]  /*3110*/  IMAD.MOV R8, RZ, RZ, -R5 ;  /* 0x000000ffff087224 */ /* 0x001fe200078e0a05 */
[C---:B------:R-:W-:Y:S01]  /*3120*/  ISETP.GT.U32.AND P4, PT, R2.reuse, R4, PT ;  /* 0x000000040200720c */ /* 0x040fe20003f84070 */
[----:B------:R-:W-:-:S02]  /*3130*/  IMAD R5, R2, R7, R14 ;  /* 0x0000000702057224 */ /* 0x000fc400078e020e */
[C---:B------:R-:W-:Y:S02]  /*3140*/  IMAD R14, R2.reuse, R8, R15 ;  /* 0x00000008020e7224 */ /* 0x040fe400078e020f */
[----:B------:R-:W-:Y:S01]  /*3150*/  IMAD.MOV.U32 R16, RZ, RZ, R3 ;  /* 0x000000ffff107224 */ /* 0x000fe200078e0003 */
[C---:B------:R-:W-:Y:S01]  /*3160*/  ISETP.GT.U32.AND P5, PT, R2.reuse, R5, PT ;  /* 0x000000050200720c */ /* 0x040fe20003fa4070 */
[C---:B------:R-:W-:Y:S02]  /*3170*/  VIADD R6, R29.reuse, 0xcc ;  /* 0x000000cc1d067836 */ /* 0x040fe40000000000 */
[----:B------:R-:W-:Y:S01]  /*3180*/  @!P6 IMAD.MOV R16, RZ, RZ, -R16 ;  /* 0x000000ffff10e224 */ /* 0x000fe200078e0a10 */
[----:B------:R-:W-:Y:S01]  /*3190*/  ISETP.GT.U32.AND P6, PT, R2, R14, PT ;  /* 0x0000000e0200720c */ /* 0x000fe20003fc4070 */
[C---:B------:R-:W-:Y:S01]  /*31a0*/  VIADD R7, R29.reuse, 0xca ;  /* 0x000000ca1d077836 */ /* 0x040fe20000000000 */
[----:B------:R-:W-:Y:S01]  /*31b0*/  IABS R9, R6 ;  /* 0x0000000600097213 */ /* 0x000fe20000000000 */
[----:B------:R-:W-:Y:S01]  /*31c0*/  VIADD R8, R29, 0xcb ;  /* 0x000000cb1d087836 */ /* 0x000fe20000000000 */
[----:B------:R-:W-:Y:S01]  /*31d0*/  STL [R1+0x1f0], R16 ;  /* 0x0001f01001007387 */ /* 0x000fe20000100800 */
[----:B------:R-:W-:Y:S01]  /*31e0*/  @!P4 IMAD.IADD R4, R4, 0x1, -R2 ;  /* 0x000000010404c824 */ /* 0x000fe200078e0a02 */
[----:B------:R-:W-:Y:S01]  /*31f0*/  IABS R3, R7 ;  /* 0x0000000700037213 */ /* 0x000fe20000000000 */
[----:B------:R-:W-:Y:S01]  /*3200*/  IMAD.MOV.U32 R11, RZ, RZ, R0 ;  /* 0x000000ffff0b7224 */ /* 0x000fe200078e0000 */
[----:B------:R-:W-:Y:S01]  /*3210*/  IABS R10, R8 ;  /* 0x00000008000a7213 */ /* 0x000fe20000000000 */
[--C-:B------:R-:W-:Y:S01]  /*3220*/  @!P5 IMAD.IADD R5, R5, 0x1, -R2.reuse ;  /* 0x000000010505d824 */ /* 0x100fe200078e0a02 */
[----:B------:R-:W-:Y:S01]  /*3230*/  ISETP.GT.U32.AND P4, PT, R2, R4, PT ;  /* 0x000000040200720c */ /* 0x000fe20003f84070 */
[----:B------:R-:W-:Y:S01]  /*3240*/  @!P3 IMAD.MOV R11, RZ, RZ, -R11 ;  /* 0x000000ffff0bb224 */ /* 0x000fe200078e0a0b */
[----:B------:R-:W-:Y:S01]  /*3250*/  ISETP.GE.AND P3, PT, R6, RZ, PT ;  /* 0x000000ff0600720c */ /* 0x000fe20003f66270 */
[----:B------:R-:W-:Y:S01]  /*3260*/  @!P6 IMAD.IADD R14, R14, 0x1, -R2 ;  /* 0x000000010e0ee824 */ /* 0x000fe200078e0a02 */
[C---:B------:R-:W-:Y:S01]  /*3270*/  ISETP.GT.U32.AND P5, PT, R2.reuse, R5, PT ;  /* 0x000000050200720c */ /* 0x040fe20003fa4070 */
[----:B------:R-:W-:Y:S01]  /*3280*/  IMAD.HI.U32 R0, R23, R9, RZ ;  /* 0x0000000917007227 */ /* 0x000fe200078e00ff */
[----:B------:R0:W-:Y:S02]  /*3290*/  STL [R1+0x1f4], R11 ;  /* 0x0001f40b01007387 */ /* 0x0001e40000100800 */
[----:B------:R-:W-:Y:S01]  /*32a0*/  ISETP.GT.U32.AND P6, PT, R2, R14, PT ;  /* 0x0000000e0200720c */ /* 0x000fe20003fc4070 */
[----:B------:R-:W-:-:S02]  /*32b0*/  IMAD.MOV.U32 R6, RZ, RZ, R3 ;  /* 0x000000ffff067224 */ /* 0x000fc400078e0003 */
[----:B------:R-:W-:-:S04]  /*32c0*/  IMAD.HI.U32 R3, R23, R10, RZ ;  /* 0x0000000a17037227 */ /* 0x000fc800078e00ff */
[----:B------:R-:W-:Y:S02]  /*32d0*/  IMAD.MOV R0, RZ, RZ, -R0 ;  /* 0x000000ffff007224 */ /* 0x000fe400078e0a00 */
[----:B------:R-:W-:Y:S02]  /*32e0*/  IMAD.MOV R3, RZ, RZ, -R3 ;  /* 0x000000ffff037224 */ /* 0x000fe400078e0a03 */
[--C-:B------:R-:W-:Y:S02]  /*32f0*/  @!P5 IMAD.IADD R5, R5, 0x1, -R2.reuse ;  /* 0x000000010505d824 */ /* 0x100fe400078e0a02 */
[----:B------:R-:W-:Y:S02]  /*3300*/  IMAD R0, R2, R0, R9 ;  /* 0x0000000002007224 */ /* 0x000fe400078e0209 */
[----:B------:R-:W-:Y:S01]  /*3310*/  @!P4 IMAD.IADD R4, R4, 0x1, -R2 ;  /* 0x000000010404c824 */ /* 0x000fe200078e0a02 */
[----:B------:R-:W-:Y:S01]  /*3320*/  ISETP.GE.AND P4, PT, R8, RZ, PT ;  /* 0x000000ff0800720c */ /* 0x000fe20003f86270 */
[C---:B------:R-:W-:Y:S01]  /*3330*/  IMAD R3, R2.reuse, R3, R10 ;  /* 0x0000000302037224 */ /* 0x040fe200078e020a */
[----:B------:R-:W-:Y:S01]  /*3340*/  ISETP.GT.U32.AND P5, PT, R2, R0, PT ;  /* 0x000000000200720c */ /* 0x000fe20003fa4070 */
[----:B------:R-:W-:-:S02]  /*3350*/  IMAD.MOV.U32 R9, RZ, RZ, R5 ;  /* 0x000000ffff097224 */ /* 0x000fc400078e0005 */
[----:B------:R-:W-:-:S04]  /*3360*/  IMAD.HI.U32 R8, R23, R6, RZ ;  /* 0x0000000617087227 */ /* 0x000fc800078e00ff */
[----:B------:R-:W-:Y:S01]  /*3370*/  @!P0 IMAD.MOV R9, RZ, RZ, -R9 ;  /* 0x000000ffff098224 */ /* 0x000fe200078e0a09 */
[----:B------:R-:W-:Y:S01]  /*3380*/  ISETP.GT.U32.AND P0, PT, R2, R3, PT ;  /* 0x000000030200720c */ /* 0x000fe20003f04070 */
[----:B------:R-:W-:Y:S02]  /*3390*/  IMAD.MOV R8, RZ, RZ, -R8 ;  /* 0x000000ffff087224 */ /* 0x000fe400078e0a08 */
[----:B------:R-:W-:Y:S02]  /*33a0*/  @!P6 IMAD.IADD R14, R14, 0x1, -R2 ;  /* 0x000000010e0ee824 */ /* 0x000fe400078e0a02 */
[----:B0-----:R-:W-:Y:S02]  /*33b0*/  IMAD.MOV.U32 R11, RZ, RZ, R4 ;  /* 0x000000ffff0b7224 */ /* 0x001fe400078e0004 */
[----:B------:R-:W-:Y:S02]  /*33c0*/  IMAD R4, R2, R8, R6 ;  /* 0x0000000802047224 */ /* 0x000fe400078e0206 */
[----:B------:R-:W-:-:S02]  /*33d0*/  IMAD.MOV.U32 R16, RZ, RZ, R14 ;  /* 0x000000ffff107224 */ /* 0x000fc400078e000e */
[----:B------:R-:W-:Y:S02]  /*33e0*/  VIADD R8, R29, 0xc9 ;  /* 0x000000c91d087836 */ /* 0x000fe40000000000 */
[----:B------:R-:W-:Y:S01]  /*33f0*/  @!P1 IMAD.MOV R16, RZ, RZ, -R16 ;  /* 0x000000ffff109224 */ /* 0x000fe200078e0a10 */
[----:B------:R-:W-:Y:S01]  /*3400*/  ISETP.GT.U32.AND P1, PT, R2, R4, PT ;  /* 0x000000040200720c */ /* 0x000fe20003f24070 */
[--C-:B------:R-:W-:Y:S01]  /*3410*/  @!P5 IMAD.IADD R0, R0, 0x1, -R2.reuse ;  /* 0x000000010000d824 */ /* 0x100fe200078e0a02 */
[----:B------:R-:W-:Y:S01]  /*3420*/  ISETP.GE.AND P6, PT, R8, RZ, PT ;  /* 0x000000ff0800720c */ /* 0x000fe20003fc6270 */
[----:B------:R-:W-:Y:S01]  /*3430*/  @!P0 IMAD.IADD R3, R3, 0x1, -R2 ;  /* 0x0000000103038824 */ /* 0x000fe200078e0a02 */
[----:B------:R-:W-:Y:S01]  /*3440*/  IABS R8, R8 ;  /* 0x0000000800087213 */ /* 0x000fe20000000000 */
[----:B------:R-:W-:Y:S01]  /*3450*/  @!P2 IMAD.MOV R11, RZ, RZ, -R11 ;  /* 0x000000ffff0ba224 */ /* 0x000fe200078e0a0b */
[C---:B------:R-:W-:Y:S01]  /*3460*/  ISETP.GT.U32.AND P5, PT, R2.reuse, R0, PT ;  /* 0x000000000200720c */ /* 0x040fe20003fa4070 */
[----:B------:R-:W-:Y:S01]  /*3470*/  VIADD R5, R29, 0xc8 ;  /* 0x000000c81d057836 */ /* 0x000fe20000000000 */
[----:B------:R-:W-:Y:S01]  /*3480*/  ISETP.GT.U32.AND P0, PT, R2, R3, PT ;  /* 0x000000030200720c */ /* 0x000fe20003f04070 */
[----:B------:R-:W-:Y:S01]  /*3490*/  IMAD.HI.U32 R14, R23, R8, RZ ;  /* 0x00000008170e7227 */ /* 0x000fe200078e00ff */
[----:B------:R0:W-:Y:S01]  /*34a0*/  STL [R1+0x1f8], R11 ;  /* 0x0001f80b01007387 */ /* 0x0001e20000100800 */
[----:B------:R-:W-:-:S02]  /*34b0*/  ISETP.GE.AND P2, PT, R7, RZ, PT ;  /* 0x000000ff0700720c */ /* 0x000fc40003f46270 */
[----:B------:R-:W-:Y:S01]  /*34c0*/  @!P1 IMAD.IADD R4, R4, 0x1, -R2 ;  /* 0x0000000104049824 */ /* 0x000fe200078e0a02 */
[----:B------:R1:W-:Y:S01]  /*34d0*/  STL [R1+0x214], R9 ;  /* 0x0002140901007387 */ /* 0x0003e20000100800 */
[----:B------:R-:W-:Y:S02]  /*34e0*/  VIADD R7, R29, 0xc6 ;  /* 0x000000c61d077836 */ /* 0x000fe40000000000 */
[----:B------:R-:W-:Y:S01]  /*34f0*/  IMAD.MOV R14, RZ, RZ, -R14 ;  /* 0x000000ffff0e7224 */ /* 0x000fe200078e0a0e */
[----:B------:R-:W-:Y:S01]  /*3500*/  ISETP.GT.U32.AND P1, PT, R2, R4, PT ;  /* 0x000000040200720c */ /* 0x000fe20003f24070 */
[----:B------:R-:W-:Y:S01]  /*3510*/  @!P5 IMAD.IADD R0, R0, 0x1, -R2 ;  /* 0x000000010000d824 */ /* 0x000fe200078e0a02 */
[----:B0-----:R-:W-:Y:S01]  /*3520*/  IABS R11, R7 ;  /* 0x00000007000b7213 */ /* 0x001fe20000000000 */
[C---:B------:R-:W-:Y:S01]  /*3530*/  IMAD R8, R2.reuse, R14, R8 ;  /* 0x0000000e02087224 */ /* 0x040fe200078e0208 */
[----:B------:R-:W-:Y:S01]  /*3540*/  ISETP.GE.AND P5, PT, R5, RZ, PT ;  /* 0x000000ff0500720c */ /* 0x000fe20003fa6270 */
[----:B------:R-:W-:Y:S01]  /*3550*/  @!P0 IMAD.IADD R3, R3, 0x1, -R2 ;  /* 0x0000000103038824 */ /* 0x000fe200078e0a02 */
[----:B-1----:R-:W-:Y:S01]  /*3560*/  IABS R9, R5 ;  /* 0x0000000500097213 */ /* 0x002fe20000000000 */
[----:B------:R-:W-:Y:S01]  /*3570*/  VIADD R6, R29, 0xc7 ;  /* 0x000000c71d067836 */ /* 0x000fe20000000000 */
[----:B------:R-:W-:Y:S01]  /*3580*/  ISETP.GT.U32.AND P0, PT, R2, R8, PT ;  /* 0x000000080200720c */ /* 0x000fe20003f04070 */
[----:B------:R-:W-:Y:S01]  /*3590*/  IMAD.MOV.U32 R18, RZ, RZ, R0 ;  /* 0x000000ffff127224 */ /* 0x000fe200078e0000 */
[----:B------:R0:W-:Y:S01]  /*35a0*/  STL [R1+0x218], R16 ;  /* 0x0002181001007387 */ /* 0x0001e20000100800 */
[----:B------:R-:W-:Y:S01]  /*35b0*/  IMAD.HI.U32 R15, R23, R9, RZ ;  /* 0x00000009170f7227 */ /* 0x000fe200078e00ff */
[----:B------:R-:W-:-:S03]  /*35c0*/  IABS R10, R6 ;  /* 0x00000006000a7213 */ /* 0x000fc60000000000 */
[----:B------:R-:W-:Y:S02]  /*35d0*/  IMAD.MOV.U32 R17, RZ, RZ, R3 ;  /* 0x000000ffff117224 */ /* 0x000fe400078e0003 */
[----:B------:R-:W-:Y:S02]  /*35e0*/  IMAD.MOV R15, RZ, RZ, -R15 ;  /* 0x000000ffff0f7224 */ /* 0x000fe400078e0a0f */
[----:B------:R-:W-:-:S04]  /*35f0*/  IMAD.HI.U32 R5, R23, R11, RZ ;  /* 0x0000000b17057227 */ /* 0x000fc800078e00ff */
[----:B------:R-:W-:Y:S02]  /*3600*/  @!P3 IMAD.MOV R18, RZ, RZ, -R18 ;  /* 0x000000ffff12b224 */ /* 0x000fe400078e0a12 */
[----:B------:R-:W-:Y:S01]  /*3610*/  @!P4 IMAD.MOV R17, RZ, RZ, -R17 ;  /* 0x000000ffff11c224 */ /* 0x000fe200078e0a11 */
[----:B------:R-:W-:Y:S01]  /*3620*/  ISETP.GE.AND P4, PT, R6, RZ, PT ;  /* 0x000000ff0600720c */ /* 0x000fe20003f86270 */
[----:B------:R-:W-:Y:S01]  /*3630*/  IMAD R9, R2, R15, R9 ;  /* 0x0000000f02097224 */ /* 0x000fe200078e0209 */
[----:B------:R-:W-:Y:S01]  /*3640*/  STL [R1+0x21c], R18 ;  /* 0x00021c1201007387 */ /* 0x000fe20000100800 */
[----:B------:R-:W-:Y:S02]  /*3650*/  IMAD.MOV R5, RZ, RZ, -R5 ;  /* 0x000000ffff057224 */ /* 0x000fe400078e0a05 */
[----:B------:R-:W-:Y:S01]  /*3660*/  @!P1 IMAD.IADD R4, R4, 0x1, -R2 ;  /* 0x0000000104049824 */ /* 0x000fe200078e0a02 */
[----:B------:R1:W-:Y:S01]  /*3670*/  STL [R1+0x220], R17 ;  /* 0x0002201101007387 */ /* 0x0003e20000100800 */
[----:B0-----:R-:W-:Y:S01]  /*3680*/  IMAD.HI.U32 R16, R23, R10, RZ ;  /* 0x0000000a17107227 */ /* 0x001fe200078e00ff */
[----:B------:R-:W-:-:S03]  /*3690*/  ISETP.GT.U32.AND P3, PT, R2, R9, PT ;  /* 0x000000090200720c */ /* 0x000fc60003f64070 */
[----:B------:R-:W-:Y:S02]  /*36a0*/  IMAD R11, R2, R5, R11 ;  /* 0x00000005020b7224 */ /* 0x000fe400078e020b */
[----:B------:R-:W-:Y:S02]  /*36b0*/  IMAD.MOV R16, RZ, RZ, -R16 ;  /* 0x000000ffff107224 */ /* 0x000fe400078e0a10 */
[----:B------:R-:W-:Y:S02]  /*36c0*/  @!P0 IMAD.IADD R8, R8, 0x1, -R2 ;  /* 0x0000000108088824 */ /* 0x000fe400078e0a02 */
[----:B-1----:R-:W-:Y:S02]  /*36d0*/  IMAD.MOV.U32 R17, RZ, RZ, R4 ;  /* 0x000000ffff117224 */ /* 0x002fe400078e0004 */
[C---:B------:R-:W-:Y:S01]  /*36e0*/  IMAD R10, R2.reuse, R16, R10 ;  /* 0x00000010020a7224 */ /* 0x040fe200078e020a */
[C---:B------:R-:W-:Y:S01]  /*36f0*/  ISETP.GT.U32.AND P0, PT, R2.reuse, R8, PT ;  /* 0x000000080200720c */ /* 0x040fe20003f04070 */
[----:B------:R-:W-:Y:S01]  /*3700*/  @!P2 IMAD.MOV R17, RZ, RZ, -R17 ;  /* 0x000000ffff11a224 */ /* 0x000fe200078e0a11 */
[C---:B------:R-:W-:Y:S01]  /*3710*/  ISETP.GT.U32.AND P2, PT, R2.reuse, R11, PT ;  /* 0x0000000b0200720c */ /* 0x040fe20003f44070 */
[----:B------:R-:W-:Y:S01]  /*3720*/  VIADD R0, R29, 0xc5 ;  /* 0x000000c51d007836 */ /* 0x000fe20000000000 */
[C---:B------:R-:W-:Y:S01]  /*3730*/  ISETP.GT.U32.AND P1, PT, R2.reuse, R10, PT ;  /* 0x0000000a0200720c */ /* 0x040fe20003f24070 */
[----:B------:R-:W-:Y:S01]  /*3740*/  @!P3 IMAD.IADD R9, R9, 0x1, -R2 ;  /* 0x000000010909b824 */ /* 0x000fe200078e0a02 */
[----:B------:R0:W-:Y:S01]  /*3750*/  STL [R1+0x224], R17 ;  /* 0x0002241101007387 */ /* 0x0001e20000100800 */
[C---:B------:R-:W-:Y:S01]  /*3760*/  VIADD R3, R29.reuse, 0xc4 ;  /* 0x000000c41d037836 */ /* 0x040fe20000000000 */
[----:B------:R-:W-:Y:S01]  /*3770*/  IABS R14, R0 ;  /* 0x00000000000e7213 */ /* 0x000fe20000000000 */
[C---:B------:R-:W-:Y:S01]  /*3780*/  VIADD R5, R29.reuse, 0xc3 ;  /* 0x000000c31d057836 */ /* 0x040fe20000000000 */
[----:B------:R-:W-:Y:S01]  /*3790*/  ISETP.GT.U32.AND P3, PT, R2, R9, PT ;  /* 0x000000090200720c */ /* 0x000fe20003f64070 */
[----:B------:R-:W-:Y:S01]  /*37a0*/  VIADD R18, R29, 0xbc ;  /* 0x000000bc1d127836 */ /* 0x000fe20000000000 */
[----:B------:R-:W-:Y:S01]  /*37b0*/  IABS R15, R3 ;  /* 0x00000003000f7213 */ /* 0x000fe20000000000 */
[----:B------:R-:W-:Y:S01]  /*37c0*/  IMAD.HI.U32 R4, R23, R14, RZ ;  /* 0x0000000e17047227 */ /* 0x000fe200078e00ff */
[----:B------:R-:W-:-:S02]  /*37d0*/  IABS R6, R5 ;  /* 0x0000000500067213 */ /* 0x000fc40000000000 */
[----:B------:R-:W-:Y:S01]  /*37e0*/  IABS R19, R18 ;  /* 0x0000001200137213 */ /* 0x000fe20000000000 */
[--C-:B------:R-:W-:Y:S02]  /*37f0*/  @!P2 IMAD.IADD R11, R11, 0x1, -R2.reuse ;  /* 0x000000010b0ba824 */ /* 0x100fe400078e0a02 */
[----:B------:R-:W-:Y:S01]  /*3800*/  @!P0 IMAD.IADD R8, R8, 0x1, -R2 ;  /* 0x0000000108088824 */ /* 0x000fe200078e0a02 */
[----:B------:R-:W-:Y:S01]  /*3810*/  ISETP.GE.AND P0, PT, R7, RZ, PT ;  /* 0x000000ff0700720c */ /* 0x000fe20003f06270 */
[----:B------:R-:W-:Y:S01]  /*3820*/  IMAD.MOV R4, RZ, RZ, -R4 ;  /* 0x000000ffff047224 */ /* 0x000fe200078e0a04 */
[----:B------:R-:W-:Y:S01]  /*3830*/  ISETP.GT.U32.AND P2, PT, R2, R11, PT ;  /* 0x0000000b0200720c */ /* 0x000fe20003f44070 */
[----:B------:R-:W-:Y:S02]  /*3840*/  @!P1 IMAD.IADD R10, R10, 0x1, -R2 ;  /* 0x000000010a0a9824 */ /* 0x000fe400078e0a02 */
[----:B------:R-:W-:-:S03]  /*3850*/  IMAD.HI.U32 R7, R23, R15, RZ ;  /* 0x0000000f17077227 */ /* 0x000fc600078e00ff */
[C---:B------:R-:W-:Y:S01]  /*3860*/  ISETP.GT.U32.AND P1, PT, R2.reuse, R10, PT ;  /* 0x0000000a0200720c */ /* 0x040fe20003f24070 */
[C---:B------:R-:W-:Y:S02]  /*3870*/  IMAD R4, R2.reuse, R4, R14 ;  /* 0x0000000402047224 */ /* 0x040fe400078e020e */
[----:B------:R-:W-:Y:S02]  /*3880*/  IMAD.MOV R7, RZ, RZ, -R7 ;  /* 0x000000ffff077224 */ /* 0x000fe400078e0a07 */
[----:B------:R-:W-:Y:S01]  /*3890*/  @!P3 IMAD.IADD R9, R9, 0x1, -R2 ;  /* 0x000000010909b824 */ /* 0x000fe200078e0a02 */
[C---:B------:R-:W-:Y:S01]  /*38a0*/  ISETP.GT.U32.AND P3, PT, R2.reuse, R4, PT ;  /* 0x000000040200720c */ /* 0x040fe20003f64070 */
[----:B------:R-:W-:Y:S02]  /*38b0*/  IMAD R15, R2, R7, R15 ;  /* 0x00000007020f7224 */ /* 0x000fe400078e020f */
[----:B0-----:R-:W-:Y:S02]  /*38c0*/  IMAD.MOV.U32 R17, RZ, RZ, R8 ;  /* 0x000000ffff117224 */ /* 0x001fe400078e0008 */
[----:B------:R-:W-:-:S02]  /*38d0*/  IMAD.MOV.U32 R16, RZ, RZ, R9 ;  /* 0x000000ffff107224 */ /* 0x000fc400078e0009 */
[----:B------:R-:W-:Y:S01]  /*38e0*/  @!P2 IMAD.IADD R11, R11, 0x1, -R2 ;  /* 0x000000010b0ba824 */ /* 0x000fe200078e0a02 */
[----:B------:R-:W-:Y:S01]  /*38f0*/  ISETP.GT.U32.AND P2, PT, R2, R15, PT ;  /* 0x0000000f0200720c */ /* 0x000fe20003f44070 */
[----:B------:R-:W-:Y:S01]  /*3900*/  @!P6 IMAD.MOV R17, RZ, RZ, -R17 ;  /* 0x000000ffff11e224 */ /* 0x000fe200078e0a11 */
[----:B------:R-:W-:Y:S01]  /*3910*/  ISETP.GE.AND P6, PT, R0, RZ, PT ;  /* 0x000000ff0000720c */ /* 0x000fe20003fc6270 */
[----:B------:R-:W-:Y:S01]  /*3920*/  @!P5 IMAD.MOV R16, RZ, RZ, -R16 ;  /* 0x000000ffff10d224 */ /* 0x000fe200078e0a10 */
[----:B------:R-:W-:Y:S01]  /*3930*/  ISETP.GE.AND P5, PT, R3, RZ, PT ;  /* 0x000000ff0300720c */ /* 0x000fe20003fa6270 */
[--C-:B------:R-:W-:Y:S01]  /*3940*/  @!P1 IMAD.IADD R10, R10, 0x1, -R2.reuse ;  /* 0x000000010a0a9824 */ /* 0x100fe200078e0a02 */
[----:B------:R-:W-:Y:S01]  /*3950*/  STL [R1+0x228], R17 ;  /* 0x0002281101007387 */ /* 0x000fe20000100800 */
[--C-:B------:R-:W-:Y:S01]  /*3960*/  @!P3 IMAD.IADD R4, R4, 0x1, -R2.reuse ;  /* 0x000000010404b824 */ /* 0x100fe200078e0a02 */
[----:B------:R-:W-:Y:S01]  /*3970*/  ISETP.GE.AND P1, PT, R5, RZ, PT ;  /* 0x000000ff0500720c */ /* 0x000fe20003f26270 */
[----:B------:R-:W-:Y:S01]  /*3980*/  VIADD R0, R29, 0xc2 ;  /* 0x000000c21d007836 */ /* 0x000fe20000000000 */
[----:B------:R0:W-:Y:S01]  /*3990*/  STL [R1+0x260], R16 ;  /* 0x0002601001007387 */ /* 0x0001e20000100800 */
[----:B------:R-:W-:Y:S01]  /*39a0*/  IMAD.MOV.U32 R9, RZ, RZ, R11 ;  /* 0x000000ffff097224 */ /* 0x000fe200078e000b */
[----:B------:R-:W-:Y:S01]  /*39b0*/  ISETP.GT.U32.AND P3, PT, R2, R4, PT ;  /* 0x000000040200720c */ /* 0x000fe20003f64070 */
[----:B------:R-:W-:Y:S01]  /*39c0*/  @!P2 IMAD.IADD R15, R15, 0x1, -R2 ;  /* 0x000000010f0fa824 */ /* 0x000fe200078e0a02 */
[----:B------:R-:W-:Y:S01]  /*39d0*/  IABS R11, R0 ;  /* 0x00000000000b7213 */ /* 0x000fe20000000000 */
[----:B------:R-:W-:-:S02]  /*39e0*/  @!P0 IMAD.MOV R9, RZ, RZ, -R9 ;  /* 0x000000ffff098224 */ /* 0x000fc400078e0a09 */
[----:B------:R-:W-:Y:S01]  /*39f0*/  IMAD.HI.U32 R8, R23, R6, RZ ;  /* 0x0000000617087227 */ /* 0x000fe200078e00ff */
[----:B------:R-:W-:-:S03]  /*3a00*/  ISETP.GT.U32.AND P2, PT, R2, R15, PT ;  /* 0x0000000f0200720c */ /* 0x000fc60003f44070 */
[----:B0-----:R-:W-:Y:S02]  /*3a10*/  IMAD.MOV.U32 R16, RZ, RZ, R10 ;  /* 0x000000ffff107224 */ /* 0x001fe400078e000a */
[----:B------:R-:W-:Y:S02]  /*3a20*/  VIADD R3, R29, 0xc1 ;  /* 0x000000c11d037836 */ /* 0x000fe40000000000 */
[----:B------:R-:W-:Y:S01]  /*3a30*/  @!P4 IMAD.MOV R16, RZ, RZ, -R16 ;  /* 0x000000ffff10c224 */ /* 0x000fe200078e0a10 */
[----:B------:R-:W-:Y:S01]  /*3a40*/  ISETP.GE.AND P4, PT, R0, RZ, PT ;  /* 0x000000ff0000720c */ /* 0x000fe20003f86270 */
[----:B------:R-:W-:Y:S01]  /*3a50*/  IMAD.MOV R8, RZ, RZ, -R8 ;  /* 0x000000ffff087224 */ /* 0x000fe200078e0a08 */
[----:B------:R-:W-:Y:S01]  /*3a60*/  ISETP.GE.AND P0, PT, R3, RZ, PT ;  /* 0x000000ff0300720c */ /* 0x000fe20003f06270 */
[----:B------:R-:W-:Y:S01]  /*3a70*/  @!P3 IMAD.IADD R4, R4, 0x1, -R2 ;  /* 0x000000010404b824 */ /* 0x000fe200078e0a02 */
[----:B------:R0:W-:Y:S01]  /*3a80*/  STL [R1+0x264], R16 ;  /* 0x0002641001007387 */ /* 0x0001e20000100800 */
[----:B------:R-:W-:Y:S01]  /*3a90*/  IABS R3, R3 ;  /* 0x0000000300037213 */ /* 0x000fe20000000000 */
[----:B------:R-:W-:-:S02]  /*3aa0*/  IMAD R14, R2, R8, R6 ;  /* 0x00000008020e7224 */ /* 0x000fc400078e0206 */
[----:B------:R1:W-:Y:S01]  /*3ab0*/  STL [R1+0x268], R9 ;  /* 0x0002680901007387 */ /* 0x0003e20000100800 */
[----:B------:R-:W-:Y:S02]  /*3ac0*/  @!P2 IMAD.IADD R15, R15, 0x1, -R2 ;  /* 0x000000010f0fa824 */ /* 0x000fe400078e0a02 */
[----:B------:R-:W-:Y:S01]  /*3ad0*/  IMAD.HI.U32 R7, R23, R3, RZ ;  /* 0x0000000317077227 */ /* 0x000fe200078e00ff */
[----:B------:R-:W-:-:S03]  /*3ae0*/  ISETP.GT.U32.AND P3, PT, R2, R14, PT ;  /* 0x0000000e0200720c */ /* 0x000fc60003f64070 */
[----:B------:R-:W-:Y:S02]  /*3af0*/  IMAD.MOV R7, RZ, RZ, -R7 ;  /* 0x000000ffff077224 */ /* 0x000fe400078e0a07 */
[----:B0-----:R-:W-:Y:S02]  /*3b00*/  IMAD.MOV.U32 R16, RZ, RZ, R4 ;  /* 0x000000ffff107224 */ /* 0x001fe400078e0004 */
[----:B-1----:R-:W-:-:S04]  /*3b10*/  IMAD.HI.U32 R9, R23, R11, RZ ;  /* 0x0000000b17097227 */ /* 0x002fc800078e00ff */
[----:B------:R-:W-:Y:S02]  /*3b20*/  IMAD.MOV R9, RZ, RZ, -R9 ;  /* 0x000000ffff097224 */ /* 0x000fe400078e0a09 */
[C---:B------:R-:W-:Y:S02]  /*3b30*/  IMAD R3, R2.reuse, R7, R3 ;  /* 0x0000000702037224 */ /* 0x040fe400078e0203 */
[C---:B------:R-:W-:Y:S02]  /*3b40*/  IMAD R11, R2.reuse, R9, R11 ;  /* 0x00000009020b7224 */ /* 0x040fe400078e020b */
[----:B------:R-:W-:Y:S01]  /*3b50*/  @!P6 IMAD.MOV R16, RZ, RZ, -R16 ;  /* 0x000000ffff10e224 */ /* 0x000fe200078e0a10 */
[----:B------:R-:W-:Y:S01]  /*3b60*/  ISETP.GT.U32.AND P6, PT, R2, R3, PT ;  /* 0x000000030200720c */ /* 0x000fe20003fc4070 */
[----:B------:R-:W-:Y:S01]  /*3b70*/  @!P3 IMAD.IADD R14, R14, 0x1, -R2 ;  /* 0x000000010e0eb824 */ /* 0x000fe200078e0a02 */
[C---:B------:R-:W-:Y:S01]  /*3b80*/  ISETP.GT.U32.AND P2, PT, R2.reuse, R11, PT ;  /* 0x0000000b0200720c */ /* 0x040fe20003f44070 */
[C---:B------:R-:W-:Y:S01]  /*3b90*/  VIADD R0, R29.reuse, 0xc0 ;  /* 0x000000c01d007836 */ /* 0x040fe20000000000 */
[----:B------:R0:W-:Y:S01]  /*3ba0*/  STL [R1+0x26c], R16 ;  /* 0x00026c1001007387 */ /* 0x0001e20000100800 */
[C---:B------:R-:W-:Y:S01]  /*3bb0*/  VIADD R5, R29.reuse, 0xbf ;  /* 0x000000bf1d057836 */ /* 0x040fe20000000000 */
[----:B------:R-:W-:Y:S01]  /*3bc0*/  ISETP.GT.U32.AND P3, PT, R2, R14, PT ;  /* 0x0000000e0200720c */ /* 0x000fe20003f64070 */
[----:B------:R-:W-:Y:S01]  /*3bd0*/  IMAD.MOV.U32 R10, RZ, RZ, R15 ;  /* 0x000000ffff0a7224 */ /* 0x000fe200078e000f */
[----:B------:R-:W-:Y:S01]  /*3be0*/  IABS R6, R0 ;  /* 0x0000000000067213 */ /* 0x000fe20000000000 */
[----:B------:R-:W-:Y:S01]  /*3bf0*/  VIADD R15, R29, 0xbe ;  /* 0x000000be1d0f7836 */ /* 0x000fe20000000000 */
[----:B------:R-:W-:Y:S01]  /*3c00*/  IABS R8, R5 ;  /* 0x0000000500087213 */ /* 0x000fe20000000000 */
[----:B------:R-:W-:Y:S01]  /*3c10*/  @!P5 IMAD.MOV R10, RZ, RZ, -R10 ;  /* 0x000000ffff0ad224 */ /* 0x000fe200078e0a0a */
[----:B------:R-:W-:Y:S01]  /*3c20*/  ISETP.GE.AND P5, PT, R0, RZ, PT ;  /* 0x000000ff0000720c */ /* 0x000fe20003fa6270 */
[----:B------:R-:W-:-:S03]  /*3c30*/  IMAD.HI.U32 R7, R23, R6, RZ ;  /* 0x0000000617077227 */ /* 0x000fc600078e00ff */
[----:B------:R1:W-:Y:S01]  /*3c40*/  STL [R1+0x270], R10 ;  /* 0x0002700a01007387 */ /* 0x0003e20000100800 */
[--C-:B------:R-:W-:Y:S02]  /*3c50*/  @!P2 IMAD.IADD R11, R11, 0x1, -R2.reuse ;  /* 0x000000010b0ba824 */ /* 0x100fe400078e0a02 */
[----:B------:R-:W-:Y:S02]  /*3c60*/  @!P6 IMAD.IADD R3, R3, 0x1, -R2 ;  /* 0x000000010303e824 */ /* 0x000fe400078e0a02 */
[----:B------:R-:W-:Y:S01]  /*3c70*/  IMAD.HI.U32 R9, R23, R8, RZ ;  /* 0x0000000817097227 */ /* 0x000fe200078e00ff */
[C---:B------:R-:W-:Y:S02]  /*3c80*/  ISETP.GT.U32.AND P2, PT, R2.reuse, R11, PT ;  /* 0x0000000b0200720c */ /* 0x040fe40003f44070 */
[----:B------:R-:W-:Y:S01]  /*3c90*/  ISETP.GT.U32.AND P6, PT, R2, R3, PT ;  /* 0x000000030200720c */ /* 0x000fe20003fc4070 */
[----:B------:R-:W-:Y:S02]  /*3ca0*/  IMAD.MOV R7, RZ, RZ, -R7 ;  /* 0x000000ffff077224 */ /* 0x000fe400078e0a07 */
[----:B------:R-:W-:-:S02]  /*3cb0*/  IMAD.MOV R9, RZ, RZ, -R9 ;  /* 0x000000ffff097224 */ /* 0x000fc400078e0a09 */
[----:B------:R-:W-:Y:S01]  /*3cc0*/  @!P3 IMAD.IADD R14, R14, 0x1, -R2 ;  /* 0x000000010e0eb824 */ /* 0x000fe200078e0a02 */
[----:B------:R-:W-:Y:S01]  /*3cd0*/  ISETP.GE.AND P3, PT, R5, RZ, PT ;  /* 0x000000ff0500720c */ /* 0x000fe20003f66270 */
[C---:B------:R-:W-:Y:S01]  /*3ce0*/  IMAD R0, R2.reuse, R7, R6 ;  /* 0x0000000702007224 */ /* 0x040fe200078e0206 */
[----:B------:R-:W-:Y:S01]  /*3cf0*/  IABS R5, R15 ;  /* 0x0000000f00057213 */ /* 0x000fe20000000000 */
[C---:B------:R-:W-:Y:S02]  /*3d00*/  IMAD R8, R2.reuse, R9, R8 ;  /* 0x0000000902087224 */ /* 0x040fe400078e0208 */
[----:B------:R-:W-:Y:S02]  /*3d10*/  VIADD R9, R29, 0xbd ;  /* 0x000000bd1d097836 */ /* 0x000fe40000000000 */
[----:B------:R-:W-:Y:S01]  /*3d20*/  @!P2 IMAD.IADD R11, R11, 0x1, -R2 ;  /* 0x000000010b0ba824 */ /* 0x000fe200078e0a02 */
[----:B------:R-:W-:Y:S01]  /*3d30*/  ISETP.GT.U32.AND P2, PT, R2, R0, PT ;  /* 0x000000000200720c */ /* 0x000fe20003f44070 */
[----:B------:R-:W-:Y:S01]  /*3d40*/  IMAD.HI.U32 R7, R23, R5, RZ ;  /* 0x0000000517077227 */ /* 0x000fe200078e00ff */
[----:B------:R-:W-:-:S03]  /*3d50*/  IABS R21, R9 ;  /* 0x0000000900157213 */ /* 0x000fc60000000000 */
[----:B------:R-:W-:Y:S02]  /*3d60*/  IMAD.MOV R7, RZ, RZ, -R7 ;  /* 0x000000ffff077224 */ /* 0x000fe400078e0a07 */
[----:B------:R-:W-:Y:S01]  /*3d70*/  @!P6 IMAD.IADD R3, R3, 0x1, -R2 ;  /* 0x000000010303e824 */ /* 0x000fe200078e0a02 */
[----:B------:R-:W-:Y:S01]  /*3d80*/  ISETP.GT.U32.AND P6, PT, R2, R8, PT ;  /* 0x000000080200720c */ /* 0x000fe20003fc4070 */
[----:B------:R-:W-:-:S04]  /*3d90*/  IMAD.HI.U32 R20, R23, R21, RZ ;  /* 0x0000001517147227 */ /* 0x000fc800078e00ff */
[----:B------:R-:W-:Y:S02]  /*3da0*/  IMAD R5, R2, R7, R5 ;  /* 0x0000000702057224 */ /* 0x000fe400078e0205 */
[----:B------:R-:W-:Y:S02]  /*3db0*/  IMAD.MOV R20, RZ, RZ, -R20 ;  /* 0x000000ffff147224 */ /* 0x000fe400078e0a14 */
[----:B------:R-:W-:Y:S01]  /*3dc0*/  @!P2 IMAD.IADD R0, R0, 0x1, -R2 ;  /* 0x000000010000a824 */ /* 0x000fe200078e0a02 */
[C---:B------:R-:W-:Y:S01]  /*3dd0*/  ISETP.GT.U32.AND P2, PT, R2.reuse, R5, PT ;  /* 0x000000050200720c */ /* 0x040fe20003f44070 */
[----:B------:R-:W-:Y:S02]  /*3de0*/  IMAD R20, R2, R20, R21 ;  /* 0x0000001402147224 */ /* 0x000fe400078e0215 */
[----:B------:R-:W-:-:S04]  /*3df0*/  IMAD.HI.U32 R22, R23, R19, RZ ;  /* 0x0000001317167227 */ /* 0x000fc800078e00ff */
[----:B------:R-:W-:Y:S01]  /*3e00*/  @!P6 IMAD.IADD R8, R8, 0x1, -R2 ;  /* 0x000000010808e824 */ /* 0x000fe200078e0a02 */
[C---:B------:R-:W-:Y:S01]  /*3e10*/  ISETP.GT.U32.AND P6, PT, R2.reuse, R20, PT ;  /* 0x000000140200720c */ /* 0x040fe20003fc4070 */
[C---:B0-----:R-:W-:Y:S02]  /*3e20*/  VIADD R16, R29.reuse, 0xbb ;  /* 0x000000bb1d107836 */ /* 0x041fe40000000000 */
[----:B------:R-:W-:Y:S02]  /*3e30*/  VIADD R6, R29, 0xba ;  /* 0x000000ba1d067836 */ /* 0x000fe40000000000 */
[----:B------:R-:W-:Y:S01]  /*3e40*/  IMAD.MOV R22, RZ, RZ, -R22 ;  /* 0x000000ffff167224 */ /* 0x000fe200078e0a16 */
[----:B------:R-:W-:Y:S01]  /*3e50*/  IABS R4, R16 ;  /* 0x0000001000047213 */ /* 0x000fe20000000000 */
[----:B------:R-:W-:Y:S01]  /*3e60*/  @!P2 IMAD.IADD R5, R5, 0x1, -R2 ;  /* 0x000000010505a824 */ /* 0x000fe200078e0a02 */
[----:B-1----:R-:W-:Y:S01]  /*3e70*/  IABS R10, R6 ;  /* 0x00000006000a7213 */ /* 0x002fe20000000000 */
[C---:B------:R-:W-:Y:S01]  /*3e80*/  IMAD R19, R2.reuse, R22, R19 ;  /* 0x0000001602137224 */ /* 0x040fe200078e0213 */
[----:B------:R-:W-:Y:S01]  /*3e90*/  ISETP.GT.U32.AND P2, PT, R2, R0, PT ;  /* 0x000000000200720c */ /* 0x000fe20003f44070 */
[----:B------:R-:W-:-:S02]  /*3ea0*/  IMAD.MOV.U32 R24, RZ, RZ, R14 ;  /* 0x000000ffff187224 */ /* 0x000fc400078e000e */
[----:B------:R-:W-:-:S04]  /*3eb0*/  IMAD.HI.U32 R17, R23, R4, RZ ;  /* 0x0000000417117227 */ /* 0x000fc800078e00ff */
[----:B------:R-:W-:Y:S01]  /*3ec0*/  @!P0 IMAD.MOV R3, RZ, RZ, -R3 ;  /* 0x000000ffff038224 */ /* 0x000fe200078e0a03 */
[----:B------:R-:W-:Y:S01]  /*3ed0*/  ISETP.GT.U32.AND P0, PT, R2, R19, PT ;  /* 0x000000130200720c */ /* 0x000fe20003f04070 */
[----:B------:R-:W-:-:S04]  /*3ee0*/  IMAD.HI.U32 R7, R23, R10, RZ ;  /* 0x0000000a17077227 */ /* 0x000fc800078e00ff */
[----:B------:R-:W-:Y:S01]  /*3ef0*/  @!P1 IMAD.MOV R24, RZ, RZ, -R24 ;  /* 0x000000ffff189224 */ /* 0x000fe200078e0a18 */
[----:B------:R-:W-:Y:S01]  /*3f00*/  ISETP.GT.U32.AND P1, PT, R2, R8, PT ;  /* 0x000000080200720c */ /* 0x000fe20003f24070 */
[----:B------:R-:W-:Y:S01]  /*3f10*/  @!P6 IMAD.IADD R20, R20, 0x1, -R2 ;  /* 0x000000011414e824 */ /* 0x000fe200078e0a02 */
[C---:B------:R-:W-:Y:S01]  /*3f20*/  ISETP.GT.U32.AND P6, PT, R2.reuse, R5, PT ;  /* 0x000000050200720c */ /* 0x040fe20003fc4070 */
[----:B------:R-:W-:Y:S01]  /*3f30*/  IMAD.MOV R17, RZ, RZ, -R17 ;  /* 0x000000ffff117224 */ /* 0x000fe200078e0a11 */
[----:B------:R-:W-:Y:S01]  /*3f40*/  STL [R1+0x274], R24 ;  /* 0x0002741801007387 */ /* 0x000fe20000100800 */
[----:B------:R-:W-:Y:S02]  /*3f50*/  IMAD.MOV R7, RZ, RZ, -R7 ;  /* 0x000000ffff077224 */ /* 0x000fe400078e0a07 */
[----:B------:R-:W-:Y:S02]  /*3f60*/  IMAD.MOV.U32 R21, RZ, RZ, R11 ;  /* 0x000000ffff157224 */ /* 0x000fe400078e000b */
[----:B------:R-:W-:-:S02]  /*3f70*/  IMAD R4, R2, R17, R4 ;  /* 0x0000001102047224 */ /* 0x000fc400078e0204 */
[C---:B------:R-:W-:Y:S02]  /*3f80*/  VIADD R17, R29.reuse, 0xb9 ;  /* 0x000000b91d117836 */ /* 0x040fe40000000000 */
[----:B------:R-:W-:Y:S02]  /*3f90*/  IMAD R7, R2, R7, R10 ;  /* 0x0000000702077224 */ /* 0x000fe400078e020a */
[----:B------:R-:W-:Y:S01]  /*3fa0*/  VIADD R10, R29, 0xb8 ;  /* 0x000000b81d0a7836 */ /* 0x000fe20000000000 */
[----:B------:R-:W-:Y:S01]  /*3fb0*/  IABS R14, R17 ;  /* 0x00000011000e7213 */ /* 0x000fe20000000000 */
[--C-:B------:R-:W-:Y:S01]  /*3fc0*/  @!P2 IMAD.IADD R0, R0, 0x1, -R2.reuse ;  /* 0x000000010000a824 */ /* 0x100fe200078e0a02 */
[C---:B------:R-:W-:Y:S01]  /*3fd0*/  ISETP.GT.U32.AND P2, PT, R2.reuse, R4, PT ;  /* 0x000000040200720c */ /* 0x040fe20003f44070 */
[----:B------:R-:W-:Y:S01]  /*3fe0*/  @!P4 IMAD.MOV R21, RZ, RZ, -R21 ;  /* 0x000000ffff15c224 */ /* 0x000fe200078e0a15 */
[----:B------:R-:W-:Y:S01]  /*3ff0*/  ISETP.GT.U32.AND P4, PT, R2, R20, PT ;  /* 0x000000140200720c */ /* 0x000fe20003f84070 */
[----:B------:R-:W-:Y:S01]  /*4000*/  @!P0 IMAD.IADD R19, R19, 0x1, -R2 ;  /* 0x0000000113138824 */ /* 0x000fe200078e0a02 */
[----:B------:R-:W-:Y:S01]  /*4010*/  IABS R11, R10 ;  /* 0x0000000a000b7213 */ /* 0x000fe20000000000 */
[----:B------:R-:W-:Y:S01]  /*4020*/  IMAD.MOV.U32 R22, RZ, RZ, R0 ;  /* 0x000000ffff167224 */ /* 0x000fe200078e0000 */
[----:B------:R-:W-:Y:S01]  /*4030*/  STL [R1+0x278], R21 ;  /* 0x0002781501007387 */ /* 0x000fe20000100800 */
[--C-:B------:R-:W-:Y:S01]  /*4040*/  @!P1 IMAD.IADD R8, R8, 0x1, -R2.reuse ;  /* 0x0000000108089824 */ /* 0x100fe200078e0a02 */
[----:B------:R-:W-:Y:S01]  /*4050*/  ISETP.GE.AND P1, PT, R15, RZ, PT ;  /* 0x000000ff0f00720c */ /* 0x000fe20003f26270 */
[----:B------:R-:W-:Y:S01]  /*4060*/  @!P6 IMAD.IADD R5, R5, 0x1, -R2 ;  /* 0x000000010505e824 */ /* 0x000fe200078e0a02 */
[----:B------:R0:W-:Y:S01]  /*4070*/  STL [R1+0x27c], R3 ;  /* 0x00027c0301007387 */ /* 0x0001e20000100800 */
[C---:B------:R-:W-:Y:S01]  /*4080*/  ISETP.GT.U32.AND P6, PT, R2.reuse, R7, PT ;  /* 0x000000070200720c */ /* 0x040fe20003fc4070 */
[----:B------:R-:W-:Y:S01]  /*4090*/  @!P5 IMAD.MOV R22, RZ, RZ, -R22 ;  /* 0x000000ffff16d224 */ /* 0x000fe200078e0a16 */
[----:B------:R-:W-:Y:S01]  /*40a0*/  ISETP.GT.U32.AND P5, PT, R2, R19, PT ;  /* 0x000000130200720c */ /* 0x000fe20003fa4070 */
[----:B------:R-:W-:Y:S01]  /*40b0*/  IMAD.HI.U32 R15, R23, R11, RZ ;  /* 0x0000000b170f7227 */ /* 0x000fe200078e00ff */
[----:B------:R-:W-:-:S02]  /*40c0*/  ISETP.GE.AND P0, PT, R18, RZ, PT ;  /* 0x000000ff1200720c */ /* 0x000fc40003f06270 */
[----:B------:R-:W-:Y:S01]  /*40d0*/  STL [R1+0x280], R22 ;  /* 0x0002801601007387 */ /* 0x000fe20000100800 */
[----:B------:R-:W-:Y:S02]  /*40e0*/  IMAD.MOV R15, RZ, RZ, -R15 ;  /* 0x000000ffff0f7224 */ /* 0x000fe400078e0a0f */
[----:B0-----:R-:W-:-:S04]  /*40f0*/  IMAD.HI.U32 R3, R23, R14, RZ ;  /* 0x0000000e17037227 */ /* 0x001fc800078e00ff */
[----:B------:R-:W-:Y:S02]  /*4100*/  IMAD.MOV R3, RZ, RZ, -R3 ;  /* 0x000000ffff037224 */ /* 0x000fe400078e0a03 */
[----:B------:R-:W-:Y:S01]  /*4110*/  @!P4 IMAD.IADD R20, R20, 0x1, -R2 ;  /* 0x000000011414c824 */ /* 0x000fe200078e0a02 */
[----:B------:R-:W-:Y:S01]  /*4120*/  ISETP.GE.AND P4, PT, R9, RZ, PT ;  /* 0x000000ff0900720c */ /* 0x000fe20003f86270 */
[C---:B------:R-:W-:Y:S02]  /*4130*/  IMAD R3, R2.reuse, R3, R14 ;  /* 0x0000000302037224 */ /* 0x040fe400078e020e */
[----:B------:R-:W-:Y:S02]  /*4140*/  IMAD.MOV.U32 R9, RZ, RZ, R5 ;  /* 0x000000ffff097224 */ /* 0x000fe400078e0005 */
[----:B------:R-:W-:Y:S02]  /*4150*/  IMAD R11, R2, R15, R11 ;  /* 0x0000000f020b7224 */ /* 0x000fe400078e020b */
[----:B------:R-:W-:-:S02]  /*4160*/  IMAD.MOV.U32 R21, RZ, RZ, R8 ;  /* 0x000000ffff157224 */ /* 0x000fc400078e0008 */
[--C-:B------:R-:W-:Y:S02]  /*4170*/  @!P6 IMAD.IADD R7, R7, 0x1, -R2.reuse ;  /* 0x000000010707e824 */ /* 0x100fe400078e0a02 */
[----:B------:R-:W-:Y:S01]  /*4180*/  @!P1 IMAD.MOV R9, RZ, RZ, -R9 ;  /* 0x000000ffff099224 */ /* 0x000fe200078e0a09 */
[C---:B------:R-:W-:Y:S01]  /*4190*/  ISETP.GT.U32.AND P1, PT, R2.reuse, R3, PT ;  /* 0x000000030200720c */ /* 0x040fe20003f24070 */
[--C-:B------:R-:W-:Y:S01]  /*41a0*/  @!P5 IMAD.IADD R19, R19, 0x1, -R2.reuse ;  /* 0x000000011313d824 */ /* 0x100fe200078e0a02 */
[C---:B------:R-:W-:Y:S01]  /*41b0*/  ISETP.GT.U32.AND P5, PT, R2.reuse, R11, PT ;  /* 0x0000000b0200720c */ /* 0x040fe20003fa4070 */
[----:B------:R-:W-:Y:S01]  /*41c0*/  @!P3 IMAD.MOV R21, RZ, RZ, -R21 ;  /* 0x000000ffff15b224 */ /* 0x000fe200078e0a15 */
[----:B------:R-:W-:Y:S01]  /*41d0*/  ISETP.GT.U32.AND P6, PT, R2, R7, PT ;  /* 0x000000070200720c */ /* 0x000fe20003fc4070 */
[----:B------:R-:W-:Y:S01]  /*41e0*/  @!P2 IMAD.IADD R4, R4, 0x1, -R2 ;  /* 0x000000010404a824 */ /* 0x000fe200078e0a02 */
[----:B------:R-:W-:Y:S01]  /*41f0*/  ISETP.GE.AND P2, PT, R16, RZ, PT ;  /* 0x000000ff1000720c */ /* 0x000fe20003f46270 */
[C---:B------:R-:W-:Y:S01]  /*4200*/  VIADD R0, R29.reuse, 0xb7 ;  /* 0x000000b71d007836 */ /* 0x040fe20000000000 */
[----:B------:R-:W-:Y:S01]  /*4210*/  STL [R1+0x284], R21 ;  /* 0x0002841501007387 */ /* 0x000fe20000100800 */
[----:B------:R-:W-:Y:S01]  /*4220*/  IMAD.MOV.U32 R8, RZ, RZ, R20 ;  /* 0x000000ffff087224 */ /* 0x000fe200078e0014 */
[----:B------:R-:W-:Y:S01]  /*4230*/  ISETP.GT.U32.AND P3, PT, R2, R4, PT ;  /* 0x000000040200720c */ /* 0x000fe20003f64070 */
[----:B------:R-:W-:Y:S01]  /*4240*/  VIADD R5, R29, 0xb6 ;  /* 0x000000b61d057836 */ /* 0x000fe20000000000 */
[----:B------:R0:W-:Y:S01]  /*4250*/  STL [R1+0x288], R9 ;  /* 0x0002880901007387 */ /* 0x0001e20000100800 */
[----:B------:R-:W-:Y:S01]  /*4260*/  @!P4 IMAD.MOV R8, RZ, RZ, -R8 ;  /* 0x000000ffff08c224 */ /* 0x000fe200078e0a08 */
[----:B------:R-:W-:Y:S01]  /*4270*/  ISETP.GE.AND P4, PT, R6, RZ, PT ;  /* 0x000000ff0600720c */ /* 0x000fe20003f86270 */
[--C-:B------:R-:W-:Y:S01]  /*4280*/  @!P1 IMAD.IADD R3, R3, 0x1, -R2.reuse ;  /* 0x0000000103039824 */ /* 0x100fe200078e0a02 */
[----:B------:R-:W-:Y:S01]  /*4290*/  IABS R6, R5 ;  /* 0x0000000500067213 */ /* 0x000fe20000000000 */
[----:B------:R-:W-:Y:S01]  /*42a0*/  IMAD.MOV.U32 R15, RZ, RZ, R19 ;  /* 0x000000ffff0f7224 */ /* 0x000fe200078e0013 */
[----:B------:R1:W-:Y:S01]  /*42b0*/  STL [R1+0x28c], R8 ;  /* 0x00028c0801007387 */ /* 0x0003e20000100800 */
[--C-:B------:R-:W-:Y:S01]  /*42c0*/  @!P5 IMAD.IADD R11, R11, 0x1, -R2.reuse ;  /* 0x000000010b0bd824 */ /* 0x100fe200078e0a02 */
[----:B------:R-:W-:Y:S01]  /*42d0*/  ISETP.GE.AND P1, PT, R0, RZ, PT ;  /* 0x000000ff0000720c */ /* 0x000fe20003f26270 */
[--C-:B------:R-:W-:Y:S01]  /*42e0*/  @!P6 IMAD.IADD R7, R7, 0x1, -R2.reuse ;  /* 0x000000010707e824 */ /* 0x100fe200078e0a02 */
[----:B0-----:R-:W-:Y:S01]  /*42f0*/  IABS R9, R0 ;  /* 0x0000000000097213 */ /* 0x001fe20000000000 */
[----:B------:R-:W-:Y:S01]  /*4300*/  @!P0 IMAD.MOV R15, RZ, RZ, -R15 ;  /* 0x000000ffff0f8224 */ /* 0x000fe200078e0a0f */
[----:B------:R-:W-:Y:S01]  /*4310*/  ISETP.GT.U32.AND P0, PT, R2, R3, PT ;  /* 0x000000030200720c */ /* 0x000fe20003f04070 */
[----:B------:R-:W-:Y:S01]  /*4320*/  @!P3 IMAD.IADD R4, R4, 0x1, -R2 ;  /* 0x000000010404b824 */ /* 0x000fe200078e0a02 */
[----:B------:R-:W-:Y:S01]  /*4330*/  ISETP.GT.U32.AND P5, PT, R2, R11, PT ;  /* 0x0000000b0200720c */ /* 0x000fe20003fa4070 */
[----:B------:R-:W-:Y:S01]  /*4340*/  IMAD.HI.U32 R0, R23, R6, RZ ;  /* 0x0000000617007227 */ /* 0x000fe200078e00ff */
[----:B------:R-:W-:Y:S01]  /*4350*/  ISETP.GE.AND P6, PT, R10, RZ, PT ;  /* 0x000000ff0a00720c */ /* 0x000fe20003fc6270 */
[----:B------:R-:W-:Y:S01]  /*4360*/  STL [R1+0x294], R15 ;  /* 0x0002940f01007387 */ /* 0x000fe20000100800 */
[----:B------:R-:W-:Y:S01]  /*4370*/  ISETP.GE.AND P3, PT, R17, RZ, PT ;  /* 0x000000ff1100720c */ /* 0x000fe20003f66270 */
[----:B-1----:R-:W-:-:S04]  /*4380*/  IMAD.HI.U32 R8, R23, R9, RZ ;  /* 0x0000000917087227 */ /* 0x002fc800078e00ff */
[----:B------:R-:W-:Y:S02]  /*4390*/  IMAD.MOV R8, RZ, RZ, -R8 ;  /* 0x000000ffff087224 */ /* 0x000fe400078e0a08 */
[----:B------:R-:W-:Y:S02]  /*43a0*/  IMAD.MOV.U32 R10, RZ, RZ, R7 ;  /* 0x000000ffff0a7224 */ /* 0x000fe400078e0007 */
[C---:B------:R-:W-:Y:S02]  /*43b0*/  IMAD R9, R2.reuse, R8, R9 ;  /* 0x0000000802097224 */ /* 0x040fe400078e0209 */
[----:B------:R-:W-:Y:S02]  /*43c0*/  IMAD.MOV.U32 R14, RZ, RZ, R4 ;  /* 0x000000ffff0e7224 */ /* 0x000fe400078e0004 */
[----:B------:R-:W-:Y:S02]  /*43d0*/  IMAD.MOV R0, RZ, RZ, -R0 ;  /* 0x000000ffff007224 */ /* 0x000fe400078e0a00 */
[----:B------:R-:W-:Y:S01]  /*43e0*/  @!P4 IMAD.MOV R10, RZ, RZ, -R10 ;  /* 0x000000ffff0ac224 */ /* 0x000fe200078e0a0a */
[C---:B------:R-:W-:Y:S01]  /*43f0*/  ISETP.GT.U32.AND P4, PT, R2.reuse, R9, PT ;  /* 0x000000090200720c */ /* 0x040fe20003f84070 */
[----:B------:R-:W-:Y:S01]  /*4400*/  @!P2 IMAD.MOV R14, RZ, RZ, -R14 ;  /* 0x000000ffff0ea224 */ /* 0x000fe200078e0a0e */
[----:B------:R-:W-:Y:S01]  /*4410*/  ISETP.GE.AND P2, PT, R5, RZ, PT ;  /* 0x000000ff0500720c */ /* 0x000fe20003f46270 */
[----:B------:R-:W-:-:S02]  /*4420*/  IMAD R4, R2, R0, R6 ;  /* 0x0000000002047224 */ /* 0x000fc400078e0206 */
[--C-:B------:R-:W-:Y:S01]  /*4430*/  @!P0 IMAD.IADD R3, R3, 0x1, -R2.reuse ;  /* 0x0000000103038824 */ /* 0x100fe200078e0a02 */
[----:B------:R0:W-:Y:S01]  /*4440*/  STL [R1+0x298], R14 ;  /* 0x0002980e01007387 */ /* 0x0001e20000100800 */
[--C-:B------:R-:W-:Y:S01]  /*4450*/  @!P5 IMAD.IADD R11, R11, 0x1, -R2.reuse ;  /* 0x000000010b0bd824 */ /* 0x100fe200078e0a02 */
[----:B------:R-:W-:Y:S01]  /*4460*/  ISETP.GT.U32.AND P5, PT, R2, R4, PT ;  /* 0x000000040200720c */ /* 0x000fe20003fa4070 */
[C---:B------:R-:W-:Y:S01]  /*4470*/  VIADD R6, R29.reuse, 0xb5 ;  /* 0x000000b51d067836 */ /* 0x040fe20000000000 */
[----:B------:R1:W-:Y:S01]  /*4480*/  STL [R1+0x2a4], R10 ;  /* 0x0002a40a01007387 */ /* 0x0003e20000100800 */
[----:B------:R-:W-:Y:S02]  /*4490*/  VIADD R5, R29, 0xb3 ;  /* 0x000000b31d057836 */ /* 0x000fe40000000000 */
[--C-:B------:R-:W-:Y:S01]  /*44a0*/  @!P4 IMAD.IADD R9, R9, 0x1, -R2.reuse ;  /* 0x000000010909c824 */ /* 0x100fe200078e0a02 */
[----:B------:R-:W-:Y:S01]  /*44b0*/  ISETP.GE.AND P0, PT, R6, RZ, PT ;  /* 0x000000ff0600720c */ /* 0x000fe20003f06270 */
[C---:B------:R-:W-:Y:S01]  /*44c0*/  VIADD R7, R29.reuse, 0xb4 ;  /* 0x000000b41d077836 */ /* 0x040fe20000000000 */
[----:B------:R-:W-:Y:S01]  /*44d0*/  IABS R6, R6 ;  /* 0x0000000600067213 */ /* 0x000fe20000000000 */
[----:B------:R-:W-:Y:S01]  /*44e0*/  @!P6 IMAD.MOV R11, RZ, RZ, -R11 ;  /* 0x000000ffff0be224 */ /* 0x000fe200078e0a0b */
[----:B------:R-:W-:Y:S01]  /*44f0*/  ISETP.GT.U32.AND P4, PT, R2, R9, PT ;  /* 0x000000090200720c */ /* 0x000fe20003f84070 */
[----:B0-----:R-:W-:Y:S01]  /*4500*/  VIADD R14, R29, 0xb2 ;  /* 0x000000b21d0e7836 */ /* 0x001fe20000000000 */
[----:B------:R-:W-:Y:S01]  /*4510*/  IABS R8, R5 ;  /* 0x0000000500087213 */ /* 0x000fe20000000000 */
[----:B-1----:R-:W-:Y:S01]  /*4520*/  IMAD.MOV.U32 R10, RZ, RZ, R3 ;  /* 0x000000ffff0a7224 */ /* 0x002fe200078e0003 */
[----:B------:R-:W-:Y:S01]  /*4530*/  IABS R0, R7 ;  /* 0x0000000700007213 */ /* 0x000fe20000000000 */
[----:B------:R-:W-:Y:S01]  /*4540*/  @!P5 IMAD.IADD R4, R4, 0x1, -R2 ;  /* 0x000000010404d824 */ /* 0x000fe200078e0a02 */
[----:B------:R-:W-:Y:S01]  /*4550*/  ISETP.GE.AND P6, PT, R5, RZ, PT ;  /* 0x000000ff0500720c */ /* 0x000fe20003fc6270 */
[----:B------:R-:W-:Y:S01]  /*4560*/  @!P3 IMAD.MOV R10, RZ, RZ, -R10 ;  /* 0x000000ffff0ab224 */ /* 0x000fe200078e0a0a */
[----:B------:R-:W-:Y:S01]  /*4570*/  ISETP.GE.AND P3, PT, R7, RZ, PT ;  /* 0x000000ff0700720c */ /* 0x000fe20003f66270 */
[----:B------:R-:W-:Y:S01]  /*4580*/  IMAD.MOV.U32 R3, RZ, RZ, R8 ;  /* 0x000000ffff037224 */ /* 0x000fe200078e0008 */
[----:B------:R-:W-:Y:S01]  /*4590*/  ISETP.GT.U32.AND P5, PT, R2, R4, PT ;  /* 0x000000040200720c */ /* 0x000fe20003fa4070 */
[----:B------:R-:W-:Y:S01]  /*45a0*/  IMAD.HI.U32 R8, R23, R0, RZ ;  /* 0x0000000017087227 */ /* 0x000fe200078e00ff */
[----:B------:R0:W-:Y:S01]  /*45b0*/  STL [R1+0x2a8], R10 ;  /* 0x0002a80a01007387 */ /* 0x0001e20000100800 */
[----:B------:R-:W-:-:S02]  /*45c0*/  IABS R16, R14 ;  /* 0x0000000e00107213 */ /* 0x000fc40000000000 */
[----:B------:R-:W-:Y:S01]  /*45d0*/  IMAD.HI.U32 R7, R23, R3, RZ ;  /* 0x0000000317077227 */ /* 0x000fe200078e00ff */
[----:B------:R1:W-:Y:S03]  /*45e0*/  STL [R1+0x2ac], R11 ;  /* 0x0002ac0b01007387 */ /* 0x0003e60000100800 */
[----:B------:R-:W-:Y:S02]  /*45f0*/  IMAD.MOV R8, RZ, RZ, -R8 ;  /* 0x000000ffff087224 */ /* 0x000fe400078e0a08 */
[----:B------:R-:W-:Y:S02]  /*4600*/  @!P4 IMAD.IADD R9, R9, 0x1, -R2 ;  /* 0x000000010909c824 */ /* 0x000fe400078e0a02 */
[----:B0-----:R-:W-:-:S04]  /*4610*/  IMAD.HI.U32 R10, R23, R6, RZ ;  /* 0x00000006170a7227 */ /* 0x001fc800078e00ff */
[----:B------:R-:W-:Y:S02]  /*4620*/  IMAD.MOV R10, RZ, RZ, -R10 ;  /* 0x000000ffff0a7224 */ /* 0x000fe400078e0a0a */
[----:B------:R-:W-:Y:S02]  /*4630*/  IMAD.MOV R7, RZ, RZ, -R7 ;  /* 0x000000ffff077224 */ /* 0x000fe400078e0a07 */
[C---:B------:R-:W-:Y:S02]  /*4640*/  IMAD R5, R2.reuse, R10, R6 ;  /* 0x0000000a02057224 */ /* 0x040fe400078e0206 */
[C---:B------:R-:W-:Y:S02]  /*4650*/  IMAD R0, R2.reuse, R8, R0 ;  /* 0x0000000802007224 */ /* 0x040fe400078e0200 */
[C---:B------:R-:W-:Y:S01]  /*4660*/  IMAD R3, R2.reuse, R7, R3 ;  /* 0x0000000702037224 */ /* 0x040fe200078e0203 */
[----:B------:R-:W-:Y:S01]  /*4670*/  ISETP.GT.U32.AND P4, PT, R2, R5, PT ;  /* 0x000000050200720c */ /* 0x000fe20003f84070 */
[----:B------:R-:W-:-:S02]  /*4680*/  IMAD.MOV.U32 R17, RZ, RZ, R9 ;  /* 0x000000ffff117224 */ /* 0x000fc400078e0009 */
[----:B------:R-:W-:Y:S01]  /*4690*/  @!P5 IMAD.IADD R4, R4, 0x1, -R2 ;  /* 0x000000010404d824 */ /* 0x000fe200078e0a02 */
[C---:B------:R-:W-:Y:S01]  /*46a0*/  ISETP.GT.U32.AND P5, PT, R2.reuse, R0, PT ;  /* 0x000000000200720c */ /* 0x040fe20003fa4070 */
[----:B------:R-:W-:Y:S01]  /*46b0*/  @!P1 IMAD.MOV R17, RZ, RZ, -R17 ;  /* 0x000000ffff119224 */ /* 0x000fe200078e0a11 */
[----:B------:R-:W-:Y:S01]  /*46c0*/  ISETP.GT.U32.AND P1, PT, R2, R3, PT ;  /* 0x000000030200720c */ /* 0x000fe20003f24070 */
[----:B------:R-:W-:-:S03]  /*46d0*/  IMAD.HI.U32 R9, R23, R16, RZ ;  /* 0x0000001017097227 */ /* 0x000fc600078e00ff */
[----:B------:R-:W-:Y:S01]  /*46e0*/  STL [R1+0x2b4], R17 ;  /* 0x0002b41101007387 */ /* 0x000fe20000100800 */
[----:B------:R-:W-:Y:S02]  /*46f0*/  VIADD R8, R29, 0xaf ;  /* 0x000000af1d087836 */ /* 0x000fe40000000000 */
[----:B------:R-:W-:Y:S02]  /*4700*/  @!P4 IMAD.IADD R5, R5, 0x1, -R2 ;  /* 0x000000010505c824 */ /* 0x000fe400078e0a02 */
[----:B------:R-:W-:Y:S01]  /*4710*/  @!P2 IMAD.MOV R4, RZ, RZ, -R4 ;  /* 0x000000ffff04a224 */ /* 0x000fe200078e0a04 */
[----:B-1----:R-:W-:Y:S01]  /*4720*/  IABS R11, R8 ;  /* 0x00000008000b7213 */ /* 0x002fe20000000000 */
[--C-:B------:R-:W-:Y:S01]  /*4730*/  @!P5 IMAD.IADD R0, R0, 0x1, -R2.reuse ;  /* 0x000000010000d824 */ /* 0x100fe200078e0a02 */
[C---:B------:R-:W-:Y:S01]  /*4740*/  ISETP.GT.U32.AND P4, PT, R2.reuse, R5, PT ;  /* 0x000000050200720c */ /* 0x040fe20003f84070 */
[C---:B------:R-:W-:Y:S01]  /*4750*/  VIADD R10, R29.reuse, 0xb1 ;  /* 0x000000b11d0a7836 */ /* 0x040fe20000000000 */
[----:B------:R0:W-:Y:S01]  /*4760*/  STL [R1+0x2b8], R4 ;  /* 0x0002b80401007387 */ /* 0x0001e20000100800 */
[----:B------:R-:W-:Y:S01]  /*4770*/  VIADD R6, R29, 0xb0 ;  /* 0x000000b01d067836 */ /* 0x000fe20000000000 */
[----:B------:R-:W-:Y:S01]  /*4780*/  ISETP.GT.U32.AND P5, PT, R2, R0, PT ;  /* 0x000000000200720c */ /* 0x000fe20003fa4070 */
[----:B------:R-:W-:Y:S01]  /*4790*/  @!P1 IMAD.IADD R3, R3, 0x1, -R2 ;  /* 0x0000000103039824 */ /* 0x000fe200078e0a02 */
[----:B------:R-:W-:Y:S01]  /*47a0*/  IABS R15, R10 ;  /* 0x0000000a000f7213 */ /* 0x000fe20000000000 */
[----:B------:R-:W-:Y:S01]  /*47b0*/  IMAD.MOV R9, RZ, RZ, -R9 ;  /* 0x000000ffff097224 */ /* 0x000fe200078e0a09 */
[----:B------:R-:W-:-:S02]  /*47c0*/  IABS R7, R6 ;  /* 0x0000000600077213 */ /* 0x000fc40000000000 */
[C---:B------:R-:W-:Y:S01]  /*47d0*/  ISETP.GT.U32.AND P1, PT, R2.reuse, R3, PT ;  /* 0x000000030200720c */ /* 0x040fe20003f24070 */
[----:B0-----:R-:W-:Y:S01]  /*47e0*/  IMAD R4, R2, R9, R16 ;  /* 0x0000000902047224 */ /* 0x001fe200078e0210 */
[----:B------:R-:W-:Y:S01]  /*47f0*/  ISETP.GE.AND P2, PT, R14, RZ, PT ;  /* 0x000000ff0e00720c */ /* 0x000fe20003f46270 */
[----:B------:R-:W-:Y:S02]  /*4800*/  IMAD.MOV.U32 R9, RZ, RZ, R11 ;  /* 0x000000ffff097224 */ /* 0x000fe400078e000b */
[----:B------:R-:W-:Y:S01]  /*4810*/  @!P4 IMAD.IADD R5, R5, 0x1, -R2 ;  /* 0x000000010505c824 */ /* 0x000fe200078e0a02 */
[----:B------:R-:W-:Y:S01]  /*4820*/  ISETP.GT.U32.AND P4, PT, R2, R4, PT ;  /* 0x000000040200720c */ /* 0x000fe20003f84070 */
[----:B------:R-:W-:-:S04]  /*4830*/  IMAD.HI.U32 R16, R23, R15, RZ ;  /* 0x0000000f17107227 */ /* 0x000fc800078e00ff */
[----:B------:R-:W-:-:S04]  /*4840*/  IMAD.HI.U32 R14, R23, R7, RZ ;  /* 0x00000007170e7227 */ /* 0x000fc800078e00ff */
[----:B------:R-:W-:-:S04]  /*4850*/  IMAD.HI.U32 R11, R23, R9, RZ ;  /* 0x00000009170b7227 */ /* 0x000fc800078e00ff */
[----:B------:R-:W-:Y:S02]  /*4860*/  IMAD.MOV R16, RZ, RZ, -R16 ;  /* 0x000000ffff107224 */ /* 0x000fe400078e0a10 */
[----:B------:R-:W-:Y:S02]  /*4870*/  IMAD.MOV R14, RZ, RZ, -R14 ;  /* 0x000000ffff0e7224 */ /* 0x000fe400078e0a0e */
[----:B------:R-:W-:Y:S01]  /*4880*/  @!P5 IMAD.IADD R0, R0, 0x1, -R2 ;  /* 0x000000010000d824 */ /* 0x000fe200078e0a02 */
[----:B------:R-:W-:Y:S01]  /*4890*/  ISETP.GE.AND P5, PT, R10, RZ, PT ;  /* 0x000000ff0a00720c */ /* 0x000fe20003fa6270 */
[----:B------:R-:W-:Y:S02]  /*48a0*/  IMAD.MOV R11, RZ, RZ, -R11 ;  /* 0x000000ffff0b7224 */ /* 0x000fe400078e0a0b */
[C---:B------:R-:W-:Y:S02]  /*48b0*/  IMAD R10, R2.reuse, R16, R15 ;  /* 0x00000010020a7224 */ /* 0x040fe400078e020f */
[----:B------:R-:W-:-:S02]  /*48c0*/  IMAD R7, R2, R14, R7 ;  /* 0x0000000e02077224 */ /* 0x000fc400078e0207 */
[----:B------:R-:W-:Y:S02]  /*48d0*/  IMAD.MOV.U32 R17, RZ, RZ, R5 ;  /* 0x000000ffff117224 */ /* 0x000fe400078e0005 */
[--C-:B------:R-:W-:Y:S01]  /*48e0*/  @!P1 IMAD.IADD R3, R3, 0x1, -R2.reuse ;  /* 0x0000000103039824 */ /* 0x100fe200078e0a02 */
[C---:B------:R-:W-:Y:S01]  /*48f0*/  ISETP.GT.U32.AND P1, PT, R2.reuse, R7, PT ;  /* 0x000000070200720c */ /* 0x040fe20003f24070 */
[C---:B------:R-:W-:Y:S02]  /*4900*/  IMAD R5, R2.reuse, R11, R9 ;  /* 0x0000000b02057224 */ /* 0x040fe400078e0209 */
[----:B------:R-:W-:Y:S01]  /*4910*/  @!P0 IMAD.MOV R17, RZ, RZ, -R17 ;  /* 0x000000ffff118224 */ /* 0x000fe200078e0a11 */
[----:B------:R-:W-:Y:S01]  /*4920*/  ISETP.GT.U32.AND P0, PT, R2, R10, PT ;  /* 0x0000000a0200720c */ /* 0x000fe20003f04070 */
[----:B------:R-:W-:Y:S02]  /*4930*/  IMAD.MOV.U32 R11, RZ, RZ, R3 ;  /* 0x000000ffff0b7224 */ /* 0x000fe400078e0003 */
[----:B------:R-:W-:Y:S01]  /*4940*/  @!P4 IMAD.IADD R4, R4, 0x1, -R2 ;  /* 0x000000010404c824 */ /* 0x000fe200078e0a02 */
[----:B------:R-:W-:Y:S01]  /*4950*/  STL [R1+0x2bc], R17 ;  /* 0x0002bc1101007387 */ /* 0x000fe20000100800 */
[----:B------:R-:W-:-:S02]  /*4960*/  IMAD.MOV.U32 R15, RZ, RZ, R0 ;  /* 0x000000ffff0f7224 */ /* 0x000fc400078e0000 */
[----:B------:R-:W-:Y:S01]  /*4970*/  @!P6 IMAD.MOV R11, RZ, RZ, -R11 ;  /* 0x000000ffff0be224 */ /* 0x000fe200078e0a0b */
[C---:B------:R-:W-:Y:S01]  /*4980*/  ISETP.GT.U32.AND P6, PT, R2.reuse, R5, PT ;  /* 0x000000050200720c */ /* 0x040fe20003fc4070 */
[C---:B------:R-:W-:Y:S01]  /*4990*/  VIADD R14, R29.reuse, 0xae ;  /* 0x000000ae1d0e7836 */ /* 0x040fe20000000000 */
[----:B------:R-:W-:Y:S01]  /*49a0*/  ISETP.GT.U32.AND P4, PT, R2, R4, PT ;  /* 0x000000040200720c */ /* 0x000fe20003f84070 */
[----:B------:R-:W-:Y:S01]  /*49b0*/  @!P3 IMAD.MOV R15, RZ, RZ, -R15 ;  /* 0x000000ffff0fb224 */ /* 0x000fe200078e0a0f */
[----:B------:R-:W-:Y:S01]  /*49c0*/  ISETP.GE.AND P3, PT, R6, RZ, PT ;  /* 0x000000ff0600720c */ /* 0x000fe20003f66270 */
[----:B------:R-:W-:Y:S01]  /*49d0*/  VIADD R6, R29, 0xad ;  /* 0x000000ad1d067836 */ /* 0x000fe20000000000 */
[----:B------:R-:W-:Y:S01]  /*49e0*/  IABS R9, R14 ;  /* 0x0000000e00097213 */ /* 0x000fe20000000000 */
[--C-:B------:R-:W-:Y:S01]  /*49f0*/  @!P0 IMAD.IADD R10, R10, 0x1, -R2.reuse ;  /* 0x000000010a0a8824 */ /* 0x100fe200078e0a02 */
[----:B------:R0:W-:Y:S01]  /*4a00*/  STL [R1+0x2c4], R15 ;  /* 0x0002c40f01007387 */ /* 0x0001e20000100800 */
[--C-:B------:R-:W-:Y:S01]  /*4a10*/  @!P1 IMAD.IADD R7, R7, 0x1, -R2.reuse ;  /* 0x0000000107079824 */ /* 0x100fe200078e0a02 */
[----:B------:R-:W-:Y:S01]  /*4a20*/  ISETP.GE.AND P0, PT, R14, RZ, PT ;  /* 0x000000ff0e00720c */ /* 0x000fe20003f06270 */
[----:B------:R-:W-:Y:S01]  /*4a30*/  IMAD.MOV.U32 R0, RZ, RZ, R9 ;  /* 0x000000ffff007224 */ /* 0x000fe200078e0009 */
[----:B------:R1:W-:Y:S01]  /*4a40*/  STL [R1+0x2c8], R11 ;  /* 0x0002c80b01007387 */ /* 0x0003e20000100800 */
[--C-:B------:R-:W-:Y:S01]  /*4a50*/  @!P6 IMAD.IADD R5, R5, 0x1, -R2.reuse ;  /* 0x000000010505e824 */ /* 0x100fe200078e0a02 */
[----:B------:R-:W-:Y:S01]  /*4a60*/  ISETP.GT.U32.AND P1, PT, R2, R10, PT ;  /* 0x0000000a0200720c */ /* 0x000fe20003f24070 */
[----:B------:R-:W-:Y:S01]  /*4a70*/  @!P4 IMAD.IADD R4, R4, 0x1, -R2 ;  /* 0x000000010404c824 */ /* 0x000fe200078e0a02 */
[----:B------:R-:W-:Y:S01]  /*4a80*/  ISETP.GT.U32.AND P6, PT, R2, R7, PT ;  /* 0x000000070200720c */ /* 0x000fe20003fc4070 */
[----:B------:R-:W-:Y:S01]  /*4a90*/  IMAD.HI.U32 R3, R23, R0, RZ ;  /* 0x0000000017037227 */ /* 0x000fe200078e00ff */
[----:B------:R-:W-:-:S03]  /*4aa0*/  ISETP.GE.AND P4, PT, R8, RZ, PT ;  /* 0x000000ff0800720c */ /* 0x000fc60003f86270 */
[----:B0-----:R-:W-:Y:S01]  /*4ab0*/  IMAD.MOV.U32 R15, RZ, RZ, R4 ;  /* 0x000000ffff0f7224 */ /* 0x001fe200078e0004 */
[----:B-1----:R-:W-:Y:S01]  /*4ac0*/  IABS R11, R6 ;  /* 0x00000006000b7213 */ /* 0x002fe20000000000 */
[----:B------:R-:W-:Y:S02]  /*4ad0*/  IMAD.MOV R3, RZ, RZ, -R3 ;  /* 0x000000ffff037224 */ /* 0x000fe400078e0a03 */
[----:B------:R-:W-:Y:S01]  /*4ae0*/  @!P2 IMAD.MOV R15, RZ, RZ, -R15 ;  /* 0x000000ffff0fa224 */ /* 0x000fe200078e0a0f */
[----:B------:R-:W-:Y:S01]  /*4af0*/  ISETP.GT.U32.AND P2, PT, R2, R5, PT ;  /* 0x000000050200720c */ /* 0x000fe20003f44070 */
[----:B------:R-:W-:-:S03]  /*4b00*/  IMAD.HI.U32 R9, R23, R11, RZ ;  /* 0x0000000b17097227 */ /* 0x000fc600078e00ff */
[----:B------:R0:W-:Y:S01]  /*4b10*/  STL [R1+0x2d8], R15 ;  /* 0x0002d80f01007387 */ /* 0x0001e20000100800 */
[----:B------:R-:W-:Y:S02]  /*4b20*/  IMAD.MOV R9, RZ, RZ, -R9 ;  /* 0x000000ffff097224 */ /* 0x000fe400078e0a09 */
[C---:B------:R-:W-:Y:S02]  /*4b30*/  IMAD R0, R2.reuse, R3, R0 ;  /* 0x0000000302007224 */ /* 0x040fe400078e0200 */
[----:B------:R-:W-:Y:S02]  /*4b40*/  IMAD R11, R2, R9, R11 ;  /* 0x00000009020b7224 */ /* 0x000fe400078e020b */
[--C-:B------:R-:W-:Y:S01]  /*4b50*/  @!P1 IMAD.IADD R10, R10, 0x1, -R2.reuse ;  /* 0x000000010a0a9824 */ /* 0x100fe200078e0a02 */
[C---:B------:R-:W-:Y:S01]  /*4b60*/  ISETP.GT.U32.AND P1, PT, R2.reuse, R0, PT ;  /* 0x000000000200720c */ /* 0x040fe20003f24070 */
[----:B------:R-:W-:Y:S01]  /*4b70*/  @!P6 IMAD.IADD R7, R7, 0x1, -R2 ;  /* 0x000000010707e824 */ /* 0x000fe200078e0a02 */
[----:B------:R-:W-:Y:S01]  /*4b80*/  ISETP.GT.U32.AND P6, PT, R2, R11, PT ;  /* 0x0000000b0200720c */ /* 0x000fe20003fc4070 */
[----:B------:R-:W-:-:S02]  /*4b90*/  VIADD R3, R29, 0xaa ;  /* 0x000000aa1d037836 */ /* 0x000fc40000000000 */
[C---:B------:R-:W-:Y:S02]  /*4ba0*/  VIADD R8, R29.reuse, 0xac ;  /* 0x000000ac1d087836 */ /* 0x040fe40000000000 */
[----:B------:R-:W-:Y:S01]  /*4bb0*/  VIADD R4, R29, 0xab ;  /* 0x000000ab1d047836 */ /* 0x000fe20000000000 */
[----:B0-----:R-:W-:Y:S01]  /*4bc0*/  IABS R15, R3 ;  /* 0x00000003000f7213 */ /* 0x001fe20000000000 */
[----:B------:R-:W-:Y:S01]  /*4bd0*/  @!P2 IMAD.IADD R5, R5, 0x1, -R2 ;  /* 0x000000010505a824 */ /* 0x000fe200078e0a02 */
[----:B------:R-:W-:Y:S01]  /*4be0*/  IABS R14, R8 ;  /* 0x00000008000e7213 */ /* 0x000fe20000000000 */
[----:B------:R-:W-:Y:S01]  /*4bf0*/  IMAD.MOV.U32 R17, RZ, RZ, R10 ;  /* 0x000000ffff117224 */ /* 0x000fe200078e000a */
[----:B------:R-:W-:Y:S01]  /*4c00*/  ISETP.GE.AND P2, PT, R6, RZ, PT ;  /* 0x000000ff0600720c */ /* 0x000fe20003f46270 */
[----:B------:R-:W-:Y:S01]  /*4c10*/  IMAD.MOV.U32 R6, RZ, RZ, R15 ;  /* 0x000000ffff067224 */ /* 0x000fe200078e000f */
[----:B------:R-:W-:Y:S01]  /*4c20*/  IABS R9, R4 ;  /* 0x0000000400097213 */ /* 0x000fe20000000000 */
[----:B------:R-:W-:-:S04]  /*4c30*/  IMAD.HI.U32 R15, R23, R14, RZ ;  /* 0x0000000e170f7227 */ /* 0x000fc800078e00ff */
[--C-:B------:R-:W-:Y:S01]  /*4c40*/  @!P1 IMAD.IADD R0, R0, 0x1, -R2.reuse ;  /* 0x0000000100009824 */ /* 0x100fe200078e0a02 */
[----:B------:R-:W-:Y:S01]  /*4c50*/  ISETP.GE.AND P1, PT, R8, RZ, PT ;  /* 0x000000ff0800720c */ /* 0x000fe20003f26270 */
[----:B------:R-:W-:Y:S02]  /*4c60*/  @!P6 IMAD.IADD R11, R11, 0x1, -R2 ;  /* 0x000000010b0be824 */ /* 0x000fe400078e0a02 */
[----:B------:R-:W-:-:S03]  /*4c70*/  IMAD.HI.U32 R16, R23, R9, RZ ;  /* 0x0000000917107227 */ /* 0x000fc600078e00ff */
[C---:B------:R-:W-:Y:S01]  /*4c80*/  ISETP.GT.U32.AND P6, PT, R2.reuse, R11, PT ;  /* 0x0000000b0200720c */ /* 0x040fe20003fc4070 */
[----:B------:R-:W-:Y:S02]  /*4c90*/  IMAD.MOV R15, RZ, RZ, -R15 ;  /* 0x000000ffff0f7224 */ /* 0x000fe400078e0a0f */
[----:B------:R-:W-:Y:S01]  /*4ca0*/  @!P5 IMAD.MOV R17, RZ, RZ, -R17 ;  /* 0x000000ffff11d224 */ /* 0x000fe200078e0a11 */
[----:B------:R-:W-:Y:S01]  /*4cb0*/  ISETP.GT.U32.AND P5, PT, R2, R0, PT ;  /* 0x000000000200720c */ /* 0x000fe20003fa4070 */
[----:B------:R-:W-:-:S03]  /*4cc0*/  IMAD.HI.U32 R8, R23, R6, RZ ;  /* 0x0000000617087227 */ /* 0x000fc600078e00ff */
[----:B------:R-:W-:Y:S01]  /*4cd0*/  STL [R1+0x2d4], R17 ;  /* 0x0002d41101007387 */ /* 0x000fe20000100800 */
[----:B------:R-:W-:Y:S02]  /*4ce0*/  IMAD.MOV R16, RZ, RZ, -R16 ;  /* 0x000000ffff107224 */ /* 0x000fe400078e0a10 */
[C---:B------:R-:W-:Y:S02]  /*4cf0*/  IMAD R14, R2.reuse, R15, R14 ;  /* 0x0000000f020e7224 */ /* 0x040fe400078e020e */
[----:B------:R-:W-:Y:S02]  /*4d00*/  IMAD.MOV R8, RZ, RZ, -R8 ;  /* 0x000000ffff087224 */ /* 0x000fe400078e0a08 */
[C---:B------:R-:W-:Y:S02]  /*4d10*/  IMAD R9, R2.reuse, R16, R9 ;  /* 0x0000001002097224 */ /* 0x040fe400078e0209 */
[----:B------:R-:W-:Y:S01]  /*4d20*/  @!P3 IMAD.MOV R7, RZ, RZ, -R7 ;  /* 0x000000ffff07b224 */ /* 0x000fe200078e0a07 */
[C---:B------:R-:W-:Y:S01]  /*4d30*/  ISETP.GT.U32.AND P3, PT, R2.reuse, R14, PT ;  /* 0x0000000e0200720c */ /* 0x040fe20003f64070 */
[----:B------:R-:W-:-:S02]  /*4d40*/  IMAD R6, R2, R8, R6 ;  /* 0x0000000802067224 */ /* 0x000fc400078e0206 */
[----:B------:R-:W-:Y:S01]  /*4d50*/  @!P4 IMAD.MOV R5, RZ, RZ, -R5 ;  /* 0x000000ffff05c224 */ /* 0x000fe200078e0a05 */
[----:B------:R-:W-:Y:S01]  /*4d60*/  ISETP.GT.U32.AND P4, PT, R2, R9, PT ;  /* 0x000000090200720c */ /* 0x000fe20003f84070 */
[--C-:B------:R-:W-:Y:S01]  /*4d70*/  @!P5 IMAD.IADD R0, R0, 0x1, -R2.reuse ;  /* 0x000000010000d824 */ /* 0x100fe200078e0a02 */
[----:B------:R-:W-:Y:S01]  /*4d80*/  ISETP.GE.AND P5, PT, R4, RZ, PT ;  /* 0x000000ff0400720c */ /* 0x000fe20003fa6270 */
[--C-:B------:R-:W-:Y:S01]  /*4d90*/  @!P6 IMAD.IADD R11, R11, 0x1, -R2.reuse ;  /* 0x000000010b0be824 */ /* 0x100fe200078e0a02 */
[----:B------:R-:W-:Y:S01]  /*4da0*/  ISETP.GT.U32.AND P6, PT, R2, R6, PT ;  /* 0x000000060200720c */ /* 0x000fe20003fc4070 */
[C---:B------:R-:W-:Y:S01]  /*4db0*/  VIADD R15, R29.reuse, 0xa9 ;  /* 0x000000a91d0f7836 */ /* 0x040fe20000000000 */
[----:B------:R0:W-:Y:S01]  /*4dc0*/  STL [R1+0x2ec], R7 ;  /* 0x0002ec0701007387 */ /* 0x0001e20000100800 */
[----:B------:R-:W-:Y:S02]  /*4dd0*/  VIADD R4, R29, 0xa8 ;  /* 0x000000a81d047836 */ /* 0x000fe40000000000 */
[----:B------:R-:W-:Y:S01]  /*4de0*/  @!P3 IMAD.IADD R14, R14, 0x1, -R2 ;  /* 0x000000010e0eb824 */ /* 0x000fe200078e0a02 */
[----:B------:R-:W-:Y:S01]  /*4df0*/  ISETP.GE.AND P3, PT, R3, RZ, PT ;  /* 0x000000ff0300720c */ /* 0x000fe20003f66270 */
[----:B------:R-:W-:Y:S01]  /*4e00*/  IMAD.MOV.U32 R16, RZ, RZ, R0 ;  /* 0x000000ffff107224 */ /* 0x000fe200078e0000 */
[----:B------:R-:W-:Y:S01]  /*4e10*/  IABS R8, R4 ;  /* 0x0000000400087213 */ /* 0x000fe20000000000 */
[----:B------:R-:W-:Y:S01]  /*4e20*/  @!P4 IMAD.IADD R9, R9, 0x1, -R2 ;  /* 0x000000010909c824 */ /* 0x000fe200078e0a02 */
[----:B------:R-:W-:Y:S01]  /*4e30*/  ISETP.GT.U32.AND P4, PT, R2, R14, PT ;  /* 0x0000000e0200720c */ /* 0x000fe20003f84070 */
[----:B------:R1:W-:Y:S01]  /*4e40*/  STL [R1+0x2f0], R5 ;  /* 0x0002f00501007387 */ /* 0x0003e20000100800 */
[----:B0-----:R-:W-:Y:S01]  /*4e50*/  IABS R7, R15 ;  /* 0x0000000f00077213 */ /* 0x001fe20000000000 */
[----:B------:R-:W-:-:S02]  /*4e60*/  IMAD.MOV.U32 R3, RZ, RZ, R8 ;  /* 0x000000ffff037224 */ /* 0x000fc400078e0008 */
[----:B------:R-:W-:Y:S01]  /*4e70*/  @!P6 IMAD.IADD R6, R6, 0x1, -R2 ;  /* 0x000000010606e824 */ /* 0x000fe200078e0a02 */
[----:B------:R-:W-:Y:S01]  /*4e80*/  ISETP.GT.U32.AND P6, PT, R2, R9, PT ;  /* 0x000000090200720c */ /* 0x000fe20003fc4070 */
[----:B------:R-:W-:-:S04]  /*4e90*/  IMAD.HI.U32 R10, R23, R7, RZ ;  /* 0x00000007170a7227 */ /* 0x000fc800078e00ff */
[----:B------:R-:W-:Y:S02]  /*4ea0*/  IMAD.MOV R10, RZ, RZ, -R10 ;  /* 0x000000ffff0a7224 */ /* 0x000fe400078e0a0a */
[----:B------:R-:W-:-:S04]  /*4eb0*/  IMAD.HI.U32 R8, R23, R3, RZ ;  /* 0x0000000317087227 */ /* 0x000fc800078e00ff */
[----:B------:R-:W-:Y:S02]  /*4ec0*/  IMAD R0, R2, R10, R7 ;  /* 0x0000000a02007224 */ /* 0x000fe400078e0207 */
[----:B------:R-:W-:Y:S02]  /*4ed0*/  IMAD.MOV R7, RZ, RZ, -R8 ;  /* 0x000000ffff077224 */ /* 0x000fe400078e0a08 */
[--C-:B------:R-:W-:Y:S01]  /*4ee0*/  @!P4 IMAD.IADD R14, R14, 0x1, -R2.reuse ;  /* 0x000000010e0ec824 */ /* 0x100fe200078e0a02 */
[C---:B------:R-:W-:Y:S01]  /*4ef0*/  ISETP.GT.U32.AND P4, PT, R2.reuse, R0, PT ;  /* 0x000000000200720c */ /* 0x040fe20003f84070 */
[C---:B------:R-:W-:Y:S02]  /*4f00*/  IMAD R3, R2.reuse, R7, R3 ;  /* 0x0000000702037224 */ /* 0x040fe400078e0203 */
[----:B------:R-:W-:Y:S02]  /*4f10*/  @!P6 IMAD.IADD R9, R9, 0x1, -R2 ;  /* 0x000000010909e824 */ /* 0x000fe400078e0a02 */
[C---:B-1----:R-:W-:Y:S01]  /*4f20*/  VIADD R5, R29.reuse, 0xa7 ;  /* 0x000000a71d057836 */ /* 0x042fe20000000000 */
[C---:B------:R-:W-:Y:S01]  /*4f30*/  ISETP.GT.U32.AND P6, PT, R2.reuse, R3, PT ;  /* 0x000000030200720c */ /* 0x040fe20003fc4070 */
[----:B------:R-:W-:Y:S01]  /*4f40*/  @!P0 IMAD.MOV R16, RZ, RZ, -R16 ;  /* 0x000000ffff108224 */ /* 0x000fe200078e0a10 */
[----:B------:R-:W-:Y:S01]  /*4f50*/  ISETP.GT.U32.AND P0, PT, R2, R6, PT ;  /* 0x000000060200720c */ /* 0x000fe20003f04070 */
[----:B------:R-:W-:Y:S01]  /*4f60*/  VIADD R8, R29, 0xa6 ;  /* 0x000000a61d087836 */ /* 0x000fe20000000000 */
[----:B------:R-:W-:Y:S01]  /*4f70*/  IABS R17, R5 ;  /* 0x0000000500117213 */ /* 0x000fe20000000000 */
[----:B------:R-:W-:Y:S01]  /*4f80*/  @!P2 IMAD.MOV R11, RZ, RZ, -R11 ;  /* 0x000000ffff0ba224 */ /* 0x000fe200078e0a0b */
[----:B------:R0:W-:Y:S01]  /*4f90*/  STL [R1+0x2e8], R16 ;  /* 0x0002e81001007387 */ /* 0x0001e20000100800 */
[--C-:B------:R-:W-:Y:S01]  /*4fa0*/  @!P4 IMAD.IADD R0, R0, 0x1, -R2.reuse ;  /* 0x000000010000c824 */ /* 0x100fe200078e0a02 */
[----:B------:R-:W-:Y:S01]  /*4fb0*/  IABS R7, R8 ;  /* 0x0000000800077213 */ /* 0x000fe20000000000 */
[----:B------:R-:W-:Y:S01]  /*4fc0*/  IMAD.HI.U32 R18, R23, R17, RZ ;  /* 0x0000001117127227 */ /* 0x000fe200078e00ff */
[----:B------:R-:W-:Y:S01]  /*4fd0*/  ISETP.GE.AND P4, PT, R4, RZ, PT ;  /* 0x000000ff0400720c */ /* 0x000fe20003f86270 */
[----:B------:R1:W-:Y:S02]  /*4fe0*/  STL [R1+0x31c], R11 ;  /* 0x00031c0b01007387 */ /* 0x0003e40000100800 */
[----:B------:R-:W-:Y:S01]  /*4ff0*/  @!P6 IMAD.IADD R3, R3, 0x1, -R2 ;  /* 0x000000010303e824 */ /* 0x000fe200078e0a02 */
[----:B------:R-:W-:Y:S01]  /*5000*/  ISETP.GT.U32.AND P6, PT, R2, R0, PT ;  /* 0x000000000200720c */ /* 0x000fe20003fc4070 */
[----:B------:R-:W-:-:S02]  /*5010*/  IMAD.MOV R18, RZ, RZ, -R18 ;  /* 0x000000ffff127224 */ /* 0x000fc400078e0a12 */
[----:B0-----:R-:W-:Y:S01]  /*5020*/  IMAD.HI.U32 R16, R23, R7, RZ ;  /* 0x0000000717107227 */ /* 0x001fe200078e00ff */
[----:B------:R-:W-:-:S03]  /*5030*/  ISETP.GT.U32.AND P2, PT, R2, R3, PT ;  /* 0x000000030200720c */ /* 0x000fc60003f44070 */
[----:B------:R-:W-:Y:S01]  /*5040*/  @!P0 IMAD.IADD R6, R6, 0x1, -R2 ;  /* 0x0000000106068824 */ /* 0x000fe200078e0a02 */
[----:B------:R-:W-:Y:S01]  /*5050*/  ISETP.GE.AND P0, PT, R15, RZ, PT ;  /* 0x000000ff0f00720c */ /* 0x000fe20003f06270 */
[----:B------:R-:W-:Y:S02]  /*5060*/  IMAD R4, R2, R18, R17 ;  /* 0x0000001202047224 */ /* 0x000fe400078e0211 */
[----:B------:R-:W-:Y:S02]  /*5070*/  IMAD.MOV R16, RZ, RZ, -R16 ;  /* 0x000000ffff107224 */ /* 0x000fe400078e0a10 */
[----:B------:R-:W-:Y:S02]  /*5080*/  IMAD.MOV.U32 R19, RZ, RZ, R14 ;  /* 0x000000ffff137224 */ /* 0x000fe400078e000e */
[----:B-1----:R-:W-:Y:S02]  /*5090*/  IMAD.MOV.U32 R11, RZ, RZ, R9 ;  /* 0x000000ffff0b7224 */ /* 0x002fe400078e0009 */
[----:B------:R-:W-:-:S02]  /*50a0*/  IMAD.MOV.U32 R9, RZ, RZ, R6 ;  /* 0x000000ffff097224 */ /* 0x000fc400078e0006 */
[C---:B------:R-:W-:Y:S02]  /*50b0*/  VIADD R10, R29.reuse, 0xa5 ;  /* 0x000000a51d0a7836 */ /* 0x040fe40000000000 */
[----:B------:R-:W-:Y:S01]  /*50c0*/  @!P1 IMAD.MOV R19, RZ, RZ, -R19 ;  /* 0x000000ffff139224 */ /* 0x000fe200078e0a13 */
[C---:B------:R-:W-:Y:S01]  /*50d0*/  ISETP.GT.U32.AND P1, PT, R2.reuse, R4, PT ;  /* 0x000000040200720c */ /* 0x040fe20003f24070 */
[----:B------:R-:W-:Y:S01]  /*50e0*/  IMAD R6, R2, R16, R7 ;  /* 0x0000001002067224 */ /* 0x000fe200078e0207 */
[----:B------:R-:W-:Y:S01]  /*50f0*/  IABS R15, R10 ;  /* 0x0000000a000f7213 */ /* 0x000fe20000000000 */
[--C-:B------:R-:W-:Y:S01]  /*5100*/  @!P6 IMAD.IADD R0, R0, 0x1, -R2.reuse ;  /* 0x000000010000e824 */ /* 0x100fe200078e0a02 */
[----:B------:R-:W-:Y:S01]  /*5110*/  STL [R1+0x380], R19 ;  /* 0x0003801301007387 */ /* 0x000fe20000100800 */
[----:B------:R-:W-:Y:S01]  /*5120*/  @!P5 IMAD.MOV R11, RZ, RZ, -R11 ;  /* 0x000000ffff0bd224 */ /* 0x000fe200078e0a0b */
[----:B------:R-:W-:Y:S01]  /*5130*/  ISETP.GT.U32.AND P6, PT, R2, R6, PT ;  /* 0x000000060200720c */ /* 0x000fe20003fc4070 */
[----:B------:R-:W-:Y:S01]  /*5140*/  VIADD R7, R29, 0xa4 ;  /* 0x000000a41d077836 */ /* 0x000fe20000000000 */
[----:B------:R-:W-:Y:S01]  /*5150*/  ISETP.GE.AND P5, PT, R5, RZ, PT ;  /* 0x000000ff0500720c */ /* 0x000fe20003fa6270 */
[----:B------:R-:W-:Y:S01]  /*5160*/  IMAD.HI.U32 R5, R23, R15, RZ ;  /* 0x0000000f17057227 */ /* 0x000fe200078e00ff */
[----:B------:R0:W-:Y:S03]  /*5170*/  STL [R1+0x37c], R11 ;  /* 0x00037c0b01007387 */ /* 0x0001e60000100800 */
[--C-:B------:R-:W-:Y:S01]  /*5180*/  @!P2 IMAD.IADD R3, R3, 0x1, -R2.reuse ;  /* 0x000000010303a824 */ /* 0x100fe200078e0a02 */
[----:B------:R-:W-:Y:S01]  /*5190*/  ISETP.GE.AND P2, PT, R10, RZ, PT ;  /* 0x000000ff0a00720c */ /* 0x000fe20003f46270 */
[----:B------:R-:W-:Y:S01]  /*51a0*/  @!P1 IMAD.IADD R4, R4, 0x1, -R2 ;  /* 0x0000000104049824 */ /* 0x000fe200078e0a02 */
[----:B------:R-:W-:Y:S01]  /*51b0*/  ISETP.GE.AND P1, PT, R7, RZ, PT ;  /* 0x000000ff0700720c */ /* 0x000fe20003f26270 */
[----:B------:R-:W-:-:S02]  /*51c0*/  IMAD.MOV.U32 R14, RZ, RZ, R3 ;  /* 0x000000ffff0e7224 */ /* 0x000fc400078e0003 */
[----:B------:R-:W-:Y:S01]  /*51d0*/  @!P6 IMAD.IADD R6, R6, 0x1, -R2 ;  /* 0x000000010606e824 */ /* 0x000fe200078e0a02 */
[----:B------:R-:W-:Y:S01]  /*51e0*/  ISETP.GT.U32.AND P6, PT, R2, R4, PT ;  /* 0x000000040200720c */ /* 0x000fe20003fc4070 */
[----:B0-----:R-:W-:Y:S01]  /*51f0*/  IMAD.MOV R11, RZ, RZ, -R5 ;  /* 0x000000ffff0b7224 */ /* 0x001fe200078e0a05 */
[----:B------:R-:W-:Y:S01]  /*5200*/  IABS R5, R7 ;  /* 0x0000000700057213 */ /* 0x000fe20000000000 */
[----:B------:R-:W-:Y:S01]  /*5210*/  @!P3 IMAD.MOV R9, RZ, RZ, -R9 ;  /* 0x000000ffff09b224 */ /* 0x000fe200078e0a09 */
[----:B------:R-:W-:Y:S01]  /*5220*/  ISETP.GE.AND P3, PT, R8, RZ, PT ;  /* 0x000000ff0800720c */ /* 0x000fe20003f66270 */
[C---:B------:R-:W-:Y:S02]  /*5230*/  IMAD R11, R2.reuse, R11, R15 ;  /* 0x0000000b020b7224 */ /* 0x040fe400078e020f */
[----:B------:R-:W-:Y:S01]  /*5240*/  IMAD.HI.U32 R10, R23, R5, RZ ;  /* 0x00000005170a7227 */ /* 0x000fe200078e00ff */
[----:B------:R0:W-:Y:S03]  /*5250*/  STL [R1+0x378], R9 ;  /* 0x0003780901007387 */ /* 0x0001e60000100800 */
[----:B------:R-:W-:Y:S01]  /*5260*/  @!P4 IMAD.MOV R14, RZ, RZ, -R14 ;  /* 0x000000ffff0ec224 */ /* 0x000fe200078e0a0e */
[----:B------:R-:W-:Y:S01]  /*5270*/  ISETP.GT.U32.AND P4, PT, R2, R11, PT ;  /* 0x0000000b0200720c */ /* 0x000fe20003f84070 */
[----:B------:R-:W-:-:S02]  /*5280*/  IMAD.MOV R3, RZ, RZ, -R10 ;  /* 0x000000ffff037224 */ /* 0x000fc400078e0a0a */
[C---:B------:R-:W-:Y:S02]  /*5290*/  VIADD R8, R29.reuse, 0xa3 ;  /* 0x000000a31d087836 */ /* 0x040fe40000000000 */
[C---:B------:R-:W-:Y:S02]  /*52a0*/  IMAD R3, R2.reuse, R3, R5 ;  /* 0x0000000302037224 */ /* 0x040fe400078e0205 */
[----:B0-----:R-:W-:Y:S01]  /*52b0*/  IMAD.MOV.U32 R9, RZ, RZ, R0 ;  /* 0x000000ffff097224 */ /* 0x001fe200078e0000 */
[----:B------:R-:W-:Y:S01]  /*52c0*/  IABS R0, R8 ;  /* 0x0000000800007213 */ /* 0x000fe20000000000 */
[C---:B------:R-:W-:Y:S02]  /*52d0*/  VIADD R16, R29.reuse, 0xa1 ;  /* 0x000000a11d107836 */ /* 0x040fe40000000000 */
[----:B------:R-:W-:Y:S01]  /*52e0*/  @!P0 IMAD.MOV R9, RZ, RZ, -R9 ;  /* 0x000000ffff098224 */ /* 0x000fe200078e0a09 */
[----:B------:R-:W-:Y:S01]  /*52f0*/  ISETP.GT.U32.AND P0, PT, R2, R6, PT ;  /* 0x000000060200720c */ /* 0x000fe20003f04070 */
[----:B------:R-:W-:Y:S01]  /*5300*/  VIADD R7, R29, 0xa2 ;  /* 0x000000a21d077836 */ /* 0x000fe20000000000 */
[----:B------:R-:W-:Y:S01]  /*5310*/  IABS R10, R16 ;  /* 0x00000010000a7213 */ /* 0x000fe20000000000 */
[--C-:B------:R-:W-:Y:S01]  /*5320*/  @!P6 IMAD.IADD R4, R4, 0x1, -R2.reuse ;  /* 0x000000010404e824 */ /* 0x100fe200078e0a02 */
[----:B------:R-:W-:Y:S01]  /*5330*/  ISETP.GT.U32.AND P6, PT, R2, R3, PT ;  /* 0x000000030200720c */ /* 0x000fe20003fc4070 */
[----:B------:R0:W-:Y:S01]  /*5340*/  STL [R1+0x374], R9 ;  /* 0x0003740901007387 */ /* 0x0001e20000100800 */
[----:B------:R-:W-:Y:S01]  /*5350*/  @!P4 IMAD.IADD R11, R11, 0x1, -R2 ;  /* 0x000000010b0bc824 */ /* 0x000fe200078e0a02 */
[----:B------:R-:W-:Y:S01]  /*5360*/  ISETP.GE.AND P4, PT, R7, RZ, PT ;  /* 0x000000ff0700720c */ /* 0x000fe20003f86270 */
[----:B------:R-:W-:Y:S01]  /*5370*/  IMAD.MOV.U32 R15, RZ, RZ, R4 ;  /* 0x000000ffff0f7224 */ /* 0x000fe200078e0004 */
[----:B------:R1:W-:Y:S01]  /*5380*/  STL [R1+0x38c], R14 ;  /* 0x00038c0e01007387 */ /* 0x0003e20000100800 */
[----:B------:R-:W-:-:S02]  /*5390*/  IMAD.MOV.U32 R5, RZ, RZ, R10 ;  /* 0x000000ffff057224 */ /* 0x000fc400078e000a */
[----:B------:R-:W-:Y:S01]  /*53a0*/  @!P5 IMAD.MOV R15, RZ, RZ, -R15 ;  /* 0x000000ffff0fd224 */ /* 0x000fe200078e0a0f */
[----:B------:R-:W-:Y:S01]  /*53b0*/  ISETP.GT.U32.AND P5, PT, R2, R11, PT ;  /* 0x0000000b0200720c */ /* 0x000fe20003fa4070 */
[----:B------:R-:W-:Y:S01]  /*53c0*/  @!P0 IMAD.IADD R6, R6, 0x1, -R2 ;  /* 0x0000000106068824 */ /* 0x000fe200078e0a02 */
[----:B0-----:R-:W-:Y:S01]  /*53d0*/  IABS R9, R7 ;  /* 0x0000000700097213 */ /* 0x001fe20000000000 */
[----:B------:R-:W-:Y:S01]  /*53e0*/  VIADD R7, R29, 0xa0 ;  /* 0x000000a01d077836 */ /* 0x000fe20000000000 */
[----:B------:R-:W-:Y:S01]  /*53f0*/  ISETP.GE.AND P0, PT, R8, RZ, PT ;  /* 0x000000ff0800720c */ /* 0x000fe20003f06270 */
[C---:B------:R-:W-:Y:S01]  /*5400*/  IMAD.HI.U32 R8, R23.reuse, R5, RZ ;  /* 0x0000000517087227 */ /* 0x040fe200078e00ff */
[----:B------:R0:W-:Y:S03]  /*5410*/  STL [R1+0x390], R15 ;  /* 0x0003900f01007387 */ /* 0x0001e60000100800 */
[----:B-1----:R-:W-:-:S04]  /*5420*/  IMAD.HI.U32 R14, R23, R0, RZ ;  /* 0x00000000170e7227 */ /* 0x002fc800078e00ff */
[----:B------:R-:W-:-:S04]  /*5430*/  IMAD.HI.U32 R10, R23, R9, RZ ;  /* 0x00000009170a7227 */ /* 0x000fc800078e00ff */
[----:B------:R-:W-:Y:S02]  /*5440*/  IMAD.MOV R14, RZ, RZ, -R14 ;  /* 0x000000ffff0e7224 */ /* 0x000fe400078e0a0e */
[----:B------:R-:W-:Y:S02]  /*5450*/  IMAD.MOV R10, RZ, RZ, -R10 ;  /* 0x000000ffff0a7224 */ /* 0x000fe400078e0a0a */
[C---:B------:R-:W-:Y:S02]  /*5460*/  IMAD R0, R2.reuse, R14, R0 ;  /* 0x0000000e02007224 */ /* 0x040fe400078e0200 */
[----:B------:R-:W-:Y:S02]  /*5470*/  @!P6 IMAD.IADD R3, R3, 0x1, -R2 ;  /* 0x000000010303e824 */ /* 0x000fe400078e0a02 */
[----:B------:R-:W-:Y:S02]  /*5480*/  IMAD.MOV R4, RZ, RZ, -R8 ;  /* 0x000000ffff047224 */ /* 0x000fe400078e0a08 */
[C---:B------:R-:W-:Y:S01]  /*5490*/  IMAD R8, R2.reuse, R10, R9 ;  /* 0x0000000a02087224 */ /* 0x040fe200078e0209 */
[C---:B------:R-:W-:Y:S01]  /*54a0*/  ISETP.GT.U32.AND P6, PT, R2.reuse, R3, PT ;  /* 0x000000030200720c */ /* 0x040fe20003fc4070 */
[----:B------:R-:W-:Y:S01]  /*54b0*/  @!P3 IMAD.MOV R6, RZ, RZ, -R6 ;  /* 0x000000ffff06b224 */ /* 0x000fe200078e0a06 */
[C---:B------:R-:W-:Y:S01]  /*54c0*/  ISETP.GT.U32.AND P3, PT, R2.reuse, R0, PT ;  /* 0x000000000200720c */ /* 0x040fe20003f64070 */
[----:B------:R-:W-:Y:S01]  /*54d0*/  @!P5 IMAD.IADD R11, R11, 0x1, -R2 ;  /* 0x000000010b0bd824 */ /* 0x000fe200078e0a02 */
[C---:B------:R-:W-:Y:S01]  /*54e0*/  ISETP.GT.U32.AND P5, PT, R2.reuse, R8, PT ;  /* 0x000000080200720c */ /* 0x040fe20003fa4070 */
[----:B------:R-:W-:Y:S01]  /*54f0*/  IMAD R5, R2, R4, R5 ;  /* 0x0000000402057224 */ /* 0x000fe200078e0205 */
[----:B------:R-:W-:Y:S01]  /*5500*/  IABS R4, R7 ;  /* 0x0000000700047213 */ /* 0x000fe20000000000 */
[C---:B------:R-:W-:Y:S01]  /*5510*/  VIADD R9, R29.reuse, 0x9e ;  /* 0x0000009e1d097836 */ /* 0x040fe20000000000 */
[----:B------:R1:W-:Y:S01]  /*5520*/  STL [R1+0x388], R6 ;  /* 0x0003880601007387 */ /* 0x0003e20000100800 */
[----:B------:R-:W-:-:S02]  /*5530*/  VIADD R10, R29, 0x9f ;  /* 0x0000009f1d0a7836 */ /* 0x000fc40000000000 */
[----:B0-----:R-:W-:Y:S01]  /*5540*/  IMAD.HI.U32 R15, R23, R4, RZ ;  /* 0x00000004170f7227 */ /* 0x001fe200078e00ff */
[----:B------:R-:W-:Y:S02]  /*5550*/  IABS R18, R9 ;  /* 0x0000000900127213 */ /* 0x000fe40000000000 */
[----:B------:R-:W-:Y:S01]  /*5560*/  IABS R14, R10 ;  /* 0x0000000a000e7213 */ /* 0x000fe20000000000 */
[--C-:B------:R-:W-:Y:S01]  /*5570*/  @!P3 IMAD.IADD R0, R0, 0x1, -R2.reuse ;  /* 0x000000010000b824 */ /* 0x100fe200078e0a02 */
[----:B------:R-:W-:Y:S01]  /*5580*/  ISETP.GE.AND P3, PT, R16, RZ, PT ;  /* 0x000000ff1000720c */ /* 0x000fe20003f66270 */
[--C-:B------:R-:W-:Y:S01]  /*5590*/  @!P6 IMAD.IADD R3, R3, 0x1, -R2.reuse ;  /* 0x000000010303e824 */ /* 0x100fe200078e0a02 */
[----:B------:R-:W-:Y:S01]  /*55a0*/  ISETP.GT.U32.AND P6, PT, R2, R5, PT ;  /* 0x000000050200720c */ /* 0x000fe20003fc4070 */
[----:B------:R-:W-:Y:S01]  /*55b0*/  @!P5 IMAD.IADD R8, R8, 0x1, -R2 ;  /* 0x000000010808d824 */ /* 0x000fe200078e0a02 */
[----:B------:R-:W-:Y:S01]  /*55c0*/  ISETP.GT.U32.AND P5, PT, R2, R0, PT ;  /* 0x000000000200720c */ /* 0x000fe20003fa4070 */
[----:B------:R-:W-:-:S02]  /*55d0*/  IMAD.MOV R15, RZ, RZ, -R15 ;  /* 0x000000ffff0f7224 */ /* 0x000fc400078e0a0f */
[----:B------:R-:W-:Y:S02]  /*55e0*/  IMAD.MOV.U32 R16, RZ, RZ, R18 ;  /* 0x000000ffff107224 */ /* 0x000fe400078e0012 */
[----:B------:R-:W-:Y:S02]  /*55f0*/  IMAD R4, R2, R15, R4 ;  /* 0x0000000f02047224 */ /* 0x000fe400078e0204 */
[----:B-1----:R-:W-:Y:S02]  /*5600*/  VIADD R6, R29, 0x9d ;  /* 0x0000009d1d067836 */ /* 0x002fe40000000000 */
[----:B------:R-:W-:-:S03]  /*5610*/  IMAD.HI.U32 R18, R23, R14, RZ ;  /* 0x0000000e17127227 */ /* 0x000fc600078e00ff */
[----:B------:R-:W-:Y:S01]  /*5620*/  IABS R17, R6 ;  /* 0x0000000600117213 */ /* 0x000fe20000000000 */
[--C-:B------:R-:W-:Y:S01]  /*5630*/  @!P6 IMAD.IADD R5, R5, 0x1, -R2.reuse ;  /* 0x000000010505e824 */ /* 0x100fe200078e0a02 */
[----:B------:R-:W-:Y:S01]  /*5640*/  ISETP.GT.U32.AND P6, PT, R2, R8, PT ;  /* 0x000000080200720c */ /* 0x000fe20003fc4070 */
[----:B------:R-:W-:Y:S01]  /*5650*/  @!P5 IMAD.IADD R0, R0, 0x1, -R2 ;  /* 0x000000010000d824 */ /* 0x000fe200078e0a02 */
[C---:B------:R-:W-:Y:S01]  /*5660*/  ISETP.GT.U32.AND P5, PT, R2.reuse, R4, PT ;  /* 0x000000040200720c */ /* 0x040fe20003fa4070 */
[----:B------:R-:W-:Y:S02]  /*5670*/  IMAD.MOV.U32 R20, RZ, RZ, R11 ;  /* 0x000000ffff147224 */ /* 0x000fe400078e000b */
[----:B------:R-:W-:Y:S02]  /*5680*/  IMAD.MOV R18, RZ, RZ, -R18 ;  /* 0x000000ffff127224 */ /* 0x000fe400078e0a12 */
[----:B------:R-:W-:Y:S02]  /*5690*/  IMAD.MOV.U32 R19, RZ, RZ, R3 ;  /* 0x000000ffff137224 */ /* 0x000fe400078e0003 */
[----:B------:R-:W-:Y:S01]  /*56a0*/  @!P2 IMAD.MOV R20, RZ, RZ, -R20 ;  /* 0x000000ffff14a224 */ /* 0x000fe200078e0a14 */
[C---:B------:R-:W-:Y:S01]  /*56b0*/  ISETP.GT.U32.AND P2, PT, R2.reuse, R5, PT ;  /* 0x000000050200720c */ /* 0x040fe20003f44070 */
[----:B------:R-:W-:Y:S01]  /*56c0*/  @!P1 IMAD.MOV R19, RZ, RZ, -R19 ;  /* 0x000000ffff139224 */ /* 0x000fe200078e0a13 */
[----:B------:R-:W-:Y:S01]  /*56d0*/  ISETP.GE.AND P1, PT, R7, RZ, PT ;  /* 0x000000ff0700720c */ /* 0x000fe20003f26270 */
[----:B------:R-:W-:Y:S01]  /*56e0*/  IMAD R14, R2, R18, R14 ;  /* 0x00000012020e7224 */ /* 0x000fe200078e020e */
[----:B------:R-:W-:Y:S01]  /*56f0*/  STL [R1+0x3b0], R20 ;  /* 0x0003b01401007387 */ /* 0x000fe20000100800 */
[----:B------:R-:W-:-:S03]  /*5700*/  IMAD.HI.U32 R11, R23, R17, RZ ;  /* 0x00000011170b7227 */ /* 0x000fc600078e00ff */
[----:B------:R0:W-:Y:S01]  /*5710*/  STL [R1+0x3ac], R19 ;  /* 0x0003ac1301007387 */ /* 0x0001e20000100800 */
[--C-:B------:R-:W-:Y:S01]  /*5720*/  @!P6 IMAD.IADD R8, R8, 0x1, -R2.reuse ;  /* 0x000000010808e824 */ /* 0x100fe200078e0a02 */
[----:B------:R-:W-:Y:S01]  /*5730*/  ISETP.GT.U32.AND P6, PT, R2, R14, PT ;  /* 0x0000000e0200720c */ /* 0x000fe20003fc4070 */
[----:B------:R-:W-:Y:S02]  /*5740*/  IMAD.MOV R11, RZ, RZ, -R11 ;  /* 0x000000ffff0b7224 */ /* 0x000fe400078e0a0b */
[----:B------:R-:W-:Y:S02]  /*5750*/  @!P5 IMAD.IADD R4, R4, 0x1, -R2 ;  /* 0x000000010404d824 */ /* 0x000fe400078e0a02 */
[----:B------:R-:W-:-:S04]  /*5760*/  IMAD.HI.U32 R7, R23, R16, RZ ;  /* 0x0000001017077227 */ /* 0x000fc800078e00ff */
[----:B0-----:R-:W-:Y:S02]  /*5770*/  IMAD.MOV.U32 R19, RZ, RZ, R0 ;  /* 0x000000ffff137224 */ /* 0x001fe400078e0000 */
[C---:B------:R-:W-:Y:S02]  /*5780*/  IMAD R11, R2.reuse, R11, R17 ;  /* 0x0000000b020b7224 */ /* 0x040fe400078e0211 */
[----:B------:R-:W-:Y:S01]  /*5790*/  @!P0 IMAD.MOV R19, RZ, RZ, -R19 ;  /* 0x000000ffff138224 */ /* 0x000fe200078e0a13 */
[C---:B------:R-:W-:Y:S01]  /*57a0*/  ISETP.GT.U32.AND P0, PT, R2.reuse, R4, PT ;  /* 0x000000040200720c */ /* 0x040fe20003f04070 */
[----:B------:R-:W-:Y:S02]  /*57b0*/  VIADD R3, R29, 0x9c ;  /* 0x0000009c1d037836 */ /* 0x000fe40000000000 */
[----:B------:R-:W-:Y:S01]  /*57c0*/  IMAD.MOV R7, RZ, RZ, -R7 ;  /* 0x000000ffff077224 */ /* 0x000fe200078e0a07 */
[----:B------:R-:W-:Y:S01]  /*57d0*/  STL [R1+0x3a8], R19 ;  /* 0x0003a81301007387 */ /* 0x000fe20000100800 */
[----:B------:R-:W-:Y:S01]  /*57e0*/  @!P4 IMAD.MOV R8, RZ, RZ, -R8 ;  /* 0x000000ffff08c224 */ /* 0x000fe200078e0a08 */
[----:B------:R-:W-:Y:S01]  /*57f0*/  ISETP.GT.U32.AND P4, PT, R2, R11, PT ;  /* 0x0000000b0200720c */ /* 0x000fe20003f84070 */
[----:B------:R-:W-:Y:S01]  /*5800*/  @!P2 IMAD.IADD R5, R5, 0x1, -R2 ;  /* 0x000000010505a824 */ /* 0x000fe200078e0a02 */
[----:B------:R-:W-:Y:S01]  /*5810*/  ISETP.GE.AND P2, PT, R10, RZ, PT ;  /* 0x000000ff0a00720c */ /* 0x000fe20003f46270 */
[----:B------:R-:W-:Y:S01]  /*5820*/  IMAD R7, R2, R7, R16 ;  /* 0x0000000702077224 */ /* 0x000fe200078e0210 */
[----:B------:R-:W-:Y:S01]  /*5830*/  IABS R10, R3 ;  /* 0x00000003000a7213 */ /* 0x000fe20000000000 */
[----:B------:R-:W-:Y:S01]  /*5840*/  @!P6 IMAD.IADD R14, R14, 0x1, -R2 ;  /* 0x000000010e0ee824 */ /* 0x000fe200078e0a02 */
[----:B------:R0:W-:Y:S01]  /*5850*/  STL [R1+0x3a4], R8 ;  /* 0x0003a40801007387 */ /* 0x0001e20000100800 */
[----:B------:R-:W-:Y:S01]  /*5860*/  VIADD R15, R29, 0x9b ;  /* 0x0000009b1d0f7836 */ /* 0x000fe20000000000 */
[C---:B------:R-:W-:Y:S01]  /*5870*/  ISETP.GT.U32.AND P5, PT, R2.reuse, R7, PT ;  /* 0x000000070200720c */ /* 0x040fe20003fa4070 */
[----:B------:R-:W-:Y:S01]  /*5880*/  IMAD.HI.U32 R16, R23, R10, RZ ;  /* 0x0000000a17107227 */ /* 0x000fe200078e00ff */
[----:B------:R-:W-:-:S02]  /*5890*/  ISETP.GT.U32.AND P6, PT, R2, R14, PT ;  /* 0x0000000e0200720c */ /* 0x000fc40003fc4070 */
[----:B------:R-:W-:Y:S01]  /*58a0*/  IABS R0, R15 ;  /* 0x0000000f00007213 */ /* 0x000fe20000000000 */
[----:B------:R-:W-:Y:S01]  /*58b0*/  @!P0 IMAD.IADD R4, R4, 0x1, -R2 ;  /* 0x0000000104048824 */ /* 0x000fe200078e0a02 */
[----:B------:R-:W-:Y:S01]  /*58c0*/  ISETP.GE.AND P0, PT, R6, RZ, PT ;  /* 0x000000ff0600720c */ /* 0x000fe20003f06270 */
[----:B------:R-:W-:Y:S02]  /*58d0*/  IMAD.MOV R16, RZ, RZ, -R16 ;  /* 0x000000ffff107224 */ /* 0x000fe400078e0a10 */
[----:B------:R-:W-:Y:S01]  /*58e0*/  @!P3 IMAD.MOV R5, RZ, RZ, -R5 ;  /* 0x000000ffff05b224 */ /* 0x000fe200078e0a05 */
[----:B------:R-:W-:Y:S01]  /*58f0*/  ISETP.GE.AND P3, PT, R9, RZ, PT ;  /* 0x000000ff0900720c */ /* 0x000fe20003f66270 */
[----:B0-----:R-:W-:Y:S02]  /*5900*/  IMAD.MOV.U32 R8, RZ, RZ, R4 ;  /* 0x000000ffff087224 */ /* 0x001fe400078e0004 */
[----:B------:R-:W-:Y:S01]  /*5910*/  @!P4 IMAD.IADD R11, R11, 0x1, -R2 ;  /* 0x000000010b0bc824 */ /* 0x000fe200078e0a02 */
[----:B------:R0:W-:Y:S01]  /*5920*/  STL [R1+0x3b8], R5 ;  /* 0x0003b80501007387 */ /* 0x0001e20000100800 */
[C---:B------:R-:W-:Y:S01]  /*5930*/  IMAD R10, R2.reuse, R16, R10 ;  /* 0x00000010020a7224 */ /* 0x040fe200078e020a */
[----:B------:R-:W-:Y:S01]  /*5940*/  ISETP.GE.AND P4, PT, R3, RZ, PT ;  /* 0x000000ff0300720c */ /* 0x000fe20003f86270 */
[----:B------:R-:W-:Y:S01]  /*5950*/  @!P1 IMAD.MOV R8, RZ, RZ, -R8 ;  /* 0x000000ffff089224 */ /* 0x000fe200078e0a08 */
[----:B------:R-:W-:Y:S01]  /*5960*/  ISETP.GT.U32.AND P1, PT, R2, R11, PT ;  /* 0x0000000b0200720c */ /* 0x000fe20003f24070 */
[----:B------:R-:W-:-:S02]  /*5970*/  @!P5 IMAD.IADD R7, R7, 0x1, -R2 ;  /* 0x000000010707d824 */ /* 0x000fc400078e0a02 */
[----:B------:R-:W-:Y:S01]  /*5980*/  @!P6 IMAD.IADD R14, R14, 0x1, -R2 ;  /* 0x000000010e0ee824 */ /* 0x000fe200078e0a02 */
[C---:B------:R-:W-:Y:S01]  /*5990*/  ISETP.GT.U32.AND P6, PT, R2.reuse, R10, PT ;  /* 0x0000000a0200720c */ /* 0x040fe20003fc4070 */
[----:B------:R1:W-:Y:S01]  /*59a0*/  STL [R1+0x3b4], R8 ;  /* 0x0003b40801007387 */ /* 0x0003e20000100800 */
[----:B0-----:R-:W-:Y:S01]  /*59b0*/  IMAD.HI.U32 R5, R23, R0, RZ ;  /* 0x0000000017057227 */ /* 0x001fe200078e00ff */
[----:B------:R-:W-:-:S03]  /*59c0*/  ISETP.GT.U32.AND P5, PT, R2, R7, PT ;  /* 0x000000070200720c */ /* 0x000fc60003fa4070 */
[----:B------:R-:W-:Y:S02]  /*59d0*/  IMAD.MOV R5, RZ, RZ, -R5 ;  /* 0x000000ffff057224 */ /* 0x000fe400078e0a05 */
[----:B------:R-:W-:Y:S02]  /*59e0*/  VIADD R4, R29, 0x9a ;  /* 0x0000009a1d047836 */ /* 0x000fe40000000000 */
[C---:B------:R-:W-:Y:S02]  /*59f0*/  IMAD R0, R2.reuse, R5, R0 ;  /* 0x0000000502007224 */ /* 0x040fe400078e0200 */
[----:B-1----:R-:W-:Y:S01]  /*5a00*/  IMAD.MOV.U32 R8, RZ, RZ, R14 ;  /* 0x000000ffff087224 */ /* 0x002fe200078e000e */
[----:B------:R-:W-:Y:S01]  /*5a10*/  IABS R17, R4 ;  /* 0x0000000400117213 */ /* 0x000fe20000000000 */
[----:B------:R-:W-:Y:S01]  /*5a20*/  @!P1 IMAD.IADD R11, R11, 0x1, -R2 ;  /* 0x000000010b0b9824 */ /* 0x000fe200078e0a02 */
[----:B------:R-:W-:Y:S01]  /*5a30*/  ISETP.GT.U32.AND P1, PT, R2, R0, PT ;  /* 0x000000000200720c */ /* 0x000fe20003f24070 */
[----:B------:R-:W-:Y:S01]  /*5a40*/  @!P2 IMAD.MOV R8, RZ, RZ, -R8 ;  /* 0x000000ffff08a224 */ /* 0x000fe200078e0a08 */
[----:B------:R-:W-:Y:S01]  /*5a50*/  ISETP.GE.AND P2, PT, R4, RZ, PT ;  /* 0x000000ff0400720c */ /* 0x000fe20003f46270 */
[----:B------:R-:W-:-:S02]  /*5a60*/  @!P6 IMAD.IADD R10, R10, 0x1, -R2 ;  /* 0x000000010a0ae824 */ /* 0x000fc400078e0a02 */
[--C-:B------:R-:W-:Y:S01]  /*5a70*/  @!P5 IMAD.IADD R7, R7, 0x1, -R2.reuse ;  /* 0x000000010707d824 */ /* 0x100fe200078e0a02 */
[----:B------:R0:W-:Y:S01]  /*5a80*/  STL [R1+0x39c], R8 ;  /* 0x00039c0801007387 */ /* 0x0001e20000100800 */
[----:B------:R-:W-:Y:S01]  /*5a90*/  VIADD R6, R29, 0x98 ;  /* 0x000000981d067836 */ /* 0x000fe20000000000 */
[----:B------:R-:W-:Y:S01]  /*5aa0*/  ISETP.GT.U32.AND P6, PT, R2, R10, PT ;  /* 0x0000000a0200720c */ /* 0x000fe20003fc4070 */
[----:B------:R-:W-:Y:S01]  /*5ab0*/  @!P3 IMAD.MOV R7, RZ, RZ, -R7 ;  /* 0x000000ffff07b224 */ /* 0x000fe200078e0a07 */
[----:B------:R-:W-:Y:S01]  /*5ac0*/  ISETP.GE.AND P5, PT, R15, RZ, PT ;  /* 0x000000ff0f00720c */ /* 0x000fe20003fa6270 */
[C---:B------:R-:W-:Y:S02]  /*5ad0*/  VIADD R5, R29.reuse, 0x99 ;  /* 0x000000991d057836 */ /* 0x040fe40000000000 */
[----:B------:R-:W-:Y:S01]  /*5ae0*/  @!P1 IMAD.IADD R0, R0, 0x1, -R2 ;  /* 0x0000000100009824 */ /* 0x000fe200078e0a02 */
[----:B------:R1:W-:Y:S01]  /*5af0*/  STL [R1+0x394], R7 ;  /* 0x0003940701007387 */ /* 0x0003e20000100800 */
[----:B------:R-:W-:Y:S01]  /*5b00*/  VIADD R3, R29, 0x97 ;  /* 0x000000971d037836 */ /* 0x000fe20000000000 */
[----:B------:R-:W-:Y:S01]  /*5b10*/  ISETP.GE.AND P3, PT, R5, RZ, PT ;  /* 0x000000ff0500720c */ /* 0x000fe20003f66270 */
[----:B0-----:R-:W-:Y:S01]  /*5b20*/  IMAD.MOV.U32 R8, RZ, RZ, R11 ;  /* 0x000000ffff087224 */ /* 0x001fe200078e000b */
[----:B------:R-:W-:Y:S01]  /*5b30*/  ISETP.GT.U32.AND P1, PT, R2, R0, PT ;  /* 0x000000000200720c */ /* 0x000fe20003f24070 */
[----:B------:R-:W-:Y:S01]  /*5b40*/  VIADD R14, R29, 0x95 ;  /* 0x000000951d0e7836 */ /* 0x000fe20000000000 */
[----:B------:R-:W-:Y:S01]  /*5b50*/  IABS R4, R5 ;  /* 0x0000000500047213 */ /* 0x000fe20000000000 */
[----:B------:R-:W-:Y:S01]  /*5b60*/  @!P0 IMAD.MOV R8, RZ, RZ, -R8 ;  /* 0x000000ffff088224 */ /* 0x000fe200078e0a08 */
[----:B------:R-:W-:Y:S01]  /*5b70*/  ISETP.GE.AND P0, PT, R6, RZ, PT ;  /* 0x000000ff0600720c */ /* 0x000fe20003f06270 */
[----:B------:R-:W-:Y:S01]  /*5b80*/  @!P6 IMAD.IADD R10, R10, 0x1, -R2 ;  /* 0x000000010a0ae824 */ /* 0x000fe200078e0a02 */
[----:B------:R-:W-:Y:S01]  /*5b90*/  ISETP.GE.AND P6, PT, R3, RZ, PT ;  /* 0x000000ff0300720c */ /* 0x000fe20003fc6270 */
[----:B------:R-:W-:Y:S01]  /*5ba0*/  VIADD R18, R29, 0x96 ;  /* 0x000000961d127836 */ /* 0x000fe20000000000 */
[----:B------:R0:W-:Y:S01]  /*5bb0*/  STL [R1+0x384], R8 ;  /* 0x0003840801007387 */ /* 0x0001e20000100800 */
[----:B-1----:R-:W-:Y:S01]  /*5bc0*/  IMAD.MOV.U32 R7, RZ, RZ, R10 ;  /* 0x000000ffff077224 */ /* 0x002fe200078e000a */
[----:B------:R-:W-:Y:S01]  /*5bd0*/  IABS R11, R3 ;  /* 0x00000003000b7213 */ /* 0x000fe20000000000 */
[----:B------:R-:W-:-:S04]  /*5be0*/  IMAD.HI.U32 R3, R23, R4, RZ ;  /* 0x0000000417037227 */ /* 0x000fc800078e00ff */
[----:B------:R-:W-:Y:S02]  /*5bf0*/  @!P4 IMAD.MOV R7, RZ, RZ, -R7 ;  /* 0x000000ffff07c224 */ /* 0x000fe400078e0a07 */
[----:B------:R-:W-:Y:S01]  /*5c00*/  @!P1 IMAD.IADD R0, R0, 0x1, -R2 ;  /* 0x0000000100009824 */ /* 0x000fe200078e0a02 */
[----:B0-----:R-:W-:Y:S01]  /*5c10*/  IABS R8, R6 ;  /* 0x0000000600087213 */ /* 0x001fe20000000000 */
[C---:B------:R-:W-:Y:S01]  /*5c20*/  IMAD.HI.U32 R6, R23.reuse, R17, RZ ;  /* 0x0000001117067227 */ /* 0x040fe200078e00ff */
[----:B------:R0:W-:Y:S03]  /*5c30*/  STL [R1+0x370], R7 ;  /* 0x0003700701007387 */ /* 0x0001e60000100800 */
[----:B------:R-:W-:Y:S02]  /*5c40*/  IMAD.MOV R6, RZ, RZ, -R6 ;  /* 0x000000ffff067224 */ /* 0x000fe400078e0a06 */
[----:B------:R-:W-:-:S04]  /*5c50*/  IMAD.HI.U32 R5, R23, R8, RZ ;  /* 0x0000000817057227 */ /* 0x000fc800078e00ff */
[C---:B------:R-:W-:Y:S02]  /*5c60*/  IMAD R17, R2.reuse, R6, R17 ;  /* 0x0000000602117224 */ /* 0x040fe400078e0211 */
[----:B------:R-:W-:Y:S02]  /*5c70*/  IMAD.MOV R5, RZ, RZ, -R5 ;  /* 0x000000ffff057224 */ /* 0x000fe400078e0a05 */
[----:B0-----:R-:W-:Y:S01]  /*5c80*/  IMAD.MOV.U32 R7, RZ, RZ, R0 ;  /* 0x000000ffff077224 */ /* 0x001fe200078e0000 */
[C---:B------:R-:W-:Y:S01]  /*5c90*/  ISETP.GT.U32.AND P4, PT, R2.reuse, R17, PT ;  /* 0x000000110200720c */ /* 0x040fe20003f84070 */
[C---:B------:R-:W-:Y:S01]  /*5ca0*/  IMAD R8, R2.reuse, R5, R8 ;  /* 0x0000000502087224 */ /* 0x040fe200078e0208 */
[----:B------:R-:W-:Y:S01]  /*5cb0*/  IABS R0, R14 ;  /* 0x0000000e00007213 */ /* 0x000fe20000000000 */
[----:B------:R-:W-:Y:S02]  /*5cc0*/  IMAD.MOV R6, RZ, RZ, -R3 ;  /* 0x000000ffff067224 */ /* 0x000fe400078e0a03 */
[----:B------:R-:W-:Y:S01]  /*5cd0*/  @!P5 IMAD.MOV R7, RZ, RZ, -R7 ;  /* 0x000000ffff07d224 */ /* 0x000fe200078e0a07 */
[C---:B------:R-:W-:Y:S01]  /*5ce0*/  ISETP.GT.U32.AND P5, PT, R2.reuse, R8, PT ;  /* 0x000000080200720c */ /* 0x040fe20003fa4070 */
[----:B------:R-:W-:-:S02]  /*5cf0*/  IMAD R4, R2, R6, R4 ;  /* 0x0000000602047224 */ /* 0x000fc400078e0204 */
[----:B------:R-:W-:Y:S01]  /*5d00*/  IMAD.HI.U32 R3, R23, R11, RZ ;  /* 0x0000000b17037227 */ /* 0x000fe200078e00ff */
[----:B------:R0:W-:Y:S02]  /*5d10*/  STL [R1+0x3c4], R7 ;  /* 0x0003c40701007387 */ /* 0x0001e40000100800 */
[C---:B------:R-:W-:Y:S01]  /*5d20*/  ISETP.GT.U32.AND P1, PT, R2.reuse, R4, PT ;  /* 0x000000040200720c */ /* 0x040fe20003f24070 */
[----:B------:R-:W-:Y:S02]  /*5d30*/  @!P4 IMAD.IADD R17, R17, 0x1, -R2 ;  /* 0x000000011111c824 */ /* 0x000fe400078e0a02 */
[----:B------:R-:W-:Y:S02]  /*5d40*/  IMAD.MOV R3, RZ, RZ, -R3 ;  /* 0x000000ffff037224 */ /* 0x000fe400078e0a03 */
[----:B------:R-:W-:Y:S01]  /*5d50*/  IMAD.HI.U32 R6, R23, R0, RZ ;  /* 0x0000000017067227 */ /* 0x000fe200078e00ff */
[----:B------:R-:W-:-:S03]  /*5d60*/  ISETP.GT.U32.AND P4, PT, R2, R17, PT ;  /* 0x000000110200720c */ /* 0x000fc60003f84070 */
[--C-:B------:R-:W-:Y:S02]  /*5d70*/  @!P5 IMAD.IADD R8, R8, 0x1, -R2.reuse ;  /* 0x000000010808d824 */ /* 0x100fe400078e0a02 */
[----:B------:R-:W-:Y:S01]  /*5d80*/  IMAD R11, R2, R3, R11 ;  /* 0x00000003020b7224 */ /* 0x000fe200078e020b */
[----:B------:R-:W-:Y:S01]  /*5d90*/  IABS R3, R18 ;  /* 0x0000001200037213 */ /* 0x000fe20000000000 */
[----:B------:R-:W-:Y:S01]  /*5da0*/  @!P1 IMAD.IADD R4, R4, 0x1, -R2 ;  /* 0x0000000104049824 */ /* 0x000fe200078e0a02 */
[C---:B------:R-:W-:Y:S01]  /*5db0*/  ISETP.GT.U32.AND P5, PT, R2.reuse, R8, PT ;  /* 0x000000080200720c */ /* 0x040fe20003fa4070 */
[----:B------:R-:W-:Y:S02]  /*5dc0*/  IMAD.MOV R6, RZ, RZ, -R6 ;  /* 0x000000ffff067224 */ /* 0x000fe400078e0a06 */
[----:B------:R-:W-:Y:S01]  /*5dd0*/  IMAD.HI.U32 R15, R23, R3, RZ ;  /* 0x00000003170f7227 */ /* 0x000fe200078e00ff */
[----:B------:R-:W-:-:S03]  /*5de0*/  ISETP.GT.U32.AND P1, PT, R2, R4, PT ;  /* 0x000000040200720c */ /* 0x000fc60003f24070 */
[----:B------:R-:W-:Y:S01]  /*5df0*/  @!P4 IMAD.IADD R17, R17, 0x1, -R2 ;  /* 0x000000011111c824 */ /* 0x000fe200078e0a02 */
[C---:B------:R-:W-:Y:S01]  /*5e00*/  ISETP.GT.U32.AND P4, PT, R2.reuse, R11, PT ;  /* 0x0000000b0200720c */ /* 0x040fe20003f84070 */
[----:B------:R-:W-:Y:S02]  /*5e10*/  IMAD R0, R2, R6, R0 ;  /* 0x0000000602007224 */ /* 0x000fe400078e0200 */
[----:B------:R-:W-:Y:S02]  /*5e20*/  IMAD.MOV R15, RZ, RZ, -R15 ;  /* 0x000000ffff0f7224 */ /* 0x000fe400078e0a0f */
[----:B------:R-:W-:Y:S01]  /*5e30*/  @!P5 IMAD.IADD R8, R8, 0x1, -R2 ;  /* 0x000000010808d824 */ /* 0x000fe200078e0a02 */
[C---:B------:R-:W-:Y:S01]  /*5e40*/  ISETP.GT.U32.AND P5, PT, R2.reuse, R0, PT ;  /* 0x000000000200720c */ /* 0x040fe20003fa4070 */
[----:B------:R-:W-:Y:S02]  /*5e50*/  IMAD R3, R2, R15, R3 ;  /* 0x0000000f02037224 */ /* 0x000fe400078e0203 */
[----:B------:R-:W-:-:S02]  /*5e60*/  VIADD R9, R29, 0x94 ;  /* 0x000000941d097836 */ /* 0x000fc40000000000 */
[--C-:B------:R-:W-:Y:S01]  /*5e70*/  @!P1 IMAD.IADD R4, R4, 0x1, -R2.reuse ;  /* 0x0000000104049824 */ /* 0x100fe200078e0a02 */
[----:B------:R-:W-:Y:S01]  /*5e80*/  ISETP.GT.U32.AND P1, PT, R2, R3, PT ;  /* 0x000000030200720c */ /* 0x000fe20003f24070 */
[----:B------:R-:W-:Y:S01]  /*5e90*/  IMAD.MOV.U32 R19, RZ, RZ, R17 ;  /* 0x000000ffff137224 */ /* 0x000fe200078e0011 */
[----:B0-----:R-:W-:Y:S01]  /*5ea0*/  IABS R7, R9 ;  /* 0x0000000900077213 */ /* 0x001fe20000000000 */
[--C-:B------:R-:W-:Y:S01]  /*5eb0*/  @!P4 IMAD.IADD R11, R11, 0x1, -R2.reuse ;  /* 0x000000010b0bc824 */ /* 0x100fe200078e0a02 */
[----:B------:R-:W-:Y:S01]  /*5ec0*/  ISETP.GE.AND P4, PT, R18, RZ, PT ;  /* 0x000000ff1200720c */ /* 0x000fe20003f86270 */
[C---:B------:R-:W-:Y:S02]  /*5ed0*/  VIADD R5, R29.reuse, 0x93 ;  /* 0x000000931d057836 */ /* 0x040fe40000000000 */
[----:B------:R-:W-:Y:S02]  /*5ee0*/  VIADD R6, R29, 0x92 ;  /* 0x000000921d067836 */ /* 0x000fe40000000000 */
[----:B------:R-:W-:Y:S01]  /*5ef0*/  @!P2 IMAD.MOV R19, RZ, RZ, -R19 ;  /* 0x000000ffff13a224 */ /* 0x000fe200078e0a13 */
[----:B------:R-:W-:Y:S01]  /*5f00*/  ISETP.GT.U32.AND P2, PT, R2, R11, PT ;  /* 0x0000000b0200720c */ /* 0x000fe20003f44070 */
[----:B------:R-:W-:Y:S01]  /*5f10*/  @!P5 IMAD.IADD R0, R0, 0x1, -R2 ;  /* 0x000000010000d824 */ /* 0x000fe200078e0a02 */
[----:B------:R-:W-:Y:S01]  /*5f20*/  IABS R10, R5 ;  /* 0x00000005000a7213 */ /* 0x000fe20000000000 */
[C---:B------:R-:W-:Y:S01]  /*5f30*/  IMAD.HI.U32 R16, R23.reuse, R7, RZ ;  /* 0x0000000717107227 */ /* 0x040fe200078e00ff */
[----:B------:R-:W-:Y:S01]  /*5f40*/  IABS R17, R6 ;  /* 0x0000000600117213 */ /* 0x000fe20000000000 */
[----:B------:R0:W-:Y:S01]  /*5f50*/  STL [R1+0x3c0], R19 ;  /* 0x0003c01301007387 */ /* 0x0001e20000100800 */
[----:B------:R-:W-:Y:S01]  /*5f60*/  ISETP.GT.U32.AND P5, PT, R2, R0, PT ;  /* 0x000000000200720c */ /* 0x000fe20003fa4070 */
[----:B------:R-:W-:-:S04]  /*5f70*/  IMAD.HI.U32 R15, R23, R10, RZ ;  /* 0x0000000a170f7227 */ /* 0x000fc800078e00ff */
[----:B------:R-:W-:Y:S02]  /*5f80*/  IMAD.MOV R16, RZ, RZ, -R16 ;  /* 0x000000ffff107224 */ /* 0x000fe400078e0a10 */
[----:B------:R-:W-:Y:S01]  /*5f90*/  @!P1 IMAD.IADD R3, R3, 0x1, -R2 ;  /* 0x0000000103039824 */ /* 0x000fe200078e0a02 */
[----:B------:R-:W-:Y:S01]  /*5fa0*/  ISETP.GE.AND P1, PT, R14, RZ, PT ;  /* 0x000000ff0e00720c */ /* 0x000fe20003f26270 */
[----:B0-----:R-:W-:Y:S02]  /*5fb0*/  IMAD.MOV.U32 R19, RZ, RZ, R4 ;  /* 0x000000ffff137224 */ /* 0x001fe400078e0004 */
[----:B------:R-:W-:-:S04]  /*5fc0*/  IMAD.HI.U32 R4, R23, R17, RZ ;  /* 0x0000001117047227 */ /* 0x000fc800078e00ff */
[----:B------:R-:W-:Y:S02]  /*5fd0*/  IMAD.MOV R15, RZ, RZ, -R15 ;  /* 0x000000ffff0f7224 */ /* 0x000fe400078e0a0f */
[C---:B------:R-:W-:Y:S02]  /*5fe0*/  IMAD R7, R2.reuse, R16, R7 ;  /* 0x0000001002077224 */ /* 0x040fe400078e0207 */
[----:B------:R-:W-:Y:S01]  /*5ff0*/  @!P3 IMAD.MOV R19, RZ, RZ, -R19 ;  /* 0x000000ffff13b224 */ /* 0x000fe200078e0a13 */
[C---:B------:R-:W-:Y:S01]  /*6000*/  ISETP.GT.U32.AND P3, PT, R2.reuse, R3, PT ;  /* 0x000000030200720c */ /* 0x040fe20003f64070 */
[----:B------:R-:W-:Y:S01]  /*6010*/  @!P2 IMAD.IADD R11, R11, 0x1, -R2 ;  /* 0x000000010b0ba824 */ /* 0x000fe200078e0a02 */
[C---:B------:R-:W-:Y:S01]  /*6020*/  ISETP.GT.U32.AND P2, PT, R2.reuse, R7, PT ;  /* 0x000000070200720c */ /* 0x040fe20003f44070 */
[----:B------:R-:W-:Y:S01]  /*6030*/  IMAD.MOV R4, RZ, RZ, -R4 ;  /* 0x000000ffff047224 */ /* 0x000fe200078e0a04 */
[----:B------:R-:W-:Y:S01]  /*6040*/  STL [R1+0x3bc], R19 ;  /* 0x0003bc1301007387 */ /* 0x000fe20000100800 */
[----:B------:R-:W-:-:S02]  /*6050*/  IMAD R10, R2, R15, R10 ;  /* 0x0000000f020a7224 */ /* 0x000fc400078e020a */
[----:B------:R-:W-:Y:S02]  /*6060*/  IMAD.MOV.U32 R14, RZ, RZ, R11 ;  /* 0x000000ffff0e7224 */ /* 0x000fe400078e000b */
[C---:B------:R-:W-:Y:S02]  /*6070*/  IMAD R17, R2.reuse, R4, R17 ;  /* 0x0000000402117224 */ /* 0x040fe400078e0211 */
[----:B------:R-:W-:Y:S01]  /*6080*/  @!P6 IMAD.MOV R14, RZ, RZ, -R14 ;  /* 0x000000ffff0ee224 */ /* 0x000fe200078e0a0e */
[----:B------:R-:W-:Y:S01]  /*6090*/  ISETP.GT.U32.AND P6, PT, R2, R10, PT ;  /* 0x0000000a0200720c */ /* 0x000fe20003fc4070 */
[----:B------:R-:W-:Y:S01]  /*60a0*/  @!P5 IMAD.IADD R0, R0, 0x1, -R2 ;  /* 0x000000010000d824 */ /* 0x000fe200078e0a02 */
[----:B------:R-:W-:Y:S01]  /*60b0*/  ISETP.GT.U32.AND P5, PT, R2, R17, PT ;  /* 0x000000110200720c */ /* 0x000fe20003fa4070 */
[----:B------:R-:W-:Y:S01]  /*60c0*/  @!P0 IMAD.MOV R8, RZ, RZ, -R8 ;  /* 0x000000ffff088224 */ /* 0x000fe200078e0a08 */
[----:B------:R-:W-:Y:S01]  /*60d0*/  ISETP.GE.AND P0, PT, R9, RZ, PT ;  /* 0x000000ff0900720c */ /* 0x000fe20003f06270 */
[----:B------:R-:W-:-:S02]  /*60e0*/  VIADD R11, R29, 0x91 ;  /* 0x000000911d0b7836 */ /* 0x000fc40000000000 */
[--C-:B------:R-:W-:Y:S01]  /*60f0*/  @!P3 IMAD.IADD R3, R3, 0x1, -R2.reuse ;  /* 0x000000010303b824 */ /* 0x100fe200078e0a02 */
[----:B------:R0:W-:Y:S01]  /*6100*/  STL [R1+0x3a0], R8 ;  /* 0x0003a00801007387 */ /* 0x0001e20000100800 */
[----:B------:R-:W-:Y:S01]  /*6110*/  VIADD R9, R29, 0x90 ;  /* 0x000000901d097836 */ /* 0x000fe20000000000 */
[----:B------:R-:W-:Y:S01]  /*6120*/  IABS R4, R11 ;  /* 0x0000000b00047213 */ /* 0x000fe20000000000 */
[--C-:B------:R-:W-:Y:S01]  /*6130*/  @!P2 IMAD.IADD R7, R7, 0x1, -R2.reuse ;  /* 0x000000010707a824 */ /* 0x100fe200078e0a02 */
[----:B------:R1:W-:Y:S01]  /*6140*/  STL [R1+0x398], R14 ;  /* 0x0003980e01007387 */ /* 0x0003e20000100800 */
[--C-:B------:R-:W-:Y:S01]  /*6150*/  @!P6 IMAD.IADD R10, R10, 0x1, -R2.reuse ;  /* 0x000000010a0ae824 */ /* 0x100fe200078e0a02 */
[----:B------:R-:W-:Y:S01]  /*6160*/  ISETP.GE.AND P2, PT, R6, RZ, PT ;  /* 0x000000ff0600720c */ /* 0x000fe20003f46270 */
[----:B------:R-:W-:Y:S01]  /*6170*/  @!P5 IMAD.IADD R17, R17, 0x1, -R2 ;  /* 0x000000011111d824 */ /* 0x000fe200078e0a02 */
[----:B------:R-:W-:Y:S01]  /*6180*/  ISETP.GT.U32.AND P6, PT, R2, R7, PT ;  /* 0x000000070200720c */ /* 0x000fe20003fc4070 */
[----:B------:R-:W-:Y:S01]  /*6190*/  IMAD.HI.U32 R6, R23, R4, RZ ;  /* 0x0000000417067227 */ /* 0x000fe200078e00ff */
[----:B0-----:R-:W-:-:S02]  /*61a0*/  IABS R8, R9 ;  /* 0x0000000900087213 */ /* 0x001fc40000000000 */
[C---:B------:R-:W-:Y:S01]  /*61b0*/  ISETP.GT.U32.AND P5, PT, R2.reuse, R17, PT ;  /* 0x000000110200720c */ /* 0x040fe20003fa4070 */
[----:B------:R-:W-:Y:S01]  /*61c0*/  @!P1 IMAD.MOV R0, RZ, RZ, -R0 ;  /* 0x000000ffff009224 */ /* 0x000fe200078e0a00 */
[----:B------:R-:W-:Y:S01]  /*61d0*/  ISETP.GE.AND P3, PT, R5, RZ, PT ;  /* 0x000000ff0500720c */ /* 0x000fe20003f66270 */
[----:B-1----:R-:W-:Y:S02]  /*61e0*/  IMAD.MOV.U32 R14, RZ, RZ, R3 ;  /* 0x000000ffff0e7224 */ /* 0x002fe400078e0003 */
[----:B------:R-:W-:Y:S02]  /*61f0*/  IMAD.MOV R3, RZ, RZ, -R6 ;  /* 0x000000ffff037224 */ /* 0x000fe400078e0a06 */
[----:B------:R-:W-:Y:S01]  /*6200*/  @!P4 IMAD.MOV R14, RZ, RZ, -R14 ;  /* 0x000000ffff0ec224 */ /* 0x000fe200078e0a0e */
[C---:B------:R-:W-:Y:S01]  /*6210*/  ISETP.GT.U32.AND P4, PT, R2.reuse, R10, PT ;  /* 0x0000000a0200720c */ /* 0x040fe20003f84070 */
[C---:B------:R-:W-:Y:S02]  /*6220*/  IMAD R4, R2.reuse, R3, R4 ;  /* 0x0000000302047224 */ /* 0x040fe400078e0204 */
[--C-:B------:R-:W-:Y:S01]  /*6230*/  @!P6 IMAD.IADD R7, R7, 0x1, -R2.reuse ;  /* 0x000000010707e824 */ /* 0x100fe200078e0a02 */
[----:B------:R0:W-:Y:S01]  /*6240*/  STL [R1+0x36c], R14 ;  /* 0x00036c0e01007387 */ /* 0x0001e20000100800 */
[----:B------:R-:W-:Y:S01]  /*6250*/  VIADD R5, R29, 0x8f ;  /* 0x0000008f1d057836 */ /* 0x000fe20000000000 */
[----:B------:R-:W-:Y:S01]  /*6260*/  ISETP.GT.U32.AND P6, PT, R2, R4, PT ;  /* 0x000000040200720c */ /* 0x000fe20003fc4070 */
[----:B------:R-:W-:Y:S01]  /*6270*/  @!P5 IMAD.IADD R17, R17, 0x1, -R2 ;  /* 0x000000011111d824 */ /* 0x000fe200078e0a02 */
[----:B------:R1:W-:Y:S01]  /*6280*/  STL [R1+0x368], R0 ;  /* 0x0003680001007387 */ /* 0x0003e20000100800 */
[----:B------:R-:W-:Y:S01]  /*6290*/  VIADD R6, R29, 0x8e ;  /* 0x0000008e1d067836 */ /* 0x000fe20000000000 */
[----:B------:R-:W-:Y:S01]  /*62a0*/  IABS R3, R5 ;  /* 0x0000000500037213 */ /* 0x000fe20000000000 */
[----:B------:R-:W-:-:S02]  /*62b0*/  IMAD.MOV.U32 R16, RZ, RZ, R7 ;  /* 0x000000ffff107224 */ /* 0x000fc400078e0007 */
[----:B------:R-:W-:Y:S01]  /*62c0*/  @!P4 IMAD.IADD R10, R10, 0x1, -R2 ;  /* 0x000000010a0ac824 */ /* 0x000fe200078e0a02 */
[----:B------:R-:W-:Y:S01]  /*62d0*/  IABS R18, R6 ;  /* 0x0000000600127213 */ /* 0x000fe20000000000 */
[----:B0-----:R-:W-:Y:S01]  /*62e0*/  IMAD.HI.U32 R14, R23, R8, RZ ;  /* 0x00000008170e7227 */ /* 0x001fe200078e00ff */
[----:B------:R-:W-:-:S03]  /*62f0*/  ISETP.GE.AND P4, PT, R11, RZ, PT ;  /* 0x000000ff0b00720c */ /* 0x000fc60003f86270 */
[----:B------:R-:W-:Y:S02]  /*6300*/  IMAD.MOV R14, RZ, RZ, -R14 ;  /* 0x000000ffff0e7224 */ /* 0x000fe400078e0a0e */
[----:B------:R-:W-:-:S04]  /*6310*/  IMAD.HI.U32 R15, R23, R3, RZ ;  /* 0x00000003170f7227 */ /* 0x000fc800078e00ff */
[----:B------:R-:W-:Y:S02]  /*6320*/  IMAD R8, R2, R14, R8 ;  /* 0x0000000e02087224 */ /* 0x000fe400078e0208 */
[----:B------:R-:W-:Y:S01]  /*6330*/  @!P6 IMAD.IADD R4, R4, 0x1, -R2 ;  /* 0x000000010404e824 */ /* 0x000fe200078e0a02 */
[----:B------:R-:W-:Y:S01]  /*6340*/  ISETP.GE.AND P6, PT, R9, RZ, PT ;  /* 0x000000ff0900720c */ /* 0x000fe20003fc6270 */
[----:B------:R-:W-:Y:S01]  /*6350*/  IMAD.HI.U32 R14, R23, R18, RZ ;  /* 0x00000012170e7227 */ /* 0x000fe200078e00ff */
[----:B------:R-:W-:-:S03]  /*6360*/  ISETP.GT.U32.AND P5, PT, R2, R8, PT ;  /* 0x000000080200720c */ /* 0x000fc60003fa4070 */
[C---:B------:R-:W-:Y:S02]  /*6370*/  VIADD R11, R29.reuse, 0x8d ;  /* 0x0000008d1d0b7836 */ /* 0x040fe40000000000 */
[----:B------:R-:W-:Y:S02]  /*6380*/  IMAD.MOV R15, RZ, RZ, -R15 ;  /* 0x000000ffff0f7224 */ /* 0x000fe400078e0a0f */
[----:B------:R-:W-:Y:S02]  /*6390*/  IMAD.MOV R14, RZ, RZ, -R14 ;  /* 0x000000ffff0e7224 */ /* 0x000fe400078e0a0e */
[----:B------:R-:W-:Y:S02]  /*63a0*/  VIADD R9, R29, 0x8c ;  /* 0x0000008c1d097836 */ /* 0x000fe40000000000 */
[----:B------:R-:W-:Y:S01]  /*63b0*/  IMAD R3, R2, R15, R3 ;  /* 0x0000000f02037224 */ /* 0x000fe200078e0203 */
[----:B------:R-:W-:Y:S01]  /*63c0*/  IABS R15, R11 ;  /* 0x0000000b000f7213 */ /* 0x000fe20000000000 */
[----:B------:R-:W-:Y:S01]  /*63d0*/  @!P5 IMAD.IADD R8, R8, 0x1, -R2 ;  /* 0x000000010808d824 */ /* 0x000fe200078e0a02 */
[C---:B------:R-:W-:Y:S01]  /*63e0*/  ISETP.GT.U32.AND P5, PT, R2.reuse, R4, PT ;  /* 0x000000040200720c */ /* 0x040fe20003fa4070 */
[----:B------:R-:W-:Y:S01]  /*63f0*/  @!P0 IMAD.MOV R16, RZ, RZ, -R16 ;  /* 0x000000ffff108224 */ /* 0x000fe200078e0a10 */
[C---:B------:R-:W-:Y:S01]  /*6400*/  ISETP.GT.U32.AND P1, PT, R2.reuse, R3, PT ;  /* 0x000000030200720c */ /* 0x040fe20003f24070 */
[C---:B------:R-:W-:Y:S01]  /*6410*/  IMAD R18, R2.reuse, R14, R18 ;  /* 0x0000000e02127224 */ /* 0x040fe200078e0212 */
[C---:B------:R-:W-:Y:S01]  /*6420*/  ISETP.GT.U32.AND P0, PT, R2.reuse, R8, PT ;  /* 0x000000080200720c */ /* 0x040fe20003f04070 */
[C---:B-1----:R-:W-:Y:S01]  /*6430*/  IMAD.HI.U32 R0, R23.reuse, R15, RZ ;  /* 0x0000000f17007227 */ /* 0x042fe200078e00ff */
[----:B------:R-:W-:Y:S01]  /*6440*/  IABS R14, R9 ;  /* 0x00000009000e7213 */ /* 0x000fe20000000000 */
[----:B------:R0:W-:Y:S02]  /*6450*/  STL [R1+0x364], R16 ;  /* 0x0003641001007387 */ /* 0x0001e40000100800 */
[----:B------:R-:W-:Y:S01]  /*6460*/  @!P3 IMAD.MOV R10, RZ, RZ, -R10 ;  /* 0x000000ffff0ab224 */ /* 0x000fe200078e0a0a */
[----:B------:R-:W-:Y:S01]  /*6470*/  ISETP.GT.U32.AND P3, PT, R2, R18, PT ;  /* 0x000000120200720c */ /* 0x000fe20003f64070 */
[----:B------:R-:W-:-:S03]  /*6480*/  IMAD.HI.U32 R7, R23, R14, RZ ;  /* 0x0000000e17077227 */ /* 0x000fc600078e00ff */
[----:B------:R-:W-:Y:S01]  /*6490*/  STL [R1+0x360], R10 ;  /* 0x0003600a01007387 */ /* 0x000fe20000100800 */
[----:B------:R-:W-:Y:S01]  /*64a0*/  @!P5 IMAD.IADD R4, R4, 0x1, -R2 ;  /* 0x000000010404d824 */ /* 0x000fe200078e0a02 */
[----:B------:R-:W-:Y:S01]  /*64b0*/  ISETP.GE.AND P5, PT, R6, RZ, PT ;  /* 0x000000ff0600720c */ /* 0x000fe20003fa6270 */
[----:B0-----:R-:W-:Y:S02]  /*64c0*/  IMAD.MOV.U32 R16, RZ, RZ, R17 ;  /* 0x000000ffff107224 */ /* 0x001fe400078e0011 */
[----:B------:R-:W-:Y:S02]  /*64d0*/  IMAD.MOV R0, RZ, RZ, -R0 ;  /* 0x000000ffff007224 */ /* 0x000fe400078e0a00 */
[----:B------:R-:W-:Y:S01]  /*64e0*/  @!P2 IMAD.MOV R16, RZ, RZ, -R16 ;  /* 0x000000ffff10a224 */ /* 0x000fe200078e0a10 */
[----:B------:R-:W-:Y:S01]  /*64f0*/  ISETP.GE.AND P2, PT, R5, RZ, PT ;  /* 0x000000ff0500720c */ /* 0x000fe20003f46270 */
[----:B------:R-:W-:Y:S02]  /*6500*/  IMAD.MOV R7, RZ, RZ, -R7 ;  /* 0x000000ffff077224 */ /* 0x000fe400078e0a07 */
[----:B------:R-:W-:Y:S01]  /*6510*/  @!P0 IMAD.IADD R8, R8, 0x1, -R2 ;  /* 0x0000000108088824 */ /* 0x000fe200078e0a02 */
[----:B------:R0:W-:Y:S01]  /*6520*/  STL [R1+0x35c], R16 ;  /* 0x00035c1001007387 */ /* 0x0001e20000100800 */
[----:B------:R-:W-:Y:S01]  /*6530*/  IMAD R5, R2, R0, R15 ;  /* 0x0000000002057224 */ /* 0x000fe200078e020f */
[----:B------:R-:W-:Y:S01]  /*6540*/  ISETP.GE.AND P0, PT, R11, RZ, PT ;  /* 0x000000ff0b00720c */ /* 0x000fe20003f06270 */
[----:B------:R-:W-:-:S02]  /*6550*/  IMAD.MOV.U32 R17, RZ, RZ, R4 ;  /* 0x000000ffff117224 */ /* 0x000fc400078e0004 */
[C---:B------:R-:W-:Y:S02]  /*6560*/  IMAD R6, R2.reuse, R7, R14 ;  /* 0x0000000702067224 */ /* 0x040fe400078e020e */
[----:B------:R-:W-:Y:S01]  /*6570*/  @!P4 IMAD.MOV R17, RZ, RZ, -R17 ;  /* 0x000000ffff11c224 */ /* 0x000fe200078e0a11 */
[----:B------:R-:W-:Y:S01]  /*6580*/  ISETP.GT.U32.AND P4, PT, R2, R5, PT ;  /* 0x000000050200720c */ /* 0x000fe20003f84070 */
[----:B------:R-:W-:Y:S02]  /*6590*/  @!P3 IMAD.IADD R18, R18, 0x1, -R2 ;  /* 0x000000011212b824 */ /* 0x000fe400078e0a02 */
[----:B0-----:R-:W-:Y:S01]  /*65a0*/  IMAD.MOV.U32 R16, RZ, RZ, R8 ;  /* 0x000000ffff107224 */ /* 0x001fe200078e0008 */
[----:B------:R-:W-:Y:S01]  /*65b0*/  STL [R1+0x358], R17 ;  /* 0x0003581101007387 */ /* 0x000fe20000100800 */
[----:B------:R-:W-:Y:S01]  /*65c0*/  @!P1 IMAD.IADD R3, R3, 0x1, -R2 ;  /* 0x0000000103039824 */ /* 0x000fe200078e0a02 */
[C---:B------:R-:W-:Y:S01]  /*65d0*/  ISETP.GT.U32.AND P3, PT, R2.reuse, R18, PT ;  /* 0x000000120200720c */ /* 0x040fe20003f64070 */
[----:B------:R-:W-:Y:S01]  /*65e0*/  @!P6 IMAD.MOV R16, RZ, RZ, -R16 ;  /* 0x000000ffff10e224 */ /* 0x000fe200078e0a10 */
[C---:B------:R-:W-:Y:S01]  /*65f0*/  ISETP.GT.U32.AND P6, PT, R2.reuse, R6, PT ;  /* 0x000000060200720c */ /* 0x040fe20003fc4070 */
[C---:B------:R-:W-:Y:S01]  /*6600*/  VIADD R7, R29.reuse, 0x8b ;  /* 0x0000008b1d077836 */ /* 0x040fe20000000000 */
[----:B------:R-:W-:Y:S01]  /*6610*/  ISETP.GT.U32.AND P1, PT, R2, R3, PT ;  /* 0x000000030200720c */ /* 0x000fe20003f24070 */
[----:B------:R-:W-:Y:S01]  /*6620*/  VIADD R0, R29, 0x8a ;  /* 0x0000008a1d007836 */ /* 0x000fe20000000000 */
[----:B------:R0:W-:Y:S01]  /*6630*/  STL [R1+0x354], R16 ;  /* 0x0003541001007387 */ /* 0x0001e20000100800 */
[----:B------:R-:W-:Y:S01]  /*6640*/  @!P4 IMAD.IADD R5, R5, 0x1, -R2 ;  /* 0x000000010505c824 */ /* 0x000fe200078e0a02 */
[----:B------:R-:W-:Y:S01]  /*6650*/  IABS R10, R7 ;  /* 0x00000007000a7213 */ /* 0x000fe20000000000 */
[----:B------:R-:W-:Y:S01]  /*6660*/  VIADD R14, R29, 0x89 ;  /* 0x000000891d0e7836 */ /* 0x000fe20000000000 */
[----:B------:R-:W-:-:S02]  /*6670*/  IABS R4, R0 ;  /* 0x0000000000047213 */ /* 0x000fc40000000000 */
[----:B------:R-:W-:Y:S01]  /*6680*/  ISETP.GT.U32.AND P4, PT, R2, R5, PT ;  /* 0x000000050200720c */ /* 0x000fe20003f84070 */
[----:B------:R-:W-:Y:S02]  /*6690*/  IMAD.MOV.U32 R8, RZ, RZ, R10 ;  /* 0x000000ffff087224 */ /* 0x000fe400078e000a */
[----:B------:R-:W-:Y:S02]  /*66a0*/  @!P6 IMAD.IADD R6, R6, 0x1, -R2 ;  /* 0x000000010606e824 */ /* 0x000fe400078e0a02 */
[----:B------:R-:W-:-:S03]  /*66b0*/  IMAD.HI.U32 R10, R23, R8, RZ ;  /* 0x00000008170a7227 */ /* 0x000fc600078e00ff */
[----:B------:R-:W-:Y:S01]  /*66c0*/  ISETP.GT.U32.AND P6, PT, R2, R6, PT ;  /* 0x000000060200720c */ /* 0x000fe20003fc4070 */
[--C-:B------:R-:W-:Y:S01]  /*66d0*/  @!P3 IMAD.IADD R18, R18, 0x1, -R2.reuse ;  /* 0x000000011212b824 */ /* 0x100fe200078e0a02 */
[----:B------:R-:W-:Y:S01]  /*66e0*/  ISETP.GE.AND P3, PT, R7, RZ, PT ;  /* 0x000000ff0700720c */ /* 0x000fe20003f66270 */
[----:B------:R-:W-:Y:S01]  /*66f0*/  @!P1 IMAD.IADD R3, R3, 0x1, -R2 ;  /* 0x0000000103039824 */ /* 0x000fe200078e0a02 */
[----:B------:R-:W-:Y:S01]  /*6700*/  ISETP.GE.AND P1, PT, R9, RZ, PT ;  /* 0x000000ff0900720c */ /* 0x000fe20003f26270 */
[----:B------:R-:W-:Y:S01]  /*6710*/  IMAD.HI.U32 R7, R23, R4, RZ ;  /* 0x0000000417077227 */ /* 0x000fe200078e00ff */
[----:B------:R-:W-:-:S03]  /*6720*/  IABS R9, R14 ;  /* 0x0000000e00097213 */ /* 0x000fc60000000000 */
[----:B------:R-:W-:Y:S02]  /*6730*/  IMAD.MOV R10, RZ, RZ, -R10 ;  /* 0x000000ffff0a7224 */ /* 0x000fe400078e0a0a */
[----:B------:R-:W-:Y:S02]  /*6740*/  IMAD.MOV.U32 R11, RZ, RZ, R3 ;  /* 0x000000ffff0b7224 */ /* 0x000fe400078e0003 */
[----:B------:R-:W-:Y:S02]  /*6750*/  IMAD.MOV R3, RZ, RZ, -R7 ;  /* 0x000000ffff037224 */ /* 0x000fe400078e0a07 */
[C---:B------:R-:W-:Y:S02]  /*6760*/  IMAD R7, R2.reuse, R10, R8 ;  /* 0x0000000a02077224 */ /* 0x040fe400078e0208 */
[C---:B------:R-:W-:Y:S02]  /*6770*/  IMAD R3, R2.reuse, R3, R4 ;  /* 0x0000000302037224 */ /* 0x040fe400078e0204 */
[--C-:B------:R-:W-:Y:S01]  /*6780*/  @!P4 IMAD.IADD R5, R5, 0x1, -R2.reuse ;  /* 0x000000010505c824 */ /* 0x100fe200078e0a02 */
[----:B------:R-:W-:Y:S01]  /*6790*/  ISETP.GT.U32.AND P4, PT, R2, R7, PT ;  /* 0x000000070200720c */ /* 0x000fe20003f84070 */
[----:B------:R-:W-:Y:S01]  /*67a0*/  @!P6 IMAD.IADD R6, R6, 0x1, -R2 ;  /* 0x000000010606e824 */ /* 0x000fe200078e0a02 */
[----:B------:R-:W-:Y:S01]  /*67b0*/  ISETP.GT.U32.AND P6, PT, R2, R3, PT ;  /* 0x000000030200720c */ /* 0x000fe20003fc4070 */
[----:B------:R-:W-:-:S04]  /*67c0*/  IMAD.HI.U32 R4, R23, R9, RZ ;  /* 0x0000000917047227 */ /* 0x000fc800078e00ff */
[C---:B------:R-:W-:Y:S02]  /*67d0*/  VIADD R8, R29.reuse, 0x88 ;  /* 0x000000881d087836 */ /* 0x040fe40000000000 */
[----:B------:R-:W-:Y:S02]  /*67e0*/  IMAD.MOV R4, RZ, RZ, -R4 ;  /* 0x000000ffff047224 */ /* 0x000fe400078e0a04 */
[----:B------:R-:W-:Y:S01]  /*67f0*/  VIADD R10, R29, 0x87 ;  /* 0x000000871d0a7836 */ /* 0x000fe20000000000 */
[----:B0-----:R-:W-:Y:S01]  /*6800*/  IABS R16, R8 ;  /* 0x0000000800107213 */ /* 0x001fe20000000000 */
[--C-:B------:R-:W-:Y:S02]  /*6810*/  @!P4 IMAD.IADD R7, R7, 0x1, -R2.reuse ;  /* 0x000000010707c824 */ /* 0x100fe400078e0a02 */
[----:B------:R-:W-:Y:S01]  /*6820*/  IMAD R9, R2, R4, R9 ;  /* 0x0000000402097224 */ /* 0x000fe200078e0209 */
[----:B------:R-:W-:Y:S01]  /*6830*/  IABS R15, R10 ;  /* 0x0000000a000f7213 */ /* 0x000fe20000000000 */
[----:B------:R-:W-:Y:S01]  /*6840*/  @!P2 IMAD.MOV R11, RZ, RZ, -R11 ;  /* 0x000000ffff0ba224 */ /* 0x000fe200078e0a0b */
[----:B------:R-:W-:Y:S01]  /*6850*/  ISETP.GE.AND P2, PT, R0, RZ, PT ;  /* 0x000000ff0000720c */ /* 0x000fe20003f46270 */
[----:B------:R-:W-:Y:S01]  /*6860*/  @!P6 IMAD.IADD R3, R3, 0x1, -R2 ;  /* 0x000000010303e824 */ /* 0x000fe200078e0a02 */
[C---:B------:R-:W-:Y:S01]  /*6870*/  ISETP.GT.U32.AND P6, PT, R2.reuse, R7, PT ;  /* 0x000000070200720c */ /* 0x040fe20003fc4070 */
[----:B------:R-:W-:Y:S01]  /*6880*/  VIADD R0, R29, 0x86 ;  /* 0x000000861d007836 */ /* 0x000fe20000000000 */
[----:B------:R-:W-:Y:S01]  /*6890*/  ISETP.GT.U32.AND P4, PT, R2, R9, PT ;  /* 0x000000090200720c */ /* 0x000fe20003f84070 */
[----:B------:R-:W-:Y:S01]  /*68a0*/  IMAD.HI.U32 R19, R23, R16, RZ ;  /* 0x0000001017137227 */ /* 0x000fe200078e00ff */
[----:B------:R0:W-:Y:S03]  /*68b0*/  STL [R1+0x350], R11 ;  /* 0x0003500b01007387 */ /* 0x0001e60000100800 */
[----:B------:R-:W-:-:S02]  /*68c0*/  IMAD.MOV R19, RZ, RZ, -R19 ;  /* 0x000000ffff137224 */ /* 0x000fc400078e0a13 */
[----:B------:R-:W-:Y:S01]  /*68d0*/  @!P5 IMAD.MOV R18, RZ, RZ, -R18 ;  /* 0x000000ffff12d224 */ /* 0x000fe200078e0a12 */
[----:B------:R-:W-:Y:S01]  /*68e0*/  ISETP.GE.AND P5, PT, R14, RZ, PT ;  /* 0x000000ff0e00720c */ /* 0x000fe20003fa6270 */
[----:B------:R-:W-:Y:S02]  /*68f0*/  VIADD R4, R29, 0x85 ;  /* 0x000000851d047836 */ /* 0x000fe40000000000 */
[----:B------:R-:W-:Y:S01]  /*6900*/  IMAD.HI.U32 R17, R23, R15, RZ ;  /* 0x0000000f17117227 */ /* 0x000fe200078e00ff */
[----:B0-----:R-:W-:Y:S01]  /*6910*/  IABS R11, R0 ;  /* 0x00000000000b7213 */ /* 0x001fe20000000000 */
[----:B------:R0:W-:Y:S02]  /*6920*/  STL [R1+0x34c], R18 ;  /* 0x00034c1201007387 */ /* 0x0001e40000100800 */
[----:B------:R-:W-:Y:S01]  /*6930*/  IMAD R14, R2, R19, R16 ;  /* 0x00000013020e7224 */ /* 0x000fe200078e0210 */
[----:B------:R-:W-:Y:S01]  /*6940*/  IABS R16, R4 ;  /* 0x0000000400107213 */ /* 0x000fe20000000000 */
[----:B------:R-:W-:-:S02]  /*6950*/  IMAD.MOV R17, RZ, RZ, -R17 ;  /* 0x000000ffff117224 */ /* 0x000fc400078e0a11 */
[----:B------:R-:W-:Y:S01]  /*6960*/  @!P6 IMAD.IADD R7, R7, 0x1, -R2 ;  /* 0x000000010707e824 */ /* 0x000fe200078e0a02 */
[C---:B------:R-:W-:Y:S01]  /*6970*/  ISETP.GT.U32.AND P6, PT, R2.reuse, R14, PT ;  /* 0x0000000e0200720c */ /* 0x040fe20003fc4070 */
[----:B------:R-:W-:Y:S02]  /*6980*/  IMAD.MOV.U32 R20, RZ, RZ, R5 ;  /* 0x000000ffff147224 */ /* 0x000fe400078e0005 */
[----:B0-----:R-:W-:Y:S02]  /*6990*/  IMAD.MOV.U32 R18, RZ, RZ, R11 ;  /* 0x000000ffff127224 */ /* 0x001fe400078e000b */
[----:B------:R-:W-:Y:S02]  /*69a0*/  IMAD R11, R2, R17, R15 ;  /* 0x00000011020b7224 */ /* 0x000fe400078e020f */
[----:B------:R-:W-:-:S04]  /*69b0*/  IMAD.HI.U32 R5, R23, R18, RZ ;  /* 0x0000001217057227 */ /* 0x000fc800078e00ff */
[----:B------:R-:W-:Y:S02]  /*69c0*/  @!P4 IMAD.IADD R9, R9, 0x1, -R2 ;  /* 0x000000010909c824 */ /* 0x000fe400078e0a02 */
[----:B------:R-:W-:Y:S02]  /*69d0*/  IMAD.MOV.U32 R17, RZ, RZ, R6 ;  /* 0x000000ffff117224 */ /* 0x000fe400078e0006 */
[----:B------:R-:W-:Y:S01]  /*69e0*/  IMAD.MOV.U32 R15, RZ, RZ, R7 ;  /* 0x000000ffff0f7224 */ /* 0x000fe200078e0007 */
[----:B------:R-:W-:Y:S01]  /*69f0*/  ISETP.GT.U32.AND P4, PT, R2, R9, PT ;  /* 0x000000090200720c */ /* 0x000fe20003f84070 */
[----:B------:R-:W-:-:S04]  /*6a00*/  IMAD.HI.U32 R6, R23, R16, RZ ;  /* 0x0000001017067227 */ /* 0x000fc800078e00ff */
[----:B------:R-:W-:Y:S01]  /*6a10*/  @!P0 IMAD.MOV R20, RZ, RZ, -R20 ;  /* 0x000000ffff148224 */ /* 0x000fe200078e0a14 */
[C---:B------:R-:W-:Y:S01]  /*6a20*/  ISETP.GT.U32.AND P0, PT, R2.reuse, R3, PT ;  /* 0x000000030200720c */ /* 0x040fe20003f04070 */
[----:B------:R-:W-:Y:S02]  /*6a30*/  IMAD.MOV R5, RZ, RZ, -R5 ;  /* 0x000000ffff057224 */ /* 0x000fe400078e0a05 */
[----:B------:R-:W-:Y:S01]  /*6a40*/  @!P3 IMAD.MOV R15, RZ, RZ, -R15 ;  /* 0x000000ffff0fb224 */ /* 0x000fe200078e0a0f */
[C---:B------:R-:W-:Y:S01]  /*6a50*/  ISETP.GT.U32.AND P3, PT, R2.reuse, R11, PT ;  /* 0x0000000b0200720c */ /* 0x040fe20003f64070 */
[----:B------:R-:W-:Y:S01]  /*6a60*/  IMAD.MOV R7, RZ, RZ, -R6 ;  /* 0x000000ffff077224 */ /* 0x000fe200078e0a06 */
[----:B------:R-:W-:Y:S01]  /*6a70*/  STL [R1+0x348], R20 ;  /* 0x0003481401007387 */ /* 0x000fe20000100800 */
[----:B------:R-:W-:Y:S02]  /*6a80*/  IMAD R6, R2, R5, R18 ;  /* 0x0000000502067224 */ /* 0x000fe400078e0212 */
[----:B------:R-:W-:-:S02]  /*6a90*/  @!P6 IMAD.IADD R14, R14, 0x1, -R2 ;  /* 0x000000010e0ee824 */ /* 0x000fc400078e0a02 */
[--C-:B------:R-:W-:Y:S01]  /*6aa0*/  @!P4 IMAD.IADD R9, R9, 0x1, -R2.reuse ;  /* 0x000000010909c824 */ /* 0x100fe200078e0a02 */
[----:B------:R-:W-:Y:S01]  /*6ab0*/  ISETP.GT.U32.AND P6, PT, R2, R6, PT ;  /* 0x000000060200720c */ /* 0x000fe20003fc4070 */
[--C-:B------:R-:W-:Y:S01]  /*6ac0*/  @!P0 IMAD.IADD R3, R3, 0x1, -R2.reuse ;  /* 0x0000000103038824 */ /* 0x100fe200078e0a02 */
[----:B------:R-:W-:Y:S01]  /*6ad0*/  ISETP.GE.AND P4, PT, R0, RZ, PT ;  /* 0x000000ff0000720c */ /* 0x000fe20003f86270 */
[----:B------:R-:W-:Y:S01]  /*6ae0*/  @!P1 IMAD.MOV R17, RZ, RZ, -R17 ;  /* 0x000000ffff119224 */ /* 0x000fe200078e0a11 */
[----:B------:R-:W-:Y:S01]  /*6af0*/  ISETP.GE.AND P1, PT, R8, RZ, PT ;  /* 0x000000ff0800720c */ /* 0x000fe20003f26270 */
[----:B------:R-:W-:Y:S01]  /*6b00*/  @!P3 IMAD.IADD R11, R11, 0x1, -R2 ;  /* 0x000000010b0bb824 */ /* 0x000fe200078e0a02 */
[----:B------:R-:W-:Y:S01]  /*6b10*/  ISETP.GE.AND P0, PT, R10, RZ, PT ;  /* 0x000000ff0a00720c */ /* 0x000fe20003f06270 */
[C---:B------:R-:W-:Y:S01]  /*6b20*/  IMAD R0, R2.reuse, R7, R16 ;  /* 0x0000000702007224 */ /* 0x040fe200078e0210 */
[----:B------:R0:W-:Y:S01]  /*6b30*/  STL [R1+0x344], R17 ;  /* 0x0003441101007387 */ /* 0x0001e20000100800 */
[C---:B------:R-:W-:Y:S01]  /*6b40*/  VIADD R7, R29.reuse, 0x84 ;  /* 0x000000841d077836 */ /* 0x040fe20000000000 */
[----:B------:R-:W-:Y:S01]  /*6b50*/  ISETP.GT.U32.AND P3, PT, R2, R11, PT ;  /* 0x0000000b0200720c */ /* 0x000fe20003f64070 */
[----:B------:R-:W-:Y:S01]  /*6b60*/  IMAD.MOV.U32 R8, RZ, RZ, R3 ;  /* 0x000000ffff087224 */ /* 0x000fe200078e0003 */
[----:B------:R1:W-:Y:S01]  /*6b70*/  STL [R1+0x340], R15 ;  /* 0x0003400f01007387 */ /* 0x0003e20000100800 */
[----:B------:R-:W-:Y:S01]  /*6b80*/  @!P6 IMAD.IADD R6, R6, 0x1, -R2 ;  /* 0x000000010606e824 */ /* 0x000fe200078e0a02 */
[----:B------:R-:W-:Y:S01]  /*6b90*/  IABS R16, R7 ;  /* 0x0000000700107213 */ /* 0x000fe20000000000 */
[----:B------:R-:W-:Y:S01]  /*6ba0*/  @!P2 IMAD.MOV R8, RZ, RZ, -R8 ;  /* 0x000000ffff08a224 */ /* 0x000fe200078e0a08 */
[C---:B------:R-:W-:Y:S01]  /*6bb0*/  ISETP.GT.U32.AND P2, PT, R2.reuse, R14, PT ;  /* 0x0000000e0200720c */ /* 0x040fe20003f44070 */
[----:B------:R-:W-:Y:S01]  /*6bc0*/  VIADD R10, R29, 0x83 ;  /* 0x000000831d0a7836 */ /* 0x000fe20000000000 */
[----:B------:R-:W-:Y:S01]  /*6bd0*/  ISETP.GT.U32.AND P6, PT, R2, R6, PT ;  /* 0x000000060200720c */ /* 0x000fe20003fc4070 */
[----:B------:R-:W-:Y:S01]  /*6be0*/  IMAD.HI.U32 R18, R23, R16, RZ ;  /* 0x0000001017127227 */ /* 0x000fe200078e00ff */
[----:B------:R2:W-:Y:S02]  /*6bf0*/  STL [R1+0x33c], R8 ;  /* 0x00033c0801007387 */ /* 0x0005e40000100800 */
[----:B0-----:R-:W-:Y:S01]  /*6c00*/  IABS R17, R10 ;  /* 0x0000000a00117213 */ /* 0x001fe20000000000 */
[----:B------:R-:W-:-:S02]  /*6c10*/  IMAD.MOV R18, RZ, RZ, -R18 ;  /* 0x000000ffff127224 */ /* 0x000fc400078e0a12 */
[----:B------:R-:W-:Y:S01]  /*6c20*/  @!P3 IMAD.IADD R11, R11, 0x1, -R2 ;  /* 0x000000010b0bb824 */ /* 0x000fe200078e0a02 */
[----:B------:R-:W-:Y:S01]  /*6c30*/  ISETP.GE.AND P3, PT, R4, RZ, PT ;  /* 0x000000ff0400720c */ /* 0x000fe20003f66270 */
[----:B------:R-:W-:Y:S02]  /*6c40*/  IMAD R4, R2, R18, R16 ;  /* 0x0000001202047224 */ /* 0x000fe400078e0210 */
[--C-:B------:R-:W-:Y:S01]  /*6c50*/  @!P2 IMAD.IADD R14, R14, 0x1, -R2.reuse ;  /* 0x000000010e0ea824 */ /* 0x100fe200078e0a02 */
[----:B------:R-:W-:Y:S01]  /*6c60*/  ISETP.GT.U32.AND P2, PT, R2, R0, PT ;  /* 0x000000000200720c */ /* 0x000fe20003f44070 */
[----:B------:R-:W-:Y:S01]  /*6c70*/  @!P6 IMAD.IADD R6, R6, 0x1, -R2 ;  /* 0x000000010606e824 */ /* 0x000fe200078e0a02 */
[----:B------:R-:W-:Y:S01]  /*6c80*/  ISETP.GT.U32.AND P6, PT, R2, R4, PT ;  /* 0x000000040200720c */ /* 0x000fe20003fc4070 */
[C---:B-1----:R-:W-:Y:S02]  /*6c90*/  VIADD R15, R29.reuse, 0x82 ;  /* 0x000000821d0f7836 */ /* 0x042fe40000000000 */
[----:B------:R-:W-:-:S02]  /*6ca0*/  VIADD R3, R29, 0x81 ;  /* 0x000000811d037836 */ /* 0x000fc40000000000 */
[----:B------:R-:W-:Y:S01]  /*6cb0*/  IMAD.HI.U32 R16, R23, R17, RZ ;  /* 0x0000001117107227 */ /* 0x000fe200078e00ff */
[----:B------:R-:W-:Y:S02]  /*6cc0*/  IABS R5, R15 ;  /* 0x0000000f00057213 */ /* 0x000fe40000000000 */
[----:B--2---:R-:W-:Y:S01]  /*6cd0*/  IABS R8, R3 ;  /* 0x0000000300087213 */ /* 0x004fe20000000000 */
[----:B------:R-:W-:Y:S02]  /*6ce0*/  IMAD.MOV R16, RZ, RZ, -R16 ;  /* 0x000000ffff107224 */ /* 0x000fe400078e0a10 */
[----:B------:R-:W-:Y:S01]  /*6cf0*/  @!P2 IMAD.IADD R0, R0, 0x1, -R2 ;  /* 0x000000010000a824 */ /* 0x000fe200078e0a02 */
[----:B------:R-:W-:Y:S01]  /*6d00*/  ISETP.GE.AND P2, PT, R7, RZ, PT ;  /* 0x000000ff0700720c */ /* 0x000fe20003f46270 */
[----:B------:R-:W-:-:S04]  /*6d10*/  IMAD.HI.U32 R19, R23, R5, RZ ;  /* 0x0000000517137227 */ /* 0x000fc800078e00ff */
[----:B------:R-:W-:Y:S01]  /*6d20*/  @!P6 IMAD.IADD R4, R4, 0x1, -R2 ;  /* 0x000000010404e824 */ /* 0x000fe200078e0a02 */
[----:B------:R-:W-:Y:S01]  /*6d30*/  ISETP.GT.U32.AND P6, PT, R2, R0, PT ;  /* 0x000000000200720c */ /* 0x000fe20003fc4070 */
[----:B------:R-:W-:-:S04]  /*6d40*/  IMAD.HI.U32 R18, R23, R8, RZ ;  /* 0x0000000817127227 */ /* 0x000fc800078e00ff */
[----:B------:R-:W-:Y:S02]  /*6d50*/  IMAD.MOV R19, RZ, RZ, -R19 ;  /* 0x000000ffff137224 */ /* 0x000fe400078e0a13 */
[----:B------:R-:W-:Y:S02]  /*6d60*/  IMAD.MOV R18, RZ, RZ, -R18 ;  /* 0x000000ffff127224 */ /* 0x000fe400078e0a12 */
[C---:B------:R-:W-:Y:S02]  /*6d70*/  IMAD R5, R2.reuse, R19, R5 ;  /* 0x0000001302057224 */ /* 0x040fe400078e0205 */
[C---:B------:R-:W-:Y:S02]  /*6d80*/  IMAD R16, R2.reuse, R16, R17 ;  /* 0x0000001002107224 */ /* 0x040fe400078e0211 */
[----:B------:R-:W-:Y:S02]  /*6d90*/  IMAD R8, R2, R18, R8 ;  /* 0x0000001202087224 */ /* 0x000fe400078e0208 */
[----:B------:R-:W-:-:S02]  /*6da0*/  IMAD.MOV.U32 R20, RZ, RZ, R14 ;  /* 0x000000ffff147224 */ /* 0x000fc400078e000e */
[----:B------:R-:W-:Y:S01]  /*6db0*/  @!P0 IMAD.MOV R11, RZ, RZ, -R11 ;  /* 0x000000ffff0b8224 */ /* 0x000fe200078e0a0b */
[C---:B------:R-:W-:Y:S01]  /*6dc0*/  ISETP.GT.U32.AND P0, PT, R2.reuse, R5, PT ;  /* 0x000000050200720c */ /* 0x040fe20003f04070 */
[----:B------:R-:W-:Y:S02]  /*6dd0*/  IMAD.MOV.U32 R21, RZ, RZ, R9 ;  /* 0x000000ffff157224 */ /* 0x000fe400078e0009 */
[----:B------:R-:W-:Y:S01]  /*6de0*/  @!P1 IMAD.MOV R20, RZ, RZ, -R20 ;  /* 0x000000ffff149224 */ /* 0x000fe200078e0a14 */
[----:B------:R-:W-:Y:S01]  /*6df0*/  ISETP.GT.U32.AND P1, PT, R2, R16, PT ;  /* 0x000000100200720c */ /* 0x000fe20003f24070 */
[--C-:B------:R-:W-:Y:S01]  /*6e00*/  @!P6 IMAD.IADD R0, R0, 0x1, -R2.reuse ;  /* 0x000000010000e824 */ /* 0x100fe200078e0a02 */
[C---:B------:R-:W-:Y:S01]  /*6e10*/  ISETP.GT.U32.AND P6, PT, R2.reuse, R8, PT ;  /* 0x000000080200720c */ /* 0x040fe20003fc4070 */
[C---:B------:R-:W-:Y:S02]  /*6e20*/  VIADD R7, R29.reuse, 0x80 ;  /* 0x000000801d077836 */ /* 0x040fe40000000000 */
[----:B------:R-:W-:Y:S01]  /*6e30*/  @!P5 IMAD.MOV R21, RZ, RZ, -R21 ;  /* 0x000000ffff15d224 */ /* 0x000fe200078e0a15 */
[----:B------:R-:W-:Y:S01]  /*6e40*/  ISETP.GT.U32.AND P5, PT, R2, R4, PT ;  /* 0x000000040200720c */ /* 0x000fe20003fa4070 */
[----:B------:R-:W-:Y:S01]  /*6e50*/  VIADD R17, R29, 0x7f ;  /* 0x0000007f1d117836 */ /* 0x000fe20000000000 */
[----:B------:R-:W-:Y:S01]  /*6e60*/  IABS R9, R7 ;  /* 0x0000000700097213 */ /* 0x000fe20000000000 */
[----:B------:R-:W-:Y:S01]  /*6e70*/  @!P0 IMAD.IADD R5, R5, 0x1, -R2 ;  /* 0x0000000105058824 */ /* 0x000fe200078e0a02 */
[----:B------:R-:W-:Y:S01]  /*6e80*/  STL [R1+0x338], R21 ;  /* 0x0003381501007387 */ /* 0x000fe20000100800 */
[----:B------:R-:W-:Y:S01]  /*6e90*/  IMAD.MOV.U32 R18, RZ, RZ, R6 ;  /* 0x000000ffff127224 */ /* 0x000fe200078e0006 */
[----:B------:R-:W-:Y:S01]  /*6ea0*/  IABS R14, R17 ;  /* 0x00000011000e7213 */ /* 0x000fe20000000000 */
[----:B------:R-:W-:Y:S01]  /*6eb0*/  IMAD.HI.U32 R6, R23, R9, RZ ;  /* 0x0000000917067227 */ /* 0x000fe200078e00ff */
[----:B------:R-:W-:Y:S03]  /*6ec0*/  STL [R1+0x334], R20 ;  /* 0x0003341401007387 */ /* 0x000fe60000100800 */
[--C-:B------:R-:W-:Y:S01]  /*6ed0*/  @!P1 IMAD.IADD R16, R16, 0x1, -R2.reuse ;  /* 0x0000000110109824 */ /* 0x100fe200078e0a02 */
[----:B------:R-:W-:Y:S01]  /*6ee0*/  ISETP.GE.AND P1, PT, R3, RZ, PT ;  /* 0x000000ff0300720c */ /* 0x000fe20003f26270 */
[----:B------:R-:W-:Y:S01]  /*6ef0*/  @!P6 IMAD.IADD R8, R8, 0x1, -R2 ;  /* 0x000000010808e824 */ /* 0x000fe200078e0a02 */
[C---:B------:R-:W-:Y:S01]  /*6f00*/  ISETP.GT.U32.AND P6, PT, R2.reuse, R5, PT ;  /* 0x000000050200720c */ /* 0x040fe20003fc4070 */
[----:B------:R-:W-:Y:S01]  /*6f10*/  IMAD.HI.U32 R3, R23, R14, RZ ;  /* 0x0000000e17037227 */ /* 0x000fe200078e00ff */
[----:B------:R-:W-:Y:S01]  /*6f20*/  ISETP.GT.U32.AND P0, PT, R2, R16, PT ;  /* 0x000000100200720c */ /* 0x000fe20003f04070 */
[----:B------:R0:W-:Y:S02]  /*6f30*/  STL [R1+0x330], R11 ;  /* 0x0003300b01007387 */ /* 0x0001e40000100800 */
[----:B------:R-:W-:-:S02]  /*6f40*/  IMAD.MOV R6, RZ, RZ, -R6 ;  /* 0x000000ffff067224 */ /* 0x000fc400078e0a06 */
[----:B------:R-:W-:Y:S01]  /*6f50*/  @!P5 IMAD.IADD R4, R4, 0x1, -R2 ;  /* 0x000000010404d824 */ /* 0x000fe200078e0a02 */
[----:B------:R-:W-:Y:S01]  /*6f60*/  ISETP.GE.AND P5, PT, R15, RZ, PT ;  /* 0x000000ff0f00720c */ /* 0x000fe20003fa6270 */
[----:B------:R-:W-:Y:S02]  /*6f70*/  IMAD.MOV R3, RZ, RZ, -R3 ;  /* 0x000000ffff037224 */ /* 0x000fe400078e0a03 */
[C---:B------:R-:W-:Y:S02]  /*6f80*/  IMAD R9, R2.reuse, R6, R9 ;  /* 0x0000000602097224 */ /* 0x040fe400078e0209 */
[----:B------:R-:W-:Y:S02]  /*6f90*/  IMAD.MOV.U32 R6, RZ, RZ, R4 ;  /* 0x000000ffff067224 */ /* 0x000fe400078e0004 */
[C---:B------:R-:W-:Y:S02]  /*6fa0*/  IMAD R14, R2.reuse, R3, R14 ;  /* 0x00000003020e7224 */ /* 0x040fe400078e020e */
[----:B------:R-:W-:Y:S01]  /*6fb0*/  @!P2 IMAD.MOV R6, RZ, RZ, -R6 ;  /* 0x000000ffff06a224 */ /* 0x000fe200078e0a06 */
[C---:B------:R-:W-:Y:S01]  /*6fc0*/  ISETP.GT.U32.AND P2, PT, R2.reuse, R9, PT ;  /* 0x000000090200720c */ /* 0x040fe20003f44070 */
[----:B------:R-:W-:Y:S01]  /*6fd0*/  @!P6 IMAD.IADD R5, R5, 0x1, -R2 ;  /* 0x000000010505e824 */ /* 0x000fe200078e0a02 */
[----:B------:R-:W-:Y:S01]  /*6fe0*/  ISETP.GT.U32.AND P6, PT, R2, R14, PT ;  /* 0x0000000e0200720c */ /* 0x000fe20003fc4070 */
[----:B0-----:R-:W-:-:S02]  /*6ff0*/  IMAD.MOV.U32 R11, RZ, RZ, R0 ;  /* 0x000000ffff0b7224 */ /* 0x001fc400078e0000 */
[----:B------:R-:W-:Y:S01]  /*7000*/  @!P4 IMAD.MOV R18, RZ, RZ, -R18 ;  /* 0x000000ffff12c224 */ /* 0x000fe200078e0a12 */
[----:B------:R-:W-:Y:S01]  /*7010*/  ISETP.GE.AND P4, PT, R10, RZ, PT ;  /* 0x000000ff0a00720c */ /* 0x000fe20003f86270 */
[----:B------:R-:W-:Y:S02]  /*7020*/  VIADD R0, R29, 0x7e ;  /* 0x0000007e1d007836 */ /* 0x000fe40000000000 */
[----:B------:R-:W-:Y:S01]  /*7030*/  @!P3 IMAD.MOV R11, RZ, RZ, -R11 ;  /* 0x000000ffff0bb224 */ /* 0x000fe200078e0a0b */
[----:B------:R-:W-:Y:S01]  /*7040*/  ISETP.GT.U32.AND P3, PT, R2, R8, PT ;  /* 0x000000080200720c */ /* 0x000fe20003f64070 */
[--C-:B------:R-:W-:Y:S01]  /*7050*/  @!P0 IMAD.IADD R16, R16, 0x1, -R2.reuse ;  /* 0x0000000110108824 */ /* 0x100fe200078e0a02 */
[----:B------:R-:W-:Y:S01]  /*7060*/  IABS R4, R0 ;  /* 0x0000000000047213 */ /* 0x000fe20000000000 */
[----:B------:R-:W-:Y:S01]  /*7070*/  STL [R1+0x32c], R18 ;  /* 0x00032c1201007387 */ /* 0x000fe20000100800 */
[----:B------:R-:W-:Y:S01]  /*7080*/  @!P2 IMAD.IADD R9, R9, 0x1, -R2 ;  /* 0x000000010909a824 */ /* 0x000fe200078e0a02 */
[----:B------:R-:W-:Y:S01]  /*7090*/  ISETP.GE.AND P0, PT, R7, RZ, PT ;  /* 0x000000ff0700720c */ /* 0x000fe20003f06270 */
[----:B------:R-:W-:Y:S01]  /*70a0*/  IMAD.MOV.U32 R15, RZ, RZ, R16 ;  /* 0x000000ffff0f7224 */ /* 0x000fe200078e0010 */
[----:B------:R0:W-:Y:S01]  /*70b0*/  STL [R1+0x328], R11 ;  /* 0x0003280b01007387 */ /* 0x0001e20000100800 */
[--C-:B------:R-:W-:Y:S01]  /*70c0*/  @!P6 IMAD.IADD R14, R14, 0x1, -R2.reuse ;  /* 0x000000010e0ee824 */ /* 0x100fe200078e0a02 */
[----:B------:R-:W-:Y:S01]  /*70d0*/  ISETP.GE.AND P2, PT, R0, RZ, PT ;  /* 0x000000ff0000720c */ /* 0x000fe20003f46270 */
[C---:B------:R-:W-:Y:S01]  /*70e0*/  VIADD R7, R29.reuse, 0x7c ;  /* 0x0000007c1d077836 */ /* 0x040fe20000000000 */
[----:B------:R1:W-:Y:S01]  /*70f0*/  STL [R1+0x324], R6 ;  /* 0x0003240601007387 */ /* 0x0003e20000100800 */
[----:B------:R-:W-:Y:S01]  /*7100*/  @!P4 IMAD.MOV R15, RZ, RZ, -R15 ;  /* 0x000000ffff0fc224 */ /* 0x000fe200078e0a0f */
[C---:B------:R-:W-:Y:S01]  /*7110*/  ISETP.GT.U32.AND P4, PT, R2.reuse, R9, PT ;  /* 0x000000090200720c */ /* 0x040fe20003f84070 */
[----:B------:R-:W-:Y:S01]  /*7120*/  VIADD R3, R29, 0x7d ;  /* 0x0000007d1d037836 */ /* 0x000fe20000000000 */
[----:B------:R-:W-:Y:S01]  /*7130*/  ISETP.GT.U32.AND P6, PT, R2, R14, PT ;  /* 0x0000000e0200720c */ /* 0x000fe20003fc4070 */
[----:B------:R-:W-:Y:S01]  /*7140*/  @!P3 IMAD.IADD R8, R8, 0x1, -R2 ;  /* 0x000000010808b824 */ /* 0x000fe200078e0a02 */
[----:B------:R-:W-:Y:S01]  /*7150*/  IABS R0, R7 ;  /* 0x0000000700007213 */ /* 0x000fe20000000000 */
[----:B0-----:R-:W-:Y:S01]  /*7160*/  IMAD.HI.U32 R11, R23, R4, RZ ;  /* 0x00000004170b7227 */ /* 0x001fe200078e00ff */
[----:B------:R0:W-:Y:S01]  /*7170*/  STL [R1+0x320], R15 ;  /* 0x0003200f01007387 */ /* 0x0001e20000100800 */
[----:B------:R-:W-:-:S02]  /*7180*/  ISETP.GE.AND P3, PT, R17, RZ, PT ;  /* 0x000000ff1100720c */ /* 0x000fc40003f66270 */
[----:B------:R-:W-:Y:S01]  /*7190*/  IMAD.MOV R11, RZ, RZ, -R11 ;  /* 0x000000ffff0b7224 */ /* 0x000fe200078e0a0b */
[----:B-1----:R-:W-:Y:S01]  /*71a0*/  IABS R6, R3 ;  /* 0x0000000300067213 */ /* 0x002fe20000000000 */
[----:B------:R-:W-:Y:S02]  /*71b0*/  @!P5 IMAD.MOV R5, RZ, RZ, -R5 ;  /* 0x000000ffff05d224 */ /* 0x000fe400078e0a05 */
[C---:B------:R-:W-:Y:S02]  /*71c0*/  IMAD R4, R2.reuse, R11, R4 ;  /* 0x0000000b02047224 */ /* 0x040fe400078e0204 */
[----:B------:R-:W-:Y:S01]  /*71d0*/  @!P4 IMAD.IADD R9, R9, 0x1, -R2 ;  /* 0x000000010909c824 */ /* 0x000fe200078e0a02 */
[----:B------:R1:W-:Y:S01]  /*71e0*/  STL [R1+0x318], R5 ;  /* 0x0003180501007387 */ /* 0x0003e20000100800 */
[----:B0-----:R-:W-:Y:S01]  /*71f0*/  IMAD.MOV.U32 R15, RZ, RZ, R8 ;  /* 0x000000ffff0f7224 */ /* 0x001fe200078e0008 */
[----:B------:R-:W-:Y:S01]  /*7200*/  ISETP.GT.U32.AND P5, PT, R2, R4, PT ;  /* 0x000000040200720c */ /* 0x000fe20003fa4070 */
[----:B------:R-:W-:-:S04]  /*7210*/  IMAD.HI.U32 R8, R23, R0, RZ ;  /* 0x0000000017087227 */ /* 0x000fc800078e00ff */
[----:B------:R-:W-:Y:S02]  /*7220*/  IMAD.MOV R8, RZ, RZ, -R8 ;  /* 0x000000ffff087224 */ /* 0x000fe400078e0a08 */
[----:B------:R-:W-:-:S04]  /*7230*/  IMAD.HI.U32 R10, R23, R6, RZ ;  /* 0x00000006170a7227 */ /* 0x000fc800078e00ff */
[----:B------:R-:W-:Y:S01]  /*7240*/  @!P6 IMAD.IADD R14, R14, 0x1, -R2 ;  /* 0x000000010e0ee824 */ /* 0x000fe200078e0a02 */
[----:B------:R-:W-:Y:S01]  /*7250*/  ISETP.GE.AND P6, PT, R7, RZ, PT ;  /* 0x000000ff0700720c */ /* 0x000fe20003fc6270 */
[----:B------:R-:W-:Y:S02]  /*7260*/  IMAD R7, R2, R8, R0 ;  /* 0x0000000802077224 */ /* 0x000fe400078e0200 */
[----:B------:R-:W-:Y:S02]  /*7270*/  IMAD.MOV.U32 R11, RZ, RZ, R9 ;  /* 0x000000ffff0b7224 */ /* 0x000fe400078e0009 */
[----:B------:R-:W-:Y:S02]  /*7280*/  IMAD.MOV R10, RZ, RZ, -R10 ;  /* 0x000000ffff0a7224 */ /* 0x000fe400078e0a0a */
[----:B------:R-:W-:Y:S02]  /*7290*/  @!P5 IMAD.IADD R4, R4, 0x1, -R2 ;  /* 0x000000010404d824 */ /* 0x000fe400078e0a02 */
[----:B------:R-:W-:Y:S01]  /*72a0*/  @!P0 IMAD.MOV R11, RZ, RZ, -R11 ;  /* 0x000000ffff0b8224 */ /* 0x000fe200078e0a0b */
[C---:B------:R-:W-:Y:S01]  /*72b0*/  ISETP.GT.U32.AND P0, PT, R2.reuse, R7, PT ;  /* 0x000000070200720c */ /* 0x040fe20003f04070 */
[C---:B------:R-:W-:Y:S01]  /*72c0*/  IMAD R6, R2.reuse, R10, R6 ;  /* 0x0000000a02067224 */ /* 0x040fe200078e0206 */
[C---:B------:R-:W-:Y:S01]  /*72d0*/  ISETP.GT.U32.AND P5, PT, R2.reuse, R4, PT ;  /* 0x000000040200720c */ /* 0x040fe20003fa4070 */
[----:B------:R-:W-:Y:S01]  /*72e0*/  @!P1 IMAD.MOV R15, RZ, RZ, -R15 ;  /* 0x000000ffff0f9224 */ /* 0x000fe200078e0a0f */
[----:B------:R-:W-:Y:S01]  /*72f0*/  ISETP.GE.AND P1, PT, R3, RZ, PT ;  /* 0x000000ff0300720c */ /* 0x000fe20003f26270 */
[C---:B------:R-:W-:Y:S01]  /*7300*/  VIADD R3, R29.reuse, 0x7b ;  /* 0x0000007b1d037836 */ /* 0x040fe20000000000 */
[----:B------:R-:W-:Y:S01]  /*7310*/  ISETP.GT.U32.AND P4, PT, R2, R6, PT ;  /* 0x000000060200720c */ /* 0x000fe20003f84070 */
[C---:B-1----:R-:W-:Y:S01]  /*7320*/  VIADD R5, R29.reuse, 0x7a ;  /* 0x0000007a1d057836 */ /* 0x042fe20000000000 */
[----:B------:R-:W-:Y:S01]  /*7330*/  STL [R1+0x314], R15 ;  /* 0x0003140f01007387 */ /* 0x000fe20000100800 */
[----:B------:R-:W-:Y:S01]  /*7340*/  IMAD.MOV.U32 R10, RZ, RZ, R14 ;  /* 0x000000ffff0a7224 */ /* 0x000fe200078e000e */
[----:B------:R-:W-:Y:S01]  /*7350*/  IABS R19, R3 ;  /* 0x0000000300137213 */ /* 0x000fe20000000000 */
[----:B------:R-:W-:Y:S01]  /*7360*/  VIADD R8, R29, 0x79 ;  /* 0x000000791d087836 */ /* 0x000fe20000000000 */
[----:B------:R-:W-:Y:S01]  /*7370*/  IABS R20, R5 ;  /* 0x0000000500147213 */ /* 0x000fe20000000000 */
[----:B------:R-:W-:Y:S01]  /*7380*/  @!P3 IMAD.MOV R10, RZ, RZ, -R10 ;  /* 0x000000ffff0ab224 */ /* 0x000fe200078e0a0a */
[----:B------:R-:W-:Y:S01]  /*7390*/  STL [R1+0x310], R11 ;  /* 0x0003100b01007387 */ /* 0x000fe20000100800 */
[----:B------:R-:W-:Y:S01]  /*73a0*/  IMAD.HI.U32 R9, R23, R19, RZ ;  /* 0x0000001317097227 */ /* 0x000fe200078e00ff */
[----:B------:R-:W-:-:S02]  /*73b0*/  IABS R0, R8 ;  /* 0x0000000800007213 */ /* 0x000fc40000000000 */
[----:B------:R0:W-:Y:S01]  /*73c0*/  STL [R1+0x30c], R10 ;  /* 0x00030c0a01007387 */ /* 0x0001e20000100800 */
[--C-:B------:R-:W-:Y:S01]  /*73d0*/  @!P0 IMAD.IADD R7, R7, 0x1, -R2.reuse ;  /* 0x0000000107078824 */ /* 0x100fe200078e0a02 */
[----:B------:R-:W-:Y:S01]  /*73e0*/  ISETP.GE.AND P3, PT, R3, RZ, PT ;  /* 0x000000ff0300720c */ /* 0x000fe20003f66270 */
[--C-:B------:R-:W-:Y:S01]  /*73f0*/  @!P5 IMAD.IADD R4, R4, 0x1, -R2.reuse ;  /* 0x000000010404d824 */ /* 0x100fe200078e0a02 */
[----:B------:R-:W-:Y:S01]  /*7400*/  ISETP.GE.AND P5, PT, R5, RZ, PT ;  /* 0x000000ff0500720c */ /* 0x000fe20003fa6270 */
[----:B------:R-:W-:Y:S01]  /*7410*/  IMAD.MOV R9, RZ, RZ, -R9 ;  /* 0x000000ffff097224 */ /* 0x000fe200078e0a09 */
[----:B------:R-:W-:Y:S01]  /*7420*/  ISETP.GT.U32.AND P0, PT, R2, R7, PT ;  /* 0x000000070200720c */ /* 0x000fe20003f04070 */
[----:B------:R-:W-:Y:S02]  /*7430*/  @!P4 IMAD.IADD R6, R6, 0x1, -R2 ;  /* 0x000000010606c824 */ /* 0x000fe400078e0a02 */
[C---:B------:R-:W-:Y:S02]  /*7440*/  IMAD R19, R2.reuse, R9, R19 ;  /* 0x0000000902137224 */ /* 0x040fe400078e0213 */
[----:B0-----:R-:W-:Y:S01]  /*7450*/  IMAD.HI.U32 R10, R23, R20, RZ ;  /* 0x00000014170a7227 */ /* 0x001fe200078e00ff */
[----:B------:R-:W-:-:S03]  /*7460*/  ISETP.GT.U32.AND P4, PT, R2, R6, PT ;  /* 0x000000060200720c */ /* 0x000fc60003f84070 */
[----:B------:R-:W-:Y:S02]  /*7470*/  IMAD.MOV.U32 R14, RZ, RZ, R4 ;  /* 0x000000ffff0e7224 */ /* 0x000fe400078e0004 */
[----:B------:R-:W-:Y:S02]  /*7480*/  IMAD.MOV R5, RZ, RZ, -R10 ;  /* 0x000000ffff057224 */ /* 0x000fe400078e0a0a */
[----:B------:R-:W-:Y:S01]  /*7490*/  @!P2 IMAD.MOV R14, RZ, RZ, -R14 ;  /* 0x000000ffff0ea224 */ /* 0x000fe200078e0a0e */
[C---:B------:R-:W-:Y:S01]  /*74a0*/  ISETP.GT.U32.AND P2, PT, R2.reuse, R19, PT ;  /* 0x000000130200720c */ /* 0x040fe20003f44070 */
[C---:B------:R-:W-:Y:S02]  /*74b0*/  IMAD R20, R2.reuse, R5, R20 ;  /* 0x0000000502147224 */ /* 0x040fe400078e0214 */
[----:B------:R-:W-:Y:S01]  /*74c0*/  @!P0 IMAD.IADD R7, R7, 0x1, -R2 ;  /* 0x0000000107078824 */ /* 0x000fe200078e0a02 */
[----:B------:R-:W-:Y:S01]  /*74d0*/  STL [R1+0x308], R14 ;  /* 0x0003080e01007387 */ /* 0x000fe20000100800 */
[----:B------:R-:W-:Y:S01]  /*74e0*/  IMAD.HI.U32 R3, R23, R0, RZ ;  /* 0x0000000017037227 */ /* 0x000fe200078e00ff */
[----:B------:R-:W-:-:S03]  /*74f0*/  ISETP.GT.U32.AND P0, PT, R2, R20, PT ;  /* 0x000000140200720c */ /* 0x000fc60003f04070 */
[----:B------:R-:W-:Y:S02]  /*7500*/  IMAD.MOV R3, RZ, RZ, -R3 ;  /* 0x000000ffff037224 */ /* 0x000fe400078e0a03 */
[--C-:B------:R-:W-:Y:S01]  /*7510*/  @!P4 IMAD.IADD R6, R6, 0x1, -R2.reuse ;  /* 0x000000010606c824 */ /* 0x100fe200078e0a02 */
[----:B------:R-:W-:Y:S01]  /*7520*/  ISETP.GE.AND P4, PT, R8, RZ, PT ;  /* 0x000000ff0800720c */ /* 0x000fe20003f86270 */
[----:B------:R-:W-:Y:S02]  /*7530*/  @!P2 IMAD.IADD R19, R19, 0x1, -R2 ;  /* 0x000000011313a824 */ /* 0x000fe400078e0a02 */
[C---:B------:R-:W-:Y:S02]  /*7540*/  IMAD R0, R2.reuse, R3, R0 ;  /* 0x0000000302007224 */ /* 0x040fe400078e0200 */
[----:B------:R-:W-:Y:S01]  /*7550*/  VIADD R10, R29, 0x78 ;  /* 0x000000781d0a7836 */ /* 0x000fe20000000000 */
[----:B------:R-:W-:Y:S01]  /*7560*/  ISETP.GT.U32.AND P2, PT, R2, R19, PT ;  /* 0x000000130200720c */ /* 0x000fe20003f44070 */
[----:B------:R-:W-:-:S02]  /*7570*/  IMAD.MOV.U32 R11, RZ, RZ, R6 ;  /* 0x000000ffff0b7224 */ /* 0x000fc400078e0006 */
[----:B------:R-:W-:Y:S02]  /*7580*/  VIADD R3, R29, 0x77 ;  /* 0x000000771d037836 */ /* 0x000fe40000000000 */
[----:B------:R-:W-:Y:S01]  /*7590*/  @!P1 IMAD.MOV R11, RZ, RZ, -R11 ;  /* 0x000000ffff0b9224 */ /* 0x000fe200078e0a0b */
        /* <DEDUP_REMOVED lines=14> */
[----:B------:R-:W-:Y:S02]  /*7680*/  VIADD R16, R29, 0x76 ;  /* 0x000000761d107836 */ /* 0x000fe40000000000 */
[----:B------:R-:W-:Y:S01]  /*7690*/  @!P2 IMAD.IADD R19, R19, 0x1, -R2 ;  /* 0x000000011313a824 */ /* 0x000fe200078e0a02 */
[----:B------:R-:W-:Y:S01]  /*76a0*/  ISETP.GE.AND P2, PT, R3, RZ, PT ;  /* 0x000000ff0300720c */ /* 0x000fe20003f46270 */
[C---:B------:R-:W-:Y:S01]  /*76b0*/  IMAD R3, R2.reuse, R11, R10 ;  /* 0x0000000b02037224 */ /* 0x040fe200078e020a */
[----:B------:R-:W-:Y:S01]  /*76c0*/  IABS R4, R16 ;  /* 0x0000001000047213 */ /* 0x000fe20000000000 */
[----:B------:R-:W-:Y:S02]  /*76d0*/  IMAD R9, R2, R8, R9 ;  /* 0x0000000802097224 */ /* 0x000fe400078e0209 */
[----:B------:R-:W-:-:S02]  /*76e0*/  VIADD R6, R29, 0x75 ;  /* 0x000000751d067836 */ /* 0x000fc40000000000 */
[--C-:B------:R-:W-:Y:S01]  /*76f0*/  @!P0 IMAD.IADD R20, R20, 0x1, -R2.reuse ;  /* 0x0000000114148824 */ /* 0x100fe200078e0a02 */
[----:B------:R-:W-:Y:S01]  /*7700*/  ISETP.GT.U32.AND P0, PT, R2, R3, PT ;  /* 0x000000030200720c */ /* 0x000fe20003f04070 */
[----:B------:R-:W-:Y:S01]  /*7710*/  @!P6 IMAD.IADD R0, R0, 0x1, -R2 ;  /* 0x000000010000e824 */ /* 0x000fe200078e0a02 */
[----:B------:R-:W-:Y:S01]  /*7720*/  ISETP.GT.U32.AND P6, PT, R2, R9, PT ;  /* 0x000000090200720c */ /* 0x000fe20003fc4070 */
[----:B------:R-:W-:Y:S01]  /*7730*/  IMAD.HI.U32 R14, R23, R4, RZ ;  /* 0x00000004170e7227 */ /* 0x000fe200078e00ff */
[----:B------:R-:W-:-:S03]  /*7740*/  IABS R15, R6 ;  /* 0x00000006000f7213 */ /* 0x000fc60000000000 */
[----:B------:R-:W-:Y:S02]  /*7750*/  IMAD.MOV R7, RZ, RZ, -R14 ;  /* 0x000000ffff077224 */ /* 0x000fe400078e0a0e */
[----:B------:R-:W-:-:S04]  /*7760*/  IMAD.HI.U32 R5, R23, R15, RZ ;  /* 0x0000000f17057227 */ /* 0x000fc800078e00ff */
[C---:B------:R-:W-:Y:S02]  /*7770*/  VIADD R14, R29.reuse, 0x73 ;  /* 0x000000731d0e7836 */ /* 0x040fe40000000000 */
[C---:B------:R-:W-:Y:S02]  /*7780*/  IMAD R4, R2.reuse, R7, R4 ;  /* 0x0000000702047224 */ /* 0x040fe400078e0204 */
[----:B------:R-:W-:Y:S01]  /*7790*/  IMAD.MOV R5, RZ, RZ, -R5 ;  /* 0x000000ffff057224 */ /* 0x000fe200078e0a05 */
[----:B-1----:R-:W-:Y:S01]  /*77a0*/  IABS R17, R14 ;  /* 0x0000000e00117213 */ /* 0x002fe20000000000 */
[----:B------:R-:W-:Y:S02]  /*77b0*/  VIADD R7, R29, 0x74 ;  /* 0x000000741d077836 */ /* 0x000fe40000000000 */
[----:B------:R-:W-:Y:S01]  /*77c0*/  @!P0 IMAD.IADD R3, R3, 0x1, -R2 ;  /* 0x0000000103038824 */ /* 0x000fe200078e0a02 */
[----:B------:R-:W-:Y:S01]  /*77d0*/  ISETP.GT.U32.AND P0, PT, R2, R0, PT ;  /* 0x000000000200720c */ /* 0x000fe20003f04070 */
[----:B------:R-:W-:-:S02]  /*77e0*/  IMAD.MOV.U32 R22, RZ, RZ, R19 ;  /* 0x000000ffff167224 */ /* 0x000fc400078e0013 */
[----:B------:R-:W-:Y:S01]  /*77f0*/  @!P6 IMAD.IADD R9, R9, 0x1, -R2 ;  /* 0x000000010909e824 */ /* 0x000fe200078e0a02 */
[C---:B------:R-:W-:Y:S01]  /*7800*/  ISETP.GT.U32.AND P6, PT, R2.reuse, R3, PT ;  /* 0x000000030200720c */ /* 0x040fe20003fc4070 */
[C---:B------:R-:W-:Y:S01]  /*7810*/  IMAD R15, R2.reuse, R5, R15 ;  /* 0x00000005020f7224 */ /* 0x040fe200078e020f */
[----:B------:R-:W-:Y:S01]  /*7820*/  IABS R5, R7 ;  /* 0x0000000700057213 */ /* 0x000fe20000000000 */
[----:B------:R-:W-:Y:S01]  /*7830*/  @!P3 IMAD.MOV R22, RZ, RZ, -R22 ;  /* 0x000000ffff16b224 */ /* 0x000fe200078e0a16 */
[----:B------:R-:W-:Y:S01]  /*7840*/  ISETP.GT.U32.AND P3, PT, R2, R9, PT ;  /* 0x000000090200720c */ /* 0x000fe20003f64070 */
[----:B------:R-:W-:-:S03]  /*7850*/  IMAD.HI.U32 R19, R23, R17, RZ ;  /* 0x0000001117137227 */ /* 0x000fc600078e00ff */
[----:B------:R-:W-:Y:S01]  /*7860*/  STL [R1+0x2fc], R22 ;  /* 0x0002fc1601007387 */ /* 0x000fe20000100800 */
[----:B------:R-:W-:-:S04]  /*7870*/  IMAD.HI.U32 R21, R23, R5, RZ ;  /* 0x0000000517157227 */ /* 0x000fc800078e00ff */
[----:B------:R-:W-:Y:S02]  /*7880*/  IMAD.MOV R19, RZ, RZ, -R19 ;  /* 0x000000ffff137224 */ /* 0x000fe400078e0a13 */
[----:B------:R-:W-:Y:S02]  /*7890*/  IMAD.MOV R21, RZ, RZ, -R21 ;  /* 0x000000ffff157224 */ /* 0x000fe400078e0a15 */
[----:B------:R-:W-:Y:S01]  /*78a0*/  @!P0 IMAD.IADD R0, R0, 0x1, -R2 ;  /* 0x0000000100008824 */ /* 0x000fe200078e0a02 */
[C---:B------:R-:W-:Y:S01]  /*78b0*/  ISETP.GT.U32.AND P0, PT, R2.reuse, R15, PT ;  /* 0x0000000f0200720c */ /* 0x040fe20003f04070 */
[C---:B------:R-:W-:Y:S02]  /*78c0*/  IMAD R17, R2.reuse, R19, R17 ;  /* 0x0000001302117224 */ /* 0x040fe400078e0211 */
[----:B------:R-:W-:Y:S01]  /*78d0*/  @!P5 IMAD.MOV R20, RZ, RZ, -R20 ;  /* 0x000000ffff14d224 */ /* 0x000fe200078e0a14 */
[C---:B------:R-:W-:Y:S01]  /*78e0*/  ISETP.GT.U32.AND P5, PT, R2.reuse, R4, PT ;  /* 0x000000040200720c */ /* 0x040fe20003fa4070 */
[----:B------:R-:W-:-:S02]  /*78f0*/  IMAD R5, R2, R21, R5 ;  /* 0x0000001502057224 */ /* 0x000fc400078e0205 */
[--C-:B------:R-:W-:Y:S01]  /*7900*/  @!P3 IMAD.IADD R9, R9, 0x1, -R2.reuse ;  /* 0x000000010909b824 */ /* 0x100fe200078e0a02 */
[C---:B------:R-:W-:Y:S01]  /*7910*/  ISETP.GT.U32.AND P3, PT, R2.reuse, R17, PT ;  /* 0x000000110200720c */ /* 0x040fe20003f64070 */
[----:B------:R-:W-:Y:S01]  /*7920*/  VIADD R10, R29, 0x72 ;  /* 0x000000721d0a7836 */ /* 0x000fe20000000000 */
[----:B------:R0:W-:Y:S01]  /*7930*/  STL [R1+0x2f8], R20 ;  /* 0x0002f81401007387 */ /* 0x0001e20000100800 */
[--C-:B------:R-:W-:Y:S01]  /*7940*/  @!P6 IMAD.IADD R3, R3, 0x1, -R2.reuse ;  /* 0x000000010303e824 */ /* 0x100fe200078e0a02 */
[----:B------:R-:W-:Y:S01]  /*7950*/  ISETP.GT.U32.AND P6, PT, R2, R5, PT ;  /* 0x000000050200720c */ /* 0x000fe20003fc4070 */
[----:B------:R-:W-:Y:S01]  /*7960*/  VIADD R8, R29, 0x71 ;  /* 0x000000711d087836 */ /* 0x000fe20000000000 */
[----:B------:R-:W-:Y:S01]  /*7970*/  IABS R18, R10 ;  /* 0x0000000a00127213 */ /* 0x000fe20000000000 */
[--C-:B------:R-:W-:Y:S01]  /*7980*/  @!P0 IMAD.IADD R15, R15, 0x1, -R2.reuse ;  /* 0x000000010f0f8824 */ /* 0x100fe200078e0a02 */
[----:B------:R-:W-:Y:S01]  /*7990*/  ISETP.GE.AND P0, PT, R6, RZ, PT ;  /* 0x000000ff0600720c */ /* 0x000fe20003f06270 */
[----:B------:R-:W-:Y:S01]  /*79a0*/  @!P5 IMAD.IADD R4, R4, 0x1, -R2 ;  /* 0x000000010404d824 */ /* 0x000fe200078e0a02 */
[----:B------:R-:W-:Y:S01]  /*79b0*/  IABS R11, R8 ;  /* 0x00000008000b7213 */ /* 0x000fe20000000000 */
[----:B------:R-:W-:Y:S01]  /*79c0*/  IMAD.MOV.U32 R24, RZ, RZ, R0 ;  /* 0x000000ffff187224 */ /* 0x000fe200078e0000 */
[----:B------:R-:W-:Y:S01]  /*79d0*/  ISETP.GE.AND P5, PT, R16, RZ, PT ;  /* 0x000000ff1000720c */ /* 0x000fe20003fa6270 */
[----:B0-----:R-:W-:-:S04]  /*79e0*/  IMAD.HI.U32 R20, R23, R18, RZ ;  /* 0x0000001217147227 */ /* 0x001fc800078e00ff */
[----:B------:R-:W-:Y:S01]  /*79f0*/  @!P3 IMAD.IADD R17, R17, 0x1, -R2 ;  /* 0x000000011111b824 */ /* 0x000fe200078e0a02 */
[----:B------:R-:W-:Y:S01]  /*7a00*/  ISETP.GT.U32.AND P3, PT, R2, R15, PT ;  /* 0x0000000f0200720c */ /* 0x000fe20003f64070 */
[----:B------:R-:W-:-:S04]  /*7a10*/  IMAD.HI.U32 R21, R23, R11, RZ ;  /* 0x0000000b17157227 */ /* 0x000fc800078e00ff */
[----:B------:R-:W-:Y:S02]  /*7a20*/  IMAD.MOV R20, RZ, RZ, -R20 ;  /* 0x000000ffff147224 */ /* 0x000fe400078e0a14 */
[----:B------:R-:W-:Y:S01]  /*7a30*/  @!P6 IMAD.IADD R5, R5, 0x1, -R2 ;  /* 0x000000010505e824 */ /* 0x000fe200078e0a02 */
[C---:B------:R-:W-:Y:S01]  /*7a40*/  ISETP.GT.U32.AND P6, PT, R2.reuse, R4, PT ;  /* 0x000000040200720c */ /* 0x040fe20003fc4070 */
[----:B------:R-:W-:Y:S02]  /*7a50*/  IMAD.MOV R21, RZ, RZ, -R21 ;  /* 0x000000ffff157224 */ /* 0x000fe400078e0a15 */
[C---:B------:R-:W-:Y:S02]  /*7a60*/  IMAD R18, R2.reuse, R20, R18 ;  /* 0x0000001402127224 */ /* 0x040fe400078e0212 */
[----:B------:R-:W-:Y:S01]  /*7a70*/  @!P4 IMAD.MOV R24, RZ, RZ, -R24 ;  /* 0x000000ffff18c224 */ /* 0x000fe200078e0a18 */
[----:B------:R-:W-:Y:S01]  /*7a80*/  ISETP.GT.U32.AND P4, PT, R2, R5, PT ;  /* 0x000000050200720c */ /* 0x000fe20003f84070 */
[----:B------:R-:W-:-:S02]  /*7a90*/  VIADD R6, R29, 0x70 ;  /* 0x000000701d067836 */ /* 0x000fc40000000000 */
[----:B------:R-:W-:Y:S01]  /*7aa0*/  IMAD.MOV.U32 R22, RZ, RZ, R3 ;  /* 0x000000ffff167224 */ /* 0x000fe200078e0003 */
[----:B------:R-:W-:Y:S01]  /*7ab0*/  STL [R1+0x2f4], R24 ;  /* 0x0002f41801007387 */ /* 0x000fe20000100800 */
[C---:B------:R-:W-:Y:S01]  /*7ac0*/  IMAD R11, R2.reuse, R21, R11 ;  /* 0x00000015020b7224 */ /* 0x040fe200078e020b */
[----:B------:R-:W-:Y:S01]  /*7ad0*/  IABS R0, R6 ;  /* 0x0000000600007213 */ /* 0x000fe20000000000 */
[----:B------:R-:W-:Y:S01]  /*7ae0*/  @!P2 IMAD.MOV R9, RZ, RZ, -R9 ;  /* 0x000000ffff09a224 */ /* 0x000fe200078e0a09 */
[C---:B------:R-:W-:Y:S01]  /*7af0*/  ISETP.GT.U32.AND P2, PT, R2.reuse, R18, PT ;  /* 0x000000120200720c */ /* 0x040fe20003f44070 */
[----:B------:R-:W-:Y:S02]  /*7b00*/  VIADD R16, R29, 0x6f ;  /* 0x0000006f1d107836 */ /* 0x000fe40000000000 */
[----:B------:R-:W-:Y:S01]  /*7b10*/  @!P1 IMAD.MOV R22, RZ, RZ, -R22 ;  /* 0x000000ffff169224 */ /* 0x000fe200078e0a16 */
[C---:B------:R-:W-:Y:S01]  /*7b20*/  ISETP.GT.U32.AND P1, PT, R2.reuse, R17, PT ;  /* 0x000000110200720c */ /* 0x040fe20003f24070 */
[--C-:B------:R-:W-:Y:S01]  /*7b30*/  @!P3 IMAD.IADD R15, R15, 0x1, -R2.reuse ;  /* 0x000000010f0fb824 */ /* 0x100fe200078e0a02 */
[----:B------:R-:W-:Y:S01]  /*7b40*/  ISETP.GT.U32.AND P3, PT, R2, R11, PT ;  /* 0x0000000b0200720c */ /* 0x000fe20003f64070 */
[----:B------:R-:W-:Y:S01]  /*7b50*/  @!P6 IMAD.IADD R4, R4, 0x1, -R2 ;  /* 0x000000010404e824 */ /* 0x000fe200078e0a02 */
[----:B------:R-:W-:Y:S01]  /*7b60*/  IABS R3, R16 ;  /* 0x0000001000037213 */ /* 0x000fe20000000000 */
[----:B------:R-:W-:Y:S01]  /*7b70*/  STL [R1+0x2e4], R22 ;  /* 0x0002e41601007387 */ /* 0x000fe20000100800 */
[----:B------:R-:W-:Y:S01]  /*7b80*/  ISETP.GE.AND P6, PT, R7, RZ, PT ;  /* 0x000000ff0700720c */ /* 0x000fe20003fc6270 */
[----:B------:R-:W-:-:S02]  /*7b90*/  IMAD.HI.U32 R7, R23, R0, RZ ;  /* 0x0000000017077227 */ /* 0x000fc400078e00ff */
[----:B------:R0:W-:Y:S02]  /*7ba0*/  STL [R1+0x2e0], R9 ;  /* 0x0002e00901007387 */ /* 0x0001e40000100800 */
[--C-:B------:R-:W-:Y:S01]  /*7bb0*/  @!P4 IMAD.IADD R5, R5, 0x1, -R2.reuse ;  /* 0x000000010505c824 */ /* 0x100fe200078e0a02 */
[----:B------:R-:W-:Y:S01]  /*7bc0*/  ISETP.GE.AND P4, PT, R14, RZ, PT ;  /* 0x000000ff0e00720c */ /* 0x000fe20003f86270 */
[----:B------:R-:W-:Y:S02]  /*7bd0*/  IMAD.MOV R7, RZ, RZ, -R7 ;  /* 0x000000ffff077224 */ /* 0x000fe400078e0a07 */
[----:B------:R-:W-:Y:S01]  /*7be0*/  @!P2 IMAD.IADD R18, R18, 0x1, -R2 ;  /* 0x000000011212a824 */ /* 0x000fe200078e0a02 */
[----:B------:R-:W-:Y:S01]  /*7bf0*/  ISETP.GE.AND P2, PT, R8, RZ, PT ;  /* 0x000000ff0800720c */ /* 0x000fe20003f46270 */
[----:B------:R-:W-:Y:S02]  /*7c00*/  IMAD.MOV.U32 R20, RZ, RZ, R4 ;  /* 0x000000ffff147224 */ /* 0x000fe400078e0004 */
[----:B0-----:R-:W-:-:S04]  /*7c10*/  IMAD.HI.U32 R9, R23, R3, RZ ;  /* 0x0000000317097227 */ /* 0x001fc800078e00ff */
[----:B------:R-:W-:Y:S01]  /*7c20*/  @!P1 IMAD.IADD R17, R17, 0x1, -R2 ;  /* 0x0000000111119824 */ /* 0x000fe200078e0a02 */
[----:B------:R-:W-:Y:S01]  /*7c30*/  ISETP.GE.AND P1, PT, R10, RZ, PT ;  /* 0x000000ff0a00720c */ /* 0x000fe20003f26270 */
[----:B------:R-:W-:Y:S02]  /*7c40*/  IMAD.MOV R9, RZ, RZ, -R9 ;  /* 0x000000ffff097224 */ /* 0x000fe400078e0a09 */
[C---:B------:R-:W-:Y:S02]  /*7c50*/  IMAD R0, R2.reuse, R7, R0 ;  /* 0x0000000702007224 */ /* 0x040fe400078e0200 */
[----:B------:R-:W-:Y:S02]  /*7c60*/  IMAD.MOV.U32 R4, RZ, RZ, R5 ;  /* 0x000000ffff047224 */ /* 0x000fe400078e0005 */
[----:B------:R-:W-:Y:S02]  /*7c70*/  IMAD.MOV.U32 R19, RZ, RZ, R15 ;  /* 0x000000ffff137224 */ /* 0x000fe400078e000f */
[----:B------:R-:W-:Y:S01]  /*7c80*/  @!P3 IMAD.IADD R11, R11, 0x1, -R2 ;  /* 0x000000010b0bb824 */ /* 0x000fe200078e0a02 */
[C---:B------:R-:W-:Y:S01]  /*7c90*/  ISETP.GT.U32.AND P3, PT, R2.reuse, R18, PT ;  /* 0x000000120200720c */ /* 0x040fe20003f64070 */
[----:B------:R-:W-:-:S02]  /*7ca0*/  IMAD R3, R2, R9, R3 ;  /* 0x0000000902037224 */ /* 0x000fc400078e0203 */
[----:B------:R-:W-:Y:S02]  /*7cb0*/  IMAD.MOV.U32 R8, RZ, RZ, R17 ;  /* 0x000000ffff087224 */ /* 0x000fe400078e0011 */
[----:B------:R-:W-:Y:S01]  /*7cc0*/  @!P6 IMAD.MOV R4, RZ, RZ, -R4 ;  /* 0x000000ffff04e224 */ /* 0x000fe200078e0a04 */
[C---:B------:R-:W-:Y:S01]  /*7cd0*/  ISETP.GT.U32.AND P6, PT, R2.reuse, R0, PT ;  /* 0x000000000200720c */ /* 0x040fe20003fc4070 */
[----:B------:R-:W-:Y:S01]  /*7ce0*/  @!P5 IMAD.MOV R20, RZ, RZ, -R20 ;  /* 0x000000ffff14d224 */ /* 0x000fe200078e0a14 */
[----:B------:R-:W-:Y:S01]  /*7cf0*/  ISETP.GT.U32.AND P5, PT, R2, R11, PT ;  /* 0x0000000b0200720c */ /* 0x000fe20003fa4070 */
[----:B------:R-:W-:Y:S01]  /*7d00*/  @!P0 IMAD.MOV R19, RZ, RZ, -R19 ;  /* 0x000000ffff138224 */ /* 0x000fe200078e0a13 */
[----:B------:R-:W-:Y:S01]  /*7d10*/  ISETP.GE.AND P0, PT, R6, RZ, PT ;  /* 0x000000ff0600720c */ /* 0x000fe20003f06270 */
[----:B------:R-:W-:Y:S01]  /*7d20*/  @!P4 IMAD.MOV R8, RZ, RZ, -R8 ;  /* 0x000000ffff08c224 */ /* 0x000fe200078e0a08 */
[----:B------:R-:W-:Y:S01]  /*7d30*/  ISETP.GT.U32.AND P4, PT, R2, R3, PT ;  /* 0x000000030200720c */ /* 0x000fe20003f84070 */
[----:B------:R-:W-:Y:S01]  /*7d40*/  STL [R1+0x2dc], R20 ;  /* 0x0002dc1401007387 */ /* 0x000fe20000100800 */
[----:B------:R-:W-:Y:S01]  /*7d50*/  @!P3 IMAD.IADD R18, R18, 0x1, -R2 ;  /* 0x000000011212b824 */ /* 0x000fe200078e0a02 */
[----:B------:R-:W-:Y:S01]  /*7d60*/  ISETP.GE.AND P3, PT, R16, RZ, PT ;  /* 0x000000ff1000720c */ /* 0x000fe20003f66270 */
[C---:B------:R-:W-:Y:S01]  /*7d70*/  VIADD R5, R29.reuse, 0x6d ;  /* 0x0000006d1d057836 */ /* 0x040fe20000000000 */
[----:B------:R-:W-:Y:S01]  /*7d80*/  STL [R1+0x2d0], R19 ;  /* 0x0002d01301007387 */ /* 0x000fe20000100800 */
[----:B------:R-:W-:-:S02]  /*7d90*/  VIADD R9, R29, 0x6c ;  /* 0x0000006c1d097836 */ /* 0x000fc40000000000 */
[--C-:B------:R-:W-:Y:S01]  /*7da0*/  @!P6 IMAD.IADD R0, R0, 0x1, -R2.reuse ;  /* 0x000000010000e824 */ /* 0x100fe200078e0a02 */
[----:B------:R0:W-:Y:S01]  /*7db0*/  STL [R1+0x2cc], R4 ;  /* 0x0002cc0401007387 */ /* 0x0001e20000100800 */
[--C-:B------:R-:W-:Y:S01]  /*7dc0*/  @!P5 IMAD.IADD R11, R11, 0x1, -R2.reuse ;  /* 0x000000010b0bd824 */ /* 0x100fe200078e0a02 */
[----:B------:R-:W-:Y:S02]  /*7dd0*/  IABS R7, R5 ;  /* 0x0000000500077213 */ /* 0x000fe40000000000 */
[----:B------:R1:W-:Y:S01]  /*7de0*/  STL [R1+0x2c0], R8 ;  /* 0x0002c00801007387 */ /* 0x0003e20000100800 */
[----:B------:R-:W-:Y:S01]  /*7df0*/  @!P4 IMAD.IADD R3, R3, 0x1, -R2 ;  /* 0x000000010303c824 */ /* 0x000fe200078e0a02 */
[----:B------:R-:W-:Y:S02]  /*7e00*/  ISETP.GT.U32.AND P4, PT, R2, R0, PT ;  /* 0x000000000200720c */ /* 0x000fe40003f84070 */
[----:B------:R-:W-:Y:S01]  /*7e10*/  ISETP.GE.AND P6, PT, R5, RZ, PT ;  /* 0x000000ff0500720c */ /* 0x000fe20003fc6270 */
[----:B------:R-:W-:-:S04]  /*7e20*/  IMAD.HI.U32 R5, R23, R7, RZ ;  /* 0x0000000717057227 */ /* 0x000fc800078e00ff */
[----:B0-----:R-:W-:Y:S02]  /*7e30*/  VIADD R4, R29, 0x6e ;  /* 0x0000006e1d047836 */ /* 0x001fe40000000000 */
[----:B-1----:R-:W-:Y:S02]  /*7e40*/  IMAD.MOV.U32 R8, RZ, RZ, R18 ;  /* 0x000000ffff087224 */ /* 0x002fe400078e0012 */
[----:B------:R-:W-:Y:S01]  /*7e50*/  IMAD.MOV R5, RZ, RZ, -R5 ;  /* 0x000000ffff057224 */ /* 0x000fe200078e0a05 */
[----:B------:R-:W-:Y:S01]  /*7e60*/  IABS R6, R4 ;  /* 0x0000000400067213 */ /* 0x000fe20000000000 */
[----:B------:R-:W-:Y:S01]  /*7e70*/  @!P1 IMAD.MOV R8, RZ, RZ, -R8 ;  /* 0x000000ffff089224 */ /* 0x000fe200078e0a08 */
[----:B------:R-:W-:Y:S01]  /*7e80*/  ISETP.GE.AND P5, PT, R4, RZ, PT ;  /* 0x000000ff0400720c */ /* 0x000fe20003fa6270 */
[----:B------:R-:W-:Y:S01]  /*7e90*/  @!P4 IMAD.IADD R0, R0, 0x1, -R2 ;  /* 0x000000010000c824 */ /* 0x000fe200078e0a02 */
[C---:B------:R-:W-:Y:S01]  /*7ea0*/  ISETP.GT.U32.AND P1, PT, R2.reuse, R3, PT ;  /* 0x000000030200720c */ /* 0x040fe20003f24070 */
[----:B------:R-:W-:Y:S01]  /*7eb0*/  IMAD.MOV.U32 R4, RZ, RZ, R6 ;  /* 0x000000ffff047224 */ /* 0x000fe200078e0006 */
[----:B------:R0:W-:Y:S01]  /*7ec0*/  STL [R1+0x2b0], R8 ;  /* 0x0002b00801007387 */ /* 0x0001e20000100800 */
[----:B------:R-:W-:-:S02]  /*7ed0*/  IMAD R7, R2, R5, R7 ;  /* 0x0000000502077224 */ /* 0x000fc400078e0207 */
[----:B------:R-:W-:-:S04]  /*7ee0*/  IMAD.HI.U32 R6, R23, R4, RZ ;  /* 0x0000000417067227 */ /* 0x000fc800078e00ff */
[----:B------:R-:W-:Y:S02]  /*7ef0*/  IMAD.MOV.U32 R14, RZ, RZ, R0 ;  /* 0x000000ffff0e7224 */ /* 0x000fe400078e0000 */
[----:B------:R-:W-:Y:S02]  /*7f00*/  VIADD R18, R29, 0x68 ;  /* 0x000000681d127836 */ /* 0x000fe40000000000 */
[----:B0-----:R-:W-:Y:S02]  /*7f10*/  IMAD.MOV.U32 R8, RZ, RZ, R11 ;  /* 0x000000ffff087224 */ /* 0x001fe400078e000b */
[----:B------:R-:W-:Y:S02]  /*7f20*/  IMAD.MOV R11, RZ, RZ, -R6 ;  /* 0x000000ffff0b7224 */ /* 0x000fe400078e0a06 */
[----:B------:R-:W-:Y:S01]  /*7f30*/  @!P2 IMAD.MOV R8, RZ, RZ, -R8 ;  /* 0x000000ffff08a224 */ /* 0x000fe200078e0a08 */
[----:B------:R-:W-:Y:S01]  /*7f40*/  ISETP.GE.AND P2, PT, R9, RZ, PT ;  /* 0x000000ff0900720c */ /* 0x000fe20003f46270 */
[C---:B------:R-:W-:Y:S01]  /*7f50*/  IMAD R11, R2.reuse, R11, R4 ;  /* 0x0000000b020b7224 */ /* 0x040fe200078e0204 */
[----:B------:R-:W-:Y:S01]  /*7f60*/  IABS R9, R9 ;  /* 0x0000000900097213 */ /* 0x000fe20000000000 */
[----:B------:R-:W-:Y:S01]  /*7f70*/  @!P0 IMAD.MOV R14, RZ, RZ, -R14 ;  /* 0x000000ffff0e8224 */ /* 0x000fe200078e0a0e */
[----:B------:R0:W-:Y:S01]  /*7f80*/  STL [R1+0x2a0], R8 ;  /* 0x0002a00801007387 */ /* 0x0001e20000100800 */
[C---:B------:R-:W-:Y:S01]  /*7f90*/  ISETP.GT.U32.AND P0, PT, R2.reuse, R7, PT ;  /* 0x000000070200720c */ /* 0x040fe20003f04070 */
[----:B------:R-:W-:Y:S01]  /*7fa0*/  @!P1 IMAD.IADD R3, R3, 0x1, -R2 ;  /* 0x0000000103039824 */ /* 0x000fe200078e0a02 */
[----:B------:R-:W-:Y:S01]  /*7fb0*/  ISETP.GT.U32.AND P4, PT, R2, R11, PT ;  /* 0x0000000b0200720c */ /* 0x000fe20003f84070 */
[----:B------:R-:W-:Y:S01]  /*7fc0*/  VIADD R6, R29, 0x6a ;  /* 0x0000006a1d067836 */ /* 0x000fe20000000000 */
[----:B------:R-:W-:Y:S01]  /*7fd0*/  STL [R1+0x29c], R14 ;  /* 0x00029c0e01007387 */ /* 0x000fe20000100800 */
[----:B------:R-:W-:Y:S01]  /*7fe0*/  IMAD.MOV.U32 R10, RZ, RZ, R3 ;  /* 0x000000ffff0a7224 */ /* 0x000fe200078e0003 */
[----:B------:R-:W-:Y:S01]  /*7ff0*/  IABS R3, R18 ;  /* 0x0000001200037213 */ /* 0x000fe20000000000 */
[----:B------:R-:W-:-:S04]  /*8000*/  IMAD.HI.U32 R5, R23, R9, RZ ;  /* 0x0000000917057227 */ /* 0x000fc800078e00ff */
[----:B0-----:R-:W-:Y:S02]  /*8010*/  VIADD R8, R29, 0x6b ;  /* 0x0000006b1d087836 */ /* 0x001fe40000000000 */
[----:B------:R-:W-:Y:S01]  /*8020*/  @!P3 IMAD.MOV R10, RZ, RZ, -R10 ;  /* 0x000000ffff0ab224 */ /* 0x000fe200078e0a0a */
[----:B------:R-:W-:Y:S01]  /*8030*/  ISETP.GE.AND P3, PT, R6, RZ, PT ;  /* 0x000000ff0600720c */ /* 0x000fe20003f66270 */
[--C-:B------:R-:W-:Y:S01]  /*8040*/  @!P4 IMAD.IADD R11, R11, 0x1, -R2.reuse ;  /* 0x000000010b0bc824 */ /* 0x100fe200078e0a02 */
[----:B------:R-:W-:Y:S01]  /*8050*/  ISETP.GE.AND P1, PT, R8, RZ, PT ;  /* 0x000000ff0800720c */ /* 0x000fe20003f26270 */
[----:B------:R-:W-:Y:S01]  /*8060*/  @!P0 IMAD.IADD R7, R7, 0x1, -R2 ;  /* 0x0000000107078824 */ /* 0x000fe200078e0a02 */
[----:B------:R-:W-:Y:S01]  /*8070*/  IABS R8, R8 ;  /* 0x0000000800087213 */ /* 0x000fe20000000000 */
[----:B------:R-:W-:Y:S01]  /*8080*/  VIADD R4, R29, 0x69 ;  /* 0x000000691d047836 */ /* 0x000fe20000000000 */
[C---:B------:R-:W-:Y:S01]  /*8090*/  ISETP.GT.U32.AND P4, PT, R2.reuse, R11, PT ;  /* 0x0000000b0200720c */ /* 0x040fe20003f84070 */
[----:B------:R-:W-:Y:S01]  /*80a0*/  IMAD.MOV R5, RZ, RZ, -R5 ;  /* 0x000000ffff057224 */ /* 0x000fe200078e0a05 */
[----:B------:R-:W-:Y:S01]  /*80b0*/  IABS R6, R6 ;  /* 0x0000000600067213 */ /* 0x000fe20000000000 */
[----:B------:R-:W-:Y:S01]  /*80c0*/  IMAD.HI.U32 R0, R23, R8, RZ ;  /* 0x0000000817007227 */ /* 0x000fe200078e00ff */
[----:B------:R-:W-:Y:S01]  /*80d0*/  ISETP.GT.U32.AND P0, PT, R2, R7, PT ;  /* 0x000000070200720c */ /* 0x000fe20003f04070 */
[----:B------:R0:W-:Y:S02]  /*80e0*/  STL [R1+0x25c], R10 ;  /* 0x00025c0a01007387 */ /* 0x0001e40000100800 */
[----:B------:R-:W-:-:S02]  /*80f0*/  IMAD.MOV R0, RZ, RZ, -R0 ;  /* 0x000000ffff007224 */ /* 0x000fc400078e0a00 */
[C---:B------:R-:W-:Y:S01]  /*8100*/  IMAD R9, R2.reuse, R5, R9 ;  /* 0x0000000502097224 */ /* 0x040fe200078e0209 */
[----:B------:R-:W-:Y:S01]  /*8110*/  IABS R5, R4 ;  /* 0x0000000400057213 */ /* 0x000fe20000000000 */
[----:B------:R-:W-:Y:S02]  /*8120*/  IMAD R8, R2, R0, R8 ;  /* 0x0000000002087224 */ /* 0x000fe400078e0208 */
[----:B------:R-:W-:-:S04]  /*8130*/  IMAD.HI.U32 R0, R23, R6, RZ ;  /* 0x0000000617007227 */ /* 0x000fc800078e00ff */
[----:B------:R-:W-:Y:S02]  /*8140*/  IMAD.MOV R0, RZ, RZ, -R0 ;  /* 0x000000ffff007224 */ /* 0x000fe400078e0a00 */
[----:B------:R-:W-:Y:S01]  /*8150*/  @!P4 IMAD.IADD R11, R11, 0x1, -R2 ;  /* 0x000000010b0bc824 */ /* 0x000fe200078e0a02 */
[C---:B------:R-:W-:Y:S01]  /*8160*/  ISETP.GT.U32.AND P4, PT, R2.reuse, R9, PT ;  /* 0x000000090200720c */ /* 0x040fe20003f84070 */
[----:B------:R-:W-:Y:S02]  /*8170*/  IMAD R6, R2, R0, R6 ;  /* 0x0000000002067224 */ /* 0x000fe400078e0206 */
[----:B0-----:R-:W-:-:S04]  /*8180*/  IMAD.HI.U32 R10, R23, R5, RZ ;  /* 0x00000005170a7227 */ /* 0x001fc800078e00ff */
[----:B------:R-:W-:Y:S02]  /*8190*/  IMAD.MOV.U32 R14, RZ, RZ, R11 ;  /* 0x000000ffff0e7224 */ /* 0x000fe400078e000b */
[----:B------:R-:W-:Y:S01]  /*81a0*/  @!P0 IMAD.IADD R7, R7, 0x1, -R2 ;  /* 0x0000000107078824 */ /* 0x000fe200078e0a02 */
[C---:B------:R-:W-:Y:S01]  /*81b0*/  ISETP.GT.U32.AND P0, PT, R2.reuse, R6, PT ;  /* 0x000000060200720c */ /* 0x040fe20003f04070 */
[----:B------:R-:W-:Y:S02]  /*81c0*/  IMAD.MOV R10, RZ, RZ, -R10 ;  /* 0x000000ffff0a7224 */ /* 0x000fe400078e0a0a */
[----:B------:R-:W-:Y:S01]  /*81d0*/  @!P5 IMAD.MOV R14, RZ, RZ, -R14 ;  /* 0x000000ffff0ed224 */ /* 0x000fe200078e0a0e */
[C---:B------:R-:W-:Y:S01]  /*81e0*/  ISETP.GT.U32.AND P5, PT, R2.reuse, R8, PT ;  /* 0x000000080200720c */ /* 0x040fe20003fa4070 */
[C---:B------:R-:W-:Y:S02]  /*81f0*/  IMAD R5, R2.reuse, R10, R5 ;  /* 0x0000000a02057224 */ /* 0x040fe400078e0205 */
[----:B------:R-:W-:Y:S01]  /*8200*/  @!P4 IMAD.IADD R9, R9, 0x1, -R2 ;  /* 0x000000010909c824 */ /* 0x000fe200078e0a02 */
[----:B------:R0:W-:Y:S01]  /*8210*/  STL [R1+0x290], R14 ;  /* 0x0002900e01007387 */ /* 0x0001e20000100800 */
[----:B------:R-:W-:Y:S01]  /*8220*/  VIADD R11, R29, 0x67 ;  /* 0x000000671d0b7836 */ /* 0x000fe20000000000 */
[----:B------:R-:W-:Y:S01]  /*8230*/  ISETP.GT.U32.AND P4, PT, R2, R5, PT ;  /* 0x000000050200720c */ /* 0x000fe20003f84070 */
[----:B------:R-:W-:-:S02]  /*8240*/  IMAD.MOV.U32 R15, RZ, RZ, R7 ;  /* 0x000000ffff0f7224 */ /* 0x000fc400078e0007 */
[--C-:B------:R-:W-:Y:S01]  /*8250*/  @!P0 IMAD.IADD R6, R6, 0x1, -R2.reuse ;  /* 0x0000000106068824 */ /* 0x100fe200078e0a02 */
[----:B------:R-:W-:Y:S01]  /*8260*/  IABS R17, R11 ;  /* 0x0000000b00117213 */ /* 0x000fe20000000000 */
[----:B------:R-:W-:Y:S02]  /*8270*/  @!P6 IMAD.MOV R15, RZ, RZ, -R15 ;  /* 0x000000ffff0fe224 */ /* 0x000fe400078e0a0f */
[----:B------:R-:W-:Y:S01]  /*8280*/  @!P5 IMAD.IADD R8, R8, 0x1, -R2 ;  /* 0x000000010808d824 */ /* 0x000fe200078e0a02 */
[C---:B------:R-:W-:Y:S01]  /*8290*/  ISETP.GT.U32.AND P5, PT, R2.reuse, R9, PT ;  /* 0x000000090200720c */ /* 0x040fe20003fa4070 */
[C---:B------:R-:W-:Y:S01]  /*82a0*/  IMAD.HI.U32 R0, R23.reuse, R3, RZ ;  /* 0x0000000317007227 */ /* 0x040fe200078e00ff */
[C---:B------:R-:W-:Y:S01]  /*82b0*/  ISETP.GT.U32.AND P6, PT, R2.reuse, R6, PT ;  /* 0x000000060200720c */ /* 0x040fe20003fc4070 */
[----:B------:R1:W-:Y:S01]  /*82c0*/  STL [R1+0x258], R15 ;  /* 0x0002580f01007387 */ /* 0x0003e20000100800 */
[----:B------:R-:W-:Y:S01]  /*82d0*/  ISETP.GT.U32.AND P0, PT, R2, R8, PT ;  /* 0x000000080200720c */ /* 0x000fe20003f04070 */
[----:B------:R-:W-:-:S04]  /*82e0*/  IMAD.HI.U32 R7, R23, R17, RZ ;  /* 0x0000001117077227 */ /* 0x000fc800078e00ff */
[----:B------:R-:W-:Y:S02]  /*82f0*/  @!P4 IMAD.IADD R5, R5, 0x1, -R2 ;  /* 0x000000010505c824 */ /* 0x000fe400078e0a02 */
[----:B------:R-:W-:Y:S02]  /*8300*/  IMAD.MOV R0, RZ, RZ, -R0 ;  /* 0x000000ffff007224 */ /* 0x000fe400078e0a00 */
[----:B------:R-:W-:Y:S01]  /*8310*/  IMAD.MOV R7, RZ, RZ, -R7 ;  /* 0x000000ffff077224 */ /* 0x000fe200078e0a07 */
[C---:B------:R-:W-:Y:S01]  /*8320*/  ISETP.GT.U32.AND P4, PT, R2.reuse, R5, PT ;  /* 0x000000050200720c */ /* 0x040fe20003f84070 */
[C---:B------:R-:W-:Y:S02]  /*8330*/  IMAD R3, R2.reuse, R0, R3 ;  /* 0x0000000002037224 */ /* 0x040fe400078e0203 */
[C---:B------:R-:W-:Y:S02]  /*8340*/  IMAD R17, R2.reuse, R7, R17 ;  /* 0x0000000702117224 */ /* 0x040fe400078e0211 */
[--C-:B------:R-:W-:Y:S01]  /*8350*/  @!P5 IMAD.IADD R9, R9, 0x1, -R2.reuse ;  /* 0x000000010909d824 */ /* 0x100fe200078e0a02 */
[----:B------:R-:W-:Y:S01]  /*8360*/  ISETP.GT.U32.AND P5, PT, R2, R3, PT ;  /* 0x000000030200720c */ /* 0x000fe20003fa4070 */
[--C-:B------:R-:W-:Y:S01]  /*8370*/  @!P6 IMAD.IADD R6, R6, 0x1, -R2.reuse ;  /* 0x000000010606e824 */ /* 0x100fe200078e0a02 */
[----:B------:R-:W-:Y:S01]  /*8380*/  ISETP.GT.U32.AND P6, PT, R2, R17, PT ;  /* 0x000000110200720c */ /* 0x000fe20003fc4070 */
[----:B------:R-:W-:Y:S01]  /*8390*/  @!P0 IMAD.IADD R8, R8, 0x1, -R2 ;  /* 0x0000000108088824 */ /* 0x000fe200078e0a02 */
[----:B------:R-:W-:Y:S01]  /*83a0*/  ISETP.GE.AND P0, PT, R4, RZ, PT ;  /* 0x000000ff0400720c */ /* 0x000fe20003f06270 */
[----:B------:R-:W-:-:S02]  /*83b0*/  VIADD R4, R29, 0x64 ;  /* 0x000000641d047836 */ /* 0x000fc40000000000 */
[--C-:B------:R-:W-:Y:S01]  /*83c0*/  @!P4 IMAD.IADD R5, R5, 0x1, -R2.reuse ;  /* 0x000000010505c824 */ /* 0x100fe200078e0a02 */
[----:B------:R-:W-:Y:S01]  /*83d0*/  ISETP.GE.AND P4, PT, R18, RZ, PT ;  /* 0x000000ff1200720c */ /* 0x000fe20003f86270 */
[----:B------:R-:W-:Y:S01]  /*83e0*/  VIADD R0, R29, 0x65 ;  /* 0x000000651d007836 */ /* 0x000fe20000000000 */
[----:B------:R-:W-:Y:S01]  /*83f0*/  IABS R18, R4 ;  /* 0x0000000400127213 */ /* 0x000fe20000000000 */
[----:B------:R-:W-:Y:S02]  /*8400*/  IMAD.MOV.U32 R20, RZ, RZ, R9 ;  /* 0x000000ffff147224 */ /* 0x000fe400078e0009 */
[--C-:B------:R-:W-:Y:S01]  /*8410*/  @!P5 IMAD.IADD R3, R3, 0x1, -R2.reuse ;  /* 0x000000010303d824 */ /* 0x100fe200078e0a02 */
[----:B------:R-:W-:Y:S01]  /*8420*/  ISETP.GE.AND P5, PT, R11, RZ, PT ;  /* 0x000000ff0b00720c */ /* 0x000fe20003fa6270 */
[----:B------:R-:W-:Y:S01]  /*8430*/  @!P6 IMAD.IADD R17, R17, 0x1, -R2 ;  /* 0x000000011111e824 */ /* 0x000fe200078e0a02 */
[----:B------:R-:W-:Y:S01]  /*8440*/  IABS R16, R0 ;  /* 0x0000000000107213 */ /* 0x000fe20000000000 */
[----:B------:R-:W-:-:S02]  /*8450*/  IMAD.MOV.U32 R11, RZ, RZ, R18 ;  /* 0x000000ffff0b7224 */ /* 0x000fc400078e0012 */
[----:B------:R-:W-:Y:S01]  /*8460*/  VIADD R10, R29, 0x66 ;  /* 0x000000661d0a7836 */ /* 0x000fe20000000000 */
[----:B------:R-:W-:Y:S01]  /*8470*/  ISETP.GT.U32.AND P6, PT, R2, R17, PT ;  /* 0x000000110200720c */ /* 0x000fe20003fc4070 */
[----:B------:R-:W-:-:S03]  /*8480*/  IMAD.HI.U32 R9, R23, R11, RZ ;  /* 0x0000000b17097227 */ /* 0x000fc600078e00ff */
[----:B0-----:R-:W-:Y:S01]  /*8490*/  IABS R14, R10 ;  /* 0x0000000a000e7213 */ /* 0x001fe20000000000 */
[----:B------:R-:W-:Y:S02]  /*84a0*/  IMAD.MOV.U32 R19, RZ, RZ, R8 ;  /* 0x000000ffff137224 */ /* 0x000fe400078e0008 */
[----:B------:R-:W-:Y:S01]  /*84b0*/  @!P2 IMAD.MOV R20, RZ, RZ, -R20 ;  /* 0x000000ffff14a224 */ /* 0x000fe200078e0a14 */
[C---:B------:R-:W-:Y:S01]  /*84c0*/  ISETP.GT.U32.AND P2, PT, R2.reuse, R3, PT ;  /* 0x000000030200720c */ /* 0x040fe20003f44070 */
[----:B------:R-:W-:Y:S02]  /*84d0*/  IMAD.MOV R8, RZ, RZ, -R9 ;  /* 0x000000ffff087224 */ /* 0x000fe400078e0a09 */
[----:B------:R-:W-:Y:S01]  /*84e0*/  IMAD.HI.U32 R7, R23, R16, RZ ;  /* 0x0000001017077227 */ /* 0x000fe200078e00ff */
[----:B------:R-:W-:Y:S03]  /*84f0*/  STL [R1+0x254], R20 ;  /* 0x0002541401007387 */ /* 0x000fe60000100800 */
[----:B------:R-:W-:-:S02]  /*8500*/  IMAD R11, R2, R8, R11 ;  /* 0x00000008020b7224 */ /* 0x000fc400078e020b */
[----:B-1----:R-:W-:-:S04]  /*8510*/  IMAD.HI.U32 R15, R23, R14, RZ ;  /* 0x0000000e170f7227 */ /* 0x002fc800078e00ff */
[----:B------:R-:W-:Y:S02]  /*8520*/  IMAD.MOV R7, RZ, RZ, -R7 ;  /* 0x000000ffff077224 */ /* 0x000fe400078e0a07 */
[----:B------:R-:W-:Y:S01]  /*8530*/  @!P6 IMAD.IADD R17, R17, 0x1, -R2 ;  /* 0x000000011111e824 */ /* 0x000fe200078e0a02 */
[----:B------:R-:W-:Y:S01]  /*8540*/  ISETP.GT.U32.AND P6, PT, R2, R11, PT ;  /* 0x0000000b0200720c */ /* 0x000fe20003fc4070 */
[----:B------:R-:W-:Y:S02]  /*8550*/  IMAD.MOV R15, RZ, RZ, -R15 ;  /* 0x000000ffff0f7224 */ /* 0x000fe400078e0a0f */
[----:B------:R-:W-:Y:S02]  /*8560*/  @!P1 IMAD.MOV R19, RZ, RZ, -R19 ;  /* 0x000000ffff139224 */ /* 0x000fe400078e0a13 */
[----:B------:R-:W-:Y:S01]  /*8570*/  @!P3 IMAD.MOV R6, RZ, RZ, -R6 ;  /* 0x000000ffff06b224 */ /* 0x000fe200078e0a06 */
[----:B------:R-:W-:Y:S01]  /*8580*/  ISETP.GE.AND P3, PT, R10, RZ, PT ;  /* 0x000000ff0a00720c */ /* 0x000fe20003f66270 */
[----:B------:R-:W-:Y:S01]  /*8590*/  IMAD R16, R2, R7, R16 ;  /* 0x0000000702107224 */ /* 0x000fe200078e0210 */
[----:B------:R-:W-:Y:S01]  /*85a0*/  STL [R1+0x250], R19 ;  /* 0x0002501301007387 */ /* 0x000fe20000100800 */
[----:B------:R-:W-:-:S02]  /*85b0*/  @!P0 IMAD.MOV R5, RZ, RZ, -R5 ;  /* 0x000000ffff058224 */ /* 0x000fc400078e0a05 */
[C---:B------:R-:W-:Y:S01]  /*85c0*/  IMAD R14, R2.reuse, R15, R14 ;  /* 0x0000000f020e7224 */ /* 0x040fe200078e020e */
[----:B------:R0:W-:Y:S01]  /*85d0*/  STL [R1+0x24c], R6 ;  /* 0x00024c0601007387 */ /* 0x0001e20000100800 */
[--C-:B------:R-:W-:Y:S01]  /*85e0*/  @!P2 IMAD.IADD R3, R3, 0x1, -R2.reuse ;  /* 0x000000010303a824 */ /* 0x100fe200078e0a02 */
[----:B------:R-:W-:Y:S01]  /*85f0*/  ISETP.GT.U32.AND P0, PT, R2, R16, PT ;  /* 0x000000100200720c */ /* 0x000fe20003f04070 */
[----:B------:R-:W-:Y:S01]  /*8600*/  @!P6 IMAD.IADD R11, R11, 0x1, -R2 ;  /* 0x000000010b0be824 */ /* 0x000fe200078e0a02 */
[----:B------:R-:W-:Y:S01]  /*8610*/  ISETP.GE.AND P2, PT, R0, RZ, PT ;  /* 0x000000ff0000720c */ /* 0x000fe20003f46270 */
[----:B------:R1:W-:Y:S01]  /*8620*/  STL [R1+0x248], R5 ;  /* 0x0002480501007387 */ /* 0x0003e20000100800 */
[C---:B------:R-:W-:Y:S01]  /*8630*/  VIADD R0, R29.reuse, 0x62 ;  /* 0x000000621d007836 */ /* 0x040fe20000000000 */
[C---:B------:R-:W-:Y:S01]  /*8640*/  ISETP.GT.U32.AND P1, PT, R2.reuse, R14, PT ;  /* 0x0000000e0200720c */ /* 0x040fe20003f24070 */
[C---:B------:R-:W-:Y:S01]  /*8650*/  VIADD R7, R29.reuse, 0x63 ;  /* 0x000000631d077836 */ /* 0x040fe20000000000 */
[----:B------:R-:W-:Y:S01]  /*8660*/  ISETP.GT.U32.AND P6, PT, R2, R11, PT ;  /* 0x0000000b0200720c */ /* 0x000fe20003fc4070 */
[C---:B------:R-:W-:Y:S01]  /*8670*/  VIADD R10, R29.reuse, 0x61 ;  /* 0x000000611d0a7836 */ /* 0x040fe20000000000 */
[----:B------:R-:W-:Y:S01]  /*8680*/  IABS R8, R0 ;  /* 0x0000000000087213 */ /* 0x000fe20000000000 */
[----:B0-----:R-:W-:Y:S01]  /*8690*/  VIADD R6, R29, 0x60 ;  /* 0x000000601d067836 */ /* 0x001fe20000000000 */
[----:B------:R-:W-:Y:S01]  /*86a0*/  IABS R9, R7 ;  /* 0x0000000700097213 */ /* 0x000fe20000000000 */
[----:B------:R-:W-:-:S02]  /*86b0*/  IMAD.MOV.U32 R20, RZ, RZ, R17 ;  /* 0x000000ffff147224 */ /* 0x000fc400078e0011 */
[----:B-1----:R-:W-:Y:S02]  /*86c0*/  IMAD.MOV.U32 R5, RZ, RZ, R3 ;  /* 0x000000ffff057224 */ /* 0x002fe400078e0003 */
[--C-:B------:R-:W-:Y:S02]  /*86d0*/  @!P0 IMAD.IADD R16, R16, 0x1, -R2.reuse ;  /* 0x0000000110108824 */ /* 0x100fe400078e0a02 */
[----:B------:R-:W-:Y:S02]  /*86e0*/  @!P4 IMAD.MOV R5, RZ, RZ, -R5 ;  /* 0x000000ffff05c224 */ /* 0x000fe400078e0a05 */
[--C-:B------:R-:W-:Y:S01]  /*86f0*/  @!P1 IMAD.IADD R14, R14, 0x1, -R2.reuse ;  /* 0x000000010e0e9824 */ /* 0x100fe200078e0a02 */
[C---:B------:R-:W-:Y:S01]  /*8700*/  ISETP.GT.U32.AND P0, PT, R2.reuse, R16, PT ;  /* 0x000000100200720c */ /* 0x040fe20003f04070 */
[----:B------:R-:W-:Y:S01]  /*8710*/  @!P6 IMAD.IADD R11, R11, 0x1, -R2 ;  /* 0x000000010b0be824 */ /* 0x000fe200078e0a02 */
[----:B------:R0:W-:Y:S01]  /*8720*/  STL [R1+0x244], R5 ;  /* 0x0002440501007387 */ /* 0x0001e20000100800 */
[----:B------:R-:W-:Y:S01]  /*8730*/  IMAD.HI.U32 R3, R23, R9, RZ ;  /* 0x0000000917037227 */ /* 0x000fe200078e00ff */
[----:B------:R-:W-:-:S02]  /*8740*/  ISETP.GT.U32.AND P4, PT, R2, R14, PT ;  /* 0x0000000e0200720c */ /* 0x000fc40003f84070 */
[----:B------:R-:W-:Y:S01]  /*8750*/  ISETP.GE.AND P1, PT, R4, RZ, PT ;  /* 0x000000ff0400720c */ /* 0x000fe20003f26270 */
[----:B------:R-:W-:Y:S01]  /*8760*/  IMAD.MOV R3, RZ, RZ, -R3 ;  /* 0x000000ffff037224 */ /* 0x000fe200078e0a03 */
[----:B------:R-:W-:Y:S01]  /*8770*/  IABS R4, R10 ;  /* 0x0000000a00047213 */ /* 0x000fe20000000000 */
[----:B------:R-:W-:Y:S02]  /*8780*/  @!P5 IMAD.MOV R20, RZ, RZ, -R20 ;  /* 0x000000ffff14d224 */ /* 0x000fe400078e0a14 */
[----:B------:R-:W-:Y:S01]  /*8790*/  IMAD R3, R2, R3, R9 ;  /* 0x0000000302037224 */ /* 0x000fe200078e0209 */
[----:B------:R-:W-:Y:S01]  /*87a0*/  IABS R9, R6 ;  /* 0x0000000600097213 */ /* 0x000fe20000000000 */
[----:B0-----:R-:W-:Y:S01]  /*87b0*/  IMAD.HI.U32 R5, R23, R8, RZ ;  /* 0x0000000817057227 */ /* 0x001fe200078e00ff */
[----:B------:R-:W-:Y:S03]  /*87c0*/  STL [R1+0x240], R20 ;  /* 0x0002401401007387 */ /* 0x000fe60000100800 */
[----:B------:R-:W-:-:S02]  /*87d0*/  IMAD.MOV R15, RZ, RZ, -R5 ;  /* 0x000000ffff0f7224 */ /* 0x000fc400078e0a05 */
[----:B------:R-:W-:Y:S01]  /*87e0*/  @!P0 IMAD.IADD R16, R16, 0x1, -R2 ;  /* 0x0000000110108824 */ /* 0x000fe200078e0a02 */
[----:B------:R-:W-:Y:S01]  /*87f0*/  ISETP.GE.AND P0, PT, R7, RZ, PT ;  /* 0x000000ff0700720c */ /* 0x000fe20003f06270 */
[----:B------:R-:W-:Y:S02]  /*8800*/  IMAD R8, R2, R15, R8 ;  /* 0x0000000f02087224 */ /* 0x000fe400078e0208 */
[----:B------:R-:W-:Y:S01]  /*8810*/  @!P4 IMAD.IADD R14, R14, 0x1, -R2 ;  /* 0x000000010e0ec824 */ /* 0x000fe200078e0a02 */
[C---:B------:R-:W-:Y:S01]  /*8820*/  ISETP.GT.U32.AND P4, PT, R2.reuse, R3, PT ;  /* 0x000000030200720c */ /* 0x040fe20003f84070 */
[----:B------:R-:W-:Y:S01]  /*8830*/  VIADD R7, R29, 0x5f ;  /* 0x0000005f1d077836 */ /* 0x000fe20000000000 */
[----:B------:R-:W-:Y:S01]  /*8840*/  ISETP.GT.U32.AND P6, PT, R2, R8, PT ;  /* 0x000000080200720c */ /* 0x000fe20003fc4070 */
[----:B------:R-:W-:Y:S02]  /*8850*/  IMAD.MOV.U32 R19, RZ, RZ, R14 ;  /* 0x000000ffff137224 */ /* 0x000fe400078e000e */
[----:B------:R-:W-:Y:S01]  /*8860*/  IMAD.HI.U32 R18, R23, R4, RZ ;  /* 0x0000000417127227 */ /* 0x000fe200078e00ff */
[----:B------:R-:W-:-:S03]  /*8870*/  IABS R15, R7 ;  /* 0x00000007000f7213 */ /* 0x000fc60000000000 */
[----:B------:R-:W-:Y:S02]  /*8880*/  @!P3 IMAD.MOV R19, RZ, RZ, -R19 ;  /* 0x000000ffff13b224 */ /* 0x000fe400078e0a13 */
[----:B------:R-:W-:-:S03]  /*8890*/  IMAD.HI.U32 R17, R23, R15, RZ ;  /* 0x0000000f17117227 */ /* 0x000fc600078e00ff */
[----:B------:R-:W-:Y:S01]  /*88a0*/  STL [R1+0x23c], R19 ;  /* 0x00023c1301007387 */ /* 0x000fe20000100800 */
[----:B------:R-:W-:Y:S02]  /*88b0*/  @!P6 IMAD.IADD R8, R8, 0x1, -R2 ;  /* 0x000000010808e824 */ /* 0x000fe400078e0a02 */
[----:B------:R-:W-:Y:S02]  /*88c0*/  IMAD.MOV.U32 R5, RZ, RZ, R9 ;  /* 0x000000ffff057224 */ /* 0x000fe400078e0009 */
[----:B------:R-:W-:Y:S01]  /*88d0*/  IMAD.MOV R14, RZ, RZ, -R17 ;  /* 0x000000ffff0e7224 */ /* 0x000fe200078e0a11 */
[----:B------:R-:W-:Y:S01]  /*88e0*/  ISETP.GT.U32.AND P3, PT, R2, R8, PT ;  /* 0x000000080200720c */ /* 0x000fe20003f64070 */
[----:B------:R-:W-:Y:S02]  /*88f0*/  IMAD.MOV R18, RZ, RZ, -R18 ;  /* 0x000000ffff127224 */ /* 0x000fe400078e0a12 */
[----:B------:R-:W-:-:S04]  /*8900*/  IMAD.HI.U32 R9, R23, R5, RZ ;  /* 0x0000000517097227 */ /* 0x000fc800078e00ff */
[----:B------:R-:W-:Y:S02]  /*8910*/  IMAD R15, R2, R14, R15 ;  /* 0x0000000e020f7224 */ /* 0x000fe400078e020f */
[----:B------:R-:W-:Y:S01]  /*8920*/  @!P4 IMAD.IADD R3, R3, 0x1, -R2 ;  /* 0x000000010303c824 */ /* 0x000fe200078e0a02 */
[----:B------:R-:W-:Y:S01]  /*8930*/  ISETP.GE.AND P4, PT, R0, RZ, PT ;  /* 0x000000ff0000720c */ /* 0x000fe20003f86270 */
[C---:B------:R-:W-:Y:S02]  /*8940*/  IMAD R4, R2.reuse, R18, R4 ;  /* 0x0000001202047224 */ /* 0x040fe400078e0204 */
[----:B------:R-:W-:Y:S01]  /*8950*/  IMAD.MOV R9, RZ, RZ, -R9 ;  /* 0x000000ffff097224 */ /* 0x000fe200078e0a09 */
[C---:B------:R-:W-:Y:S01]  /*8960*/  ISETP.GT.U32.AND P5, PT, R2.reuse, R3, PT ;  /* 0x000000030200720c */ /* 0x040fe20003fa4070 */
[C---:B------:R-:W-:Y:S01]  /*8970*/  VIADD R0, R29.reuse, 0x5e ;  /* 0x0000005e1d007836 */ /* 0x040fe20000000000 */
[----:B------:R-:W-:Y:S01]  /*8980*/  ISETP.GT.U32.AND P6, PT, R2, R4, PT ;  /* 0x000000040200720c */ /* 0x000fe20003fc4070 */
[----:B------:R-:W-:Y:S01]  /*8990*/  @!P3 IMAD.IADD R8, R8, 0x1, -R2 ;  /* 0x000000010808b824 */ /* 0x000fe200078e0a02 */
[C---:B------:R-:W-:Y:S01]  /*89a0*/  ISETP.GT.U32.AND P3, PT, R2.reuse, R15, PT ;  /* 0x0000000f0200720c */ /* 0x040fe20003f64070 */
[----:B------:R-:W-:Y:S01]  /*89b0*/  IMAD R5, R2, R9, R5 ;  /* 0x0000000902057224 */ /* 0x000fe200078e0205 */
[----:B------:R-:W-:Y:S01]  /*89c0*/  IABS R9, R0 ;  /* 0x0000000000097213 */ /* 0x000fe20000000000 */
[----:B------:R-:W-:Y:S01]  /*89d0*/  @!P2 IMAD.MOV R16, RZ, RZ, -R16 ;  /* 0x000000ffff10a224 */ /* 0x000fe200078e0a10 */
[----:B------:R-:W-:Y:S01]  /*89e0*/  ISETP.GE.AND P2, PT, R10, RZ, PT ;  /* 0x000000ff0a00720c */ /* 0x000fe20003f46270 */
[----:B------:R-:W-:Y:S01]  /*89f0*/  @!P1 IMAD.MOV R11, RZ, RZ, -R11 ;  /* 0x000000ffff0b9224 */ /* 0x000fe200078e0a0b */
[----:B------:R-:W-:Y:S01]  /*8a00*/  ISETP.GT.U32.AND P1, PT, R2, R5, PT ;  /* 0x000000050200720c */ /* 0x000fe20003f24070 */
[----:B------:R-:W-:Y:S01]  /*8a10*/  IMAD.MOV.U32 R10, RZ, RZ, R9 ;  /* 0x000000ffff0a7224 */ /* 0x000fe200078e0009 */
[----:B------:R0:W-:Y:S01]  /*8a20*/  STL [R1+0x30], R16 ;  /* 0x0000301001007387 */ /* 0x0001e20000100800 */
[----:B------:R-:W-:-:S02]  /*8a30*/  VIADD R9, R29, 0x5d ;  /* 0x0000005d1d097836 */ /* 0x000fc40000000000 */
[--C-:B------:R-:W-:Y:S01]  /*8a40*/  @!P5 IMAD.IADD R3, R3, 0x1, -R2.reuse ;  /* 0x000000010303d824 */ /* 0x100fe200078e0a02 */
[----:B------:R1:W-:Y:S01]  /*8a50*/  STL [R1+0x4], R11 ;  /* 0x0000040b01007387 */ /* 0x0003e20000100800 */
[--C-:B------:R-:W-:Y:S01]  /*8a60*/  @!P3 IMAD.IADD R15, R15, 0x1, -R2.reuse ;  /* 0x000000010f0fb824 */ /* 0x100fe200078e0a02 */
[----:B------:R-:W-:Y:S01]  /*8a70*/  ISETP.GE.AND P5, PT, R6, RZ, PT ;  /* 0x000000ff0600720c */ /* 0x000fe20003fa6270 */
[----:B------:R-:W-:Y:S01]  /*8a80*/  @!P6 IMAD.IADD R4, R4, 0x1, -R2 ;  /* 0x000000010404e824 */ /* 0x000fe200078e0a02 */
[----:B------:R-:W-:Y:S01]  /*8a90*/  ISETP.GE.AND P6, PT, R7, RZ, PT ;  /* 0x000000ff0700720c */ /* 0x000fe20003fc6270 */
[----:B------:R-:W-:Y:S01]  /*8aa0*/  @!P0 IMAD.MOV R3, RZ, RZ, -R3 ;  /* 0x000000ffff038224 */ /* 0x000fe200078e0a03 */
[----:B0-----:R-:W-:Y:S01]  /*8ab0*/  IABS R16, R9 ;  /* 0x0000000900107213 */ /* 0x001fe20000000000 */
[C---:B------:R-:W-:Y:S01]  /*8ac0*/  IMAD.HI.U32 R6, R23.reuse, R10, RZ ;  /* 0x0000000a17067227 */ /* 0x040fe200078e00ff */
[C---:B------:R-:W-:Y:S02]  /*8ad0*/  ISETP.GT.U32.AND P3, PT, R2.reuse, R15, PT ;  /* 0x0000000f0200720c */ /* 0x040fe40003f64070 */
[----:B------:R-:W-:Y:S01]  /*8ae0*/  ISETP.GT.U32.AND P0, PT, R2, R4, PT ;  /* 0x000000040200720c */ /* 0x000fe20003f04070 */
[----:B-1----:R-:W-:Y:S01]  /*8af0*/  IMAD.MOV.U32 R11, RZ, RZ, R8 ;  /* 0x000000ffff0b7224 */ /* 0x002fe200078e0008 */
[----:B------:R0:W-:Y:S01]  /*8b00*/  STL [R1+0xdf8], R3 ;  /* 0x000df80301007387 */ /* 0x0001e20000100800 */
[----:B------:R-:W-:-:S04]  /*8b10*/  IMAD.HI.U32 R8, R23, R16, RZ ;  /* 0x0000001017087227 */ /* 0x000fc800078e00ff */
[----:B------:R-:W-:Y:S02]  /*8b20*/  IMAD.MOV R8, RZ, RZ, -R8 ;  /* 0x000000ffff087224 */ /* 0x000fe400078e0a08 */
[----:B------:R-:W-:Y:S02]  /*8b30*/  IMAD.MOV R6, RZ, RZ, -R6 ;  /* 0x000000ffff067224 */ /* 0x000fe400078e0a06 */
[C---:B------:R-:W-:Y:S02]  /*8b40*/  IMAD R16, R2.reuse, R8, R16 ;  /* 0x0000000802107224 */ /* 0x040fe400078e0210 */
[----:B------:R-:W-:Y:S02]  /*8b50*/  IMAD R6, R2, R6, R10 ;  /* 0x0000000602067224 */ /* 0x000fe400078e020a */
[----:B------:R-:W-:Y:S02]  /*8b60*/  VIADD R7, R29, 0x5c ;  /* 0x0000005c1d077836 */ /* 0x000fe40000000000 */
[----:B------:R-:W-:-:S02]  /*8b70*/  @!P1 IMAD.IADD R5, R5, 0x1, -R2 ;  /* 0x0000000105059824 */ /* 0x000fc400078e0a02 */
[--C-:B------:R-:W-:Y:S01]  /*8b80*/  @!P3 IMAD.IADD R15, R15, 0x1, -R2.reuse ;  /* 0x000000010f0fb824 */ /* 0x100fe200078e0a02 */
[----:B------:R-:W-:Y:S01]  /*8b90*/  ISETP.GT.U32.AND P3, PT, R2, R16, PT ;  /* 0x000000100200720c */ /* 0x000fe20003f64070 */
[----:B------:R-:W-:Y:S01]  /*8ba0*/  @!P0 IMAD.IADD R4, R4, 0x1, -R2 ;  /* 0x0000000104048824 */ /* 0x000fe200078e0a02 */
[C---:B------:R-:W-:Y:S01]  /*8bb0*/  ISETP.GT.U32.AND P0, PT, R2.reuse, R6, PT ;  /* 0x000000060200720c */ /* 0x040fe20003f04070 */
[----:B------:R-:W-:Y:S01]  /*8bc0*/  @!P4 IMAD.MOV R11, RZ, RZ, -R11 ;  /* 0x000000ffff0bc224 */ /* 0x000fe200078e0a0b */
[----:B------:R-:W-:Y:S01]  /*8bd0*/  ISETP.GT.U32.AND P1, PT, R2, R5, PT ;  /* 0x000000050200720c */ /* 0x000fe20003f24070 */
[----:B0-----:R-:W-:Y:S01]  /*8be0*/  IMAD.MOV.U32 R3, RZ, RZ, R29 ;  /* 0x000000ffff037224 */ /* 0x001fe200078e001d */
[----:B------:R-:W-:Y:S01]  /*8bf0*/  IABS R14, R7 ;  /* 0x00000007000e7213 */ /* 0x000fe20000000000 */
[----:B------:R-:W-:Y:S01]  /*8c00*/  IMAD.MOV.U32 R17, RZ, RZ, R15 ;  /* 0x000000ffff117224 */ /* 0x000fe200078e000f */
[----:B------:R0:W-:Y:S01]  /*8c10*/  STL [R1+0x238], R11 ;  /* 0x0002380b01007387 */ /* 0x0001e20000100800 */
[----:B------:R-:W-:Y:S01]  /*8c20*/  VIADD R8, R3, 0x5b ;  /* 0x0000005b03087836 */ /* 0x000fe20000000000 */
[----:B------:R-:W-:Y:S01]  /*8c30*/  ISETP.GE.AND P4, PT, R0, RZ, PT ;  /* 0x000000ff0000720c */ /* 0x000fe20003f86270 */
[----:B------:R-:W-:-:S02]  /*8c40*/  @!P2 IMAD.MOV R4, RZ, RZ, -R4 ;  /* 0x000000ffff04a224 */ /* 0x000fc400078e0a04 */
[--C-:B------:R-:W-:Y:S01]  /*8c50*/  @!P3 IMAD.IADD R16, R16, 0x1, -R2.reuse ;  /* 0x000000011010b824 */ /* 0x100fe200078e0a02 */
[----:B------:R-:W-:Y:S01]  /*8c60*/  IABS R0, R8 ;  /* 0x0000000800007213 */ /* 0x000fe20000000000 */
[--C-:B------:R-:W-:Y:S01]  /*8c70*/  @!P0 IMAD.IADD R6, R6, 0x1, -R2.reuse ;  /* 0x0000000106068824 */ /* 0x100fe200078e0a02 */
[----:B------:R-:W-:Y:S01]  /*8c80*/  ISETP.GE.AND P0, PT, R7, RZ, PT ;  /* 0x000000ff0700720c */ /* 0x000fe20003f06270 */
[----:B------:R-:W-:Y:S01]  /*8c90*/  @!P1 IMAD.IADD R5, R5, 0x1, -R2 ;  /* 0x0000000105059824 */ /* 0x000fe200078e0a02 */
[----:B------:R-:W-:Y:S01]  /*8ca0*/  ISETP.GE.AND P1, PT, R9, RZ, PT ;  /* 0x000000ff0900720c */ /* 0x000fe20003f26270 */
[----:B0-----:R-:W-:Y:S01]  /*8cb0*/  IMAD.HI.U32 R11, R23, R14, RZ ;  /* 0x0000000e170b7227 */ /* 0x001fe200078e00ff */
[C---:B------:R-:W-:Y:S01]  /*8cc0*/  ISETP.GT.U32.AND P3, PT, R2.reuse, R16, PT ;  /* 0x000000100200720c */ /* 0x040fe20003f64070 */
[----:B------:R-:W-:Y:S01]  /*8cd0*/  STL [R1+0xdfc], R4 ;  /* 0x000dfc0401007387 */ /* 0x000fe20000100800 */
[----:B------:R-:W-:Y:S01]  /*8ce0*/  ISETP.GT.U32.AND P2, PT, R2, R6, PT ;  /* 0x000000060200720c */ /* 0x000fe20003f44070 */
[----:B------:R-:W-:-:S02]  /*8cf0*/  IMAD.MOV R11, RZ, RZ, -R11 ;  /* 0x000000ffff0b7224 */ /* 0x000fc400078e0a0b */
[----:B------:R-:W-:Y:S02]  /*8d00*/  VIADD R9, R3, 0x5a ;  /* 0x0000005a03097836 */ /* 0x000fe40000000000 */
[----:B------:R-:W-:Y:S02]  /*8d10*/  IMAD R14, R2, R11, R14 ;  /* 0x0000000b020e7224 */ /* 0x000fe400078e020e */
[----:B------:R-:W-:Y:S01]  /*8d20*/  IMAD.HI.U32 R11, R23, R0, RZ ;  /* 0x00000000170b7227 */ /* 0x000fe200078e00ff */
[----:B------:R-:W-:-:S03]  /*8d30*/  IABS R10, R9 ;  /* 0x00000009000a7213 */ /* 0x000fc60000000000 */
[----:B------:R-:W-:Y:S01]  /*8d40*/  @!P5 IMAD.MOV R5, RZ, RZ, -R5 ;  /* 0x000000ffff05d224 */ /* 0x000fe200078e0a05 */
[----:B------:R-:W-:Y:S01]  /*8d50*/  ISETP.GT.U32.AND P5, PT, R2, R14, PT ;  /* 0x0000000e0200720c */ /* 0x000fe20003fa4070 */
[----:B------:R-:W-:Y:S01]  /*8d60*/  @!P6 IMAD.MOV R17, RZ, RZ, -R17 ;  /* 0x000000ffff11e224 */ /* 0x000fe200078e0a11 */
[----:B------:R-:W-:Y:S01]  /*8d70*/  ISETP.GE.AND P6, PT, R8, RZ, PT ;  /* 0x000000ff0800720c */ /* 0x000fe20003fc6270 */
[----:B------:R-:W-:Y:S01]  /*8d80*/  IMAD.MOV R8, RZ, RZ, -R11 ;  /* 0x000000ffff087224 */ /* 0x000fe200078e0a0b */
[----:B------:R0:W-:Y:S01]  /*8d90*/  STL [R1+0xe00], R5 ;  /* 0x000e000501007387 */ /* 0x0001e20000100800 */
[----:B------:R-:W-:-:S03]  /*8da0*/  IMAD.HI.U32 R7, R23, R10, RZ ;  /* 0x0000000a17077227 */ /* 0x000fc600078e00ff */
[----:B------:R-:W-:Y:S01]  /*8db0*/  STL [R1+0x234], R17 ;  /* 0x0002341101007387 */ /* 0x000fe20000100800 */
[----:B------:R-:W-:Y:S02]  /*8dc0*/  IMAD R0, R2, R8, R0 ;  /* 0x0000000802007224 */ /* 0x000fe400078e0200 */
[--C-:B------:R-:W-:Y:S02]  /*8dd0*/  @!P3 IMAD.IADD R16, R16, 0x1, -R2.reuse ;  /* 0x000000011010b824 */ /* 0x100fe400078e0a02 */
[----:B------:R-:W-:Y:S01]  /*8de0*/  IMAD.MOV R7, RZ, RZ, -R7 ;  /* 0x000000ffff077224 */ /* 0x000fe200078e0a07 */
[----:B------:R-:W-:Y:S01]  /*8df0*/  ISETP.GT.U32.AND P3, PT, R2, R0, PT ;  /* 0x000000000200720c */ /* 0x000fe20003f64070 */
[--C-:B------:R-:W-:Y:S01]  /*8e00*/  @!P2 IMAD.IADD R6, R6, 0x1, -R2.reuse ;  /* 0x000000010606a824 */ /* 0x100fe200078e0a02 */
[----:B------:R-:W-:Y:S01]  /*8e10*/  ISETP.GE.AND P2, PT, R9, RZ, PT ;  /* 0x000000ff0900720c */ /* 0x000fe20003f46270 */
[----:B------:R-:W-:Y:S02]  /*8e20*/  @!P5 IMAD.IADD R14, R14, 0x1, -R2 ;  /* 0x000000010e0ed824 */ /* 0x000fe400078e0a02 */
[----:B------:R-:W-:-:S02]  /*8e30*/  IMAD R10, R2, R7, R10 ;  /* 0x00000007020a7224 */ /* 0x000fc400078e020a */
[----:B0-----:R-:W-:Y:S01]  /*8e40*/  IMAD.MOV.U32 R5, RZ, RZ, R6 ;  /* 0x000000ffff057224 */ /* 0x001fe200078e0006 */
[C---:B------:R-:W-:Y:S01]  /*8e50*/  ISETP.GT.U32.AND P5, PT, R2.reuse, R14, PT ;  /* 0x0000000e0200720c */ /* 0x040fe20003fa4070 */
[C---:B------:R-:W-:Y:S02]  /*8e60*/  VIADD R11, R3.reuse, 0x59 ;  /* 0x00000059030b7836 */ /* 0x040fe40000000000 */
[----:B------:R-:W-:Y:S01]  /*8e70*/  @!P4 IMAD.MOV R5, RZ, RZ, -R5 ;  /* 0x000000ffff05c224 */ /* 0x000fe200078e0a05 */
[----:B------:R-:W-:Y:S01]  /*8e80*/  ISETP.GT.U32.AND P4, PT, R2, R10, PT ;  /* 0x0000000a0200720c */ /* 0x000fe20003f84070 */
[----:B------:R-:W-:Y:S01]  /*8e90*/  @!P3 IMAD.IADD R0, R0, 0x1, -R2 ;  /* 0x000000010000b824 */ /* 0x000fe200078e0a02 */
[----:B------:R-:W-:Y:S01]  /*8ea0*/  IABS R9, R11 ;  /* 0x0000000b00097213 */ /* 0x000fe20000000000 */
[----:B------:R-:W-:Y:S01]  /*8eb0*/  IMAD.MOV.U32 R4, RZ, RZ, R16 ;  /* 0x000000ffff047224 */ /* 0x000fe200078e0010 */
[----:B------:R-:W-:Y:S01]  /*8ec0*/  STL [R1+0x230], R5 ;  /* 0x0002300501007387 */ /* 0x000fe20000100800 */
[----:B------:R-:W-:Y:S01]  /*8ed0*/  VIADD R8, R3, 0x58 ;  /* 0x0000005803087836 */ /* 0x000fe20000000000 */
[----:B------:R-:W-:Y:S01]  /*8ee0*/  ISETP.GT.U32.AND P3, PT, R2, R0, PT ;  /* 0x000000000200720c */ /* 0x000fe20003f64070 */
[----:B------:R-:W-:Y:S01]  /*8ef0*/  @!P1 IMAD.MOV R4, RZ, RZ, -R4 ;  /* 0x000000ffff049224 */ /* 0x000fe200078e0a04 */
[----:B------:R-:W-:Y:S01]  /*8f00*/  ISETP.GE.AND P1, PT, R11, RZ, PT ;  /* 0x000000ff0b00720c */ /* 0x000fe20003f26270 */
[----:B------:R-:W-:Y:S01]  /*8f10*/  @!P5 IMAD.IADD R14, R14, 0x1, -R2 ;  /* 0x000000010e0ed824 */ /* 0x000fe200078e0a02 */
[----:B------:R-:W-:Y:S01]  /*8f20*/  IABS R15, R8 ;  /* 0x00000008000f7213 */ /* 0x000fe20000000000 */
[----:B------:R-:W-:Y:S01]  /*8f30*/  IMAD.HI.U32 R16, R23, R9, RZ ;  /* 0x0000000917107227 */ /* 0x000fe200078e00ff */
[----:B------:R0:W-:Y:S01]  /*8f40*/  STL [R1+0x22c], R4 ;  /* 0x00022c0401007387 */ /* 0x0001e20000100800 */
[----:B------:R-:W-:-:S02]  /*8f50*/  ISETP.GE.AND P5, PT, R8, RZ, PT ;  /* 0x000000ff0800720c */ /* 0x000fc40003fa6270 */
[----:B------:R-:W-:Y:S02]  /*8f60*/  @!P4 IMAD.IADD R10, R10, 0x1, -R2 ;  /* 0x000000010a0ac824 */ /* 0x000fe400078e0a02 */
[----:B------:R-:W-:Y:S02]  /*8f70*/  VIADD R7, R3, 0x57 ;  /* 0x0000005703077836 */ /* 0x000fe40000000000 */
[----:B------:R-:W-:Y:S01]  /*8f80*/  IMAD.HI.U32 R8, R23, R15, RZ ;  /* 0x0000000f17087227 */ /* 0x000fe200078e00ff */
[----:B------:R-:W-:Y:S02]  /*8f90*/  ISETP.GT.U32.AND P4, PT, R2, R10, PT ;  /* 0x0000000a0200720c */ /* 0x000fe40003f84070 */
[----:B------:R-:W-:Y:S01]  /*8fa0*/  IABS R6, R7 ;  /* 0x0000000700067213 */ /* 0x000fe20000000000 */
[----:B0-----:R-:W-:Y:S02]  /*8fb0*/  IMAD.MOV.U32 R4, RZ, RZ, R14 ;  /* 0x000000ffff047224 */ /* 0x001fe400078e000e */
[----:B------:R-:W-:-:S02]  /*8fc0*/  IMAD.MOV R16, RZ, RZ, -R16 ;  /* 0x000000ffff107224 */ /* 0x000fc400078e0a10 */
[----:B------:R-:W-:Y:S01]  /*8fd0*/  @!P0 IMAD.MOV R4, RZ, RZ, -R4 ;  /* 0x000000ffff048224 */ /* 0x000fe200078e0a04 */
[----:B------:R-:W-:Y:S01]  /*8fe0*/  ISETP.GE.AND P0, PT, R7, RZ, PT ;  /* 0x000000ff0700720c */ /* 0x000fe20003f06270 */
[----:B------:R-:W-:Y:S02]  /*8ff0*/  IMAD.MOV R8, RZ, RZ, -R8 ;  /* 0x000000ffff087224 */ /* 0x000fe400078e0a08 */
[----:B------:R-:W-:Y:S01]  /*9000*/  @!P3 IMAD.IADD R0, R0, 0x1, -R2 ;  /* 0x000000010000b824 */ /* 0x000fe200078e0a02 */
[----:B------:R0:W-:Y:S01]  /*9010*/  STL [R1+0x1fc], R4 ;  /* 0x0001fc0401007387 */ /* 0x0001e20000100800 */
[C---:B------:R-:W-:Y:S02]  /*9020*/  IMAD R9, R2.reuse, R16, R9 ;  /* 0x0000001002097224 */ /* 0x040fe400078e0209 */
[C---:B------:R-:W-:Y:S02]  /*9030*/  IMAD R15, R2.reuse, R8, R15 ;  /* 0x00000008020f7224 */ /* 0x040fe400078e020f */
[----:B------:R-:W-:Y:S01]  /*9040*/  IMAD.HI.U32 R11, R23, R6, RZ ;  /* 0x00000006170b7227 */ /* 0x000fe200078e00ff */
[----:B------:R-:W-:-:S03]  /*9050*/  ISETP.GT.U32.AND P3, PT, R2, R9, PT ;  /* 0x000000090200720c */ /* 0x000fc60003f64070 */
[----:B------:R-:W-:Y:S02]  /*9060*/  IMAD.MOV R11, RZ, RZ, -R11 ;  /* 0x000000ffff0b7224 */ /* 0x000fe400078e0a0b */
[----:B0-----:R-:W-:Y:S02]  /*9070*/  IMAD.MOV.U32 R4, RZ, RZ, R0 ;  /* 0x000000ffff047224 */ /* 0x001fe400078e0000 */
[----:B------:R-:W-:Y:S02]  /*9080*/  @!P4 IMAD.IADD R10, R10, 0x1, -R2 ;  /* 0x000000010a0ac824 */ /* 0x000fe400078e0a02 */
[----:B------:R-:W-:Y:S01]  /*9090*/  @!P6 IMAD.MOV R4, RZ, RZ, -R4 ;  /* 0x000000ffff04e224 */ /* 0x000fe200078e0a04 */
[C---:B------:R-:W-:Y:S01]  /*90a0*/  ISETP.GT.U32.AND P6, PT, R2.reuse, R15, PT ;  /* 0x0000000f0200720c */ /* 0x040fe20003fc4070 */
[----:B------:R-:W-:Y:S02]  /*90b0*/  IMAD R6, R2, R11, R6 ;  /* 0x0000000b02067224 */ /* 0x000fe400078e0206 */
[----:B------:R-:W-:Y:S01]  /*90c0*/  @!P3 IMAD.IADD R9, R9, 0x1, -R2 ;  /* 0x000000010909b824 */ /* 0x000fe200078e0a02 */
[----:B------:R0:W-:Y:S01]  /*90d0*/  STL [R1+0x210], R4 ;  /* 0x0002100401007387 */ /* 0x0001e20000100800 */
[----:B------:R-:W-:-:S02]  /*90e0*/  VIADD R18, R3, 0x56 ;  /* 0x0000005603127836 */ /* 0x000fc40000000000 */
[C---:B------:R-:W-:Y:S01]  /*90f0*/  VIADD R14, R3.reuse, 0x55 ;  /* 0x00000055030e7836 */ /* 0x040fe20000000000 */
[----:B------:R-:W-:Y:S01]  /*9100*/  ISETP.GT.U32.AND P3, PT, R2, R9, PT ;  /* 0x000000090200720c */ /* 0x000fe20003f64070 */
[C---:B------:R-:W-:Y:S01]  /*9110*/  VIADD R11, R3.reuse, 0x53 ;  /* 0x00000053030b7836 */ /* 0x040fe20000000000 */
[----:B------:R-:W-:Y:S01]  /*9120*/  ISETP.GE.AND P4, PT, R18, RZ, PT ;  /* 0x000000ff1200720c */ /* 0x000fe20003f86270 */
[----:B------:R-:W-:Y:S01]  /*9130*/  VIADD R7, R3, 0x54 ;  /* 0x0000005403077836 */ /* 0x000fe20000000000 */
[----:B------:R-:W-:Y:S01]  /*9140*/  IABS R18, R18 ;  /* 0x0000001200127213 */ /* 0x000fe20000000000 */
[----:B------:R-:W-:Y:S01]  /*9150*/  @!P6 IMAD.IADD R15, R15, 0x1, -R2 ;  /* 0x000000010f0fe824 */ /* 0x000fe200078e0a02 */
[----:B------:R-:W-:Y:S01]  /*9160*/  IABS R17, R14 ;  /* 0x0000000e00117213 */ /* 0x000fe20000000000 */
[----:B0-----:R-:W-:Y:S01]  /*9170*/  IMAD.MOV.U32 R4, RZ, RZ, R10 ;  /* 0x000000ffff047224 */ /* 0x001fe200078e000a */
[----:B------:R-:W-:Y:S01]  /*9180*/  IABS R0, R11 ;  /* 0x0000000b00007213 */ /* 0x000fe20000000000 */
[----:B------:R-:W-:Y:S01]  /*9190*/  IMAD.HI.U32 R19, R23, R18, RZ ;  /* 0x0000001217137227 */ /* 0x000fe200078e00ff */
[----:B------:R-:W-:-:S02]  /*91a0*/  ISETP.GT.U32.AND P6, PT, R2, R15, PT ;  /* 0x0000000f0200720c */ /* 0x000fc40003fc4070 */
[----:B------:R-:W-:Y:S01]  /*91b0*/  IABS R8, R7 ;  /* 0x0000000700087213 */ /* 0x000fe20000000000 */
[----:B------:R-:W-:Y:S01]  /*91c0*/  @!P2 IMAD.MOV R4, RZ, RZ, -R4 ;  /* 0x000000ffff04a224 */ /* 0x000fe200078e0a04 */
[----:B------:R-:W-:Y:S01]  /*91d0*/  ISETP.GT.U32.AND P2, PT, R2, R6, PT ;  /* 0x000000060200720c */ /* 0x000fe20003f44070 */
[----:B------:R-:W-:Y:S02]  /*91e0*/  IMAD.MOV R19, RZ, RZ, -R19 ;  /* 0x000000ffff137224 */ /* 0x000fe400078e0a13 */
[----:B------:R-:W-:Y:S01]  /*91f0*/  IMAD.HI.U32 R16, R23, R17, RZ ;  /* 0x0000001117107227 */ /* 0x000fe200078e00ff */
[----:B------:R0:W-:Y:S03]  /*9200*/  STL [R1+0x200], R4 ;  /* 0x0002000401007387 */ /* 0x0001e60000100800 */
[----:B------:R-:W-:Y:S01]  /*9210*/  @!P3 IMAD.IADD R9, R9, 0x1, -R2 ;  /* 0x000000010909b824 */ /* 0x000fe200078e0a02 */
[----:B------:R-:W-:Y:S01]  /*9220*/  ISETP.GE.AND P3, PT, R14, RZ, PT ;  /* 0x000000ff0e00720c */ /* 0x000fe20003f66270 */
[----:B------:R-:W-:-:S02]  /*9230*/  IMAD R14, R2, R19, R18 ;  /* 0x00000013020e7224 */ /* 0x000fc400078e0212 */
[--C-:B------:R-:W-:Y:S02]  /*9240*/  @!P6 IMAD.IADD R15, R15, 0x1, -R2.reuse ;  /* 0x000000010f0fe824 */ /* 0x100fe400078e0a02 */
[----:B------:R-:W-:Y:S01]  /*9250*/  @!P2 IMAD.IADD R6, R6, 0x1, -R2 ;  /* 0x000000010606a824 */ /* 0x000fe200078e0a02 */
[C---:B------:R-:W-:Y:S01]  /*9260*/  ISETP.GT.U32.AND P6, PT, R2.reuse, R14, PT ;  /* 0x0000000e0200720c */ /* 0x040fe20003fc4070 */
[----:B------:R-:W-:Y:S02]  /*9270*/  IMAD.MOV R16, RZ, RZ, -R16 ;  /* 0x000000ffff107224 */ /* 0x000fe400078e0a10 */
[----:B------:R-:W-:Y:S01]  /*9280*/  IMAD.MOV.U32 R5, RZ, RZ, R9 ;  /* 0x000000ffff057224 */ /* 0x000fe200078e0009 */
[C---:B------:R-:W-:Y:S01]  /*9290*/  ISETP.GT.U32.AND P2, PT, R2.reuse, R6, PT ;  /* 0x000000060200720c */ /* 0x040fe20003f44070 */
[----:B0-----:R-:W-:Y:S02]  /*92a0*/  IMAD.MOV.U32 R4, RZ, RZ, R15 ;  /* 0x000000ffff047224 */ /* 0x001fe400078e000f */
[----:B------:R-:W-:-:S02]  /*92b0*/  IMAD R17, R2, R16, R17 ;  /* 0x0000001002117224 */ /* 0x000fc400078e0211 */
[----:B------:R-:W-:-:S04]  /*92c0*/  IMAD.HI.U32 R16, R23, R0, RZ ;  /* 0x0000000017107227 */ /* 0x000fc800078e00ff */
[----:B------:R-:W-:-:S04]  /*92d0*/  IMAD.HI.U32 R10, R23, R8, RZ ;  /* 0x00000008170a7227 */ /* 0x000fc800078e00ff */
[----:B------:R-:W-:Y:S01]  /*92e0*/  @!P1 IMAD.MOV R5, RZ, RZ, -R5 ;  /* 0x000000ffff059224 */ /* 0x000fe200078e0a05 */
[----:B------:R-:W-:Y:S01]  /*92f0*/  ISETP.GT.U32.AND P1, PT, R2, R17, PT ;  /* 0x000000110200720c */ /* 0x000fe20003f24070 */
[----:B------:R-:W-:Y:S01]  /*9300*/  @!P5 IMAD.MOV R4, RZ, RZ, -R4 ;  /* 0x000000ffff04d224 */ /* 0x000fe200078e0a04 */
[----:B------:R-:W-:Y:S01]  /*9310*/  ISETP.GE.AND P5, PT, R7, RZ, PT ;  /* 0x000000ff0700720c */ /* 0x000fe20003fa6270 */
[----:B------:R-:W-:Y:S01]  /*9320*/  IMAD.MOV R9, RZ, RZ, -R16 ;  /* 0x000000ffff097224 */ /* 0x000fe200078e0a10 */
[----:B------:R-:W-:Y:S01]  /*9330*/  STL [R1+0x110], R5 ;  /* 0x0001100501007387 */ /* 0x000fe20000100800 */
[----:B------:R-:W-:Y:S02]  /*9340*/  @!P2 IMAD.IADD R6, R6, 0x1, -R2 ;  /* 0x000000010606a824 */ /* 0x000fe400078e0a02 */
[----:B------:R-:W-:Y:S01]  /*9350*/  IMAD.MOV R10, RZ, RZ, -R10 ;  /* 0x000000ffff0a7224 */ /* 0x000fe200078e0a0a */
[----:B------:R0:W-:Y:S01]  /*9360*/  STL [R1+0x114], R4 ;  /* 0x0001140401007387 */ /* 0x0001e20000100800 */
[----:B------:R-:W-:-:S02]  /*9370*/  IMAD R0, R2, R9, R0 ;  /* 0x0000000902007224 */ /* 0x000fc400078e0200 */
[----:B------:R-:W-:Y:S02]  /*9380*/  IMAD R7, R2, R10, R8 ;  /* 0x0000000a02077224 */ /* 0x000fe400078e0208 */
[--C-:B------:R-:W-:Y:S02]  /*9390*/  @!P6 IMAD.IADD R14, R14, 0x1, -R2.reuse ;  /* 0x000000010e0ee824 */ /* 0x100fe400078e0a02 */
[----:B------:R-:W-:Y:S01]  /*93a0*/  VIADD R8, R3, 0x52 ;  /* 0x0000005203087836 */ /* 0x000fe20000000000 */
[C---:B------:R-:W-:Y:S01]  /*93b0*/  ISETP.GT.U32.AND P2, PT, R2.reuse, R7, PT ;  /* 0x000000070200720c */ /* 0x040fe20003f44070 */
[----:B------:R-:W-:Y:S01]  /*93c0*/  @!P1 IMAD.IADD R17, R17, 0x1, -R2 ;  /* 0x0000000111119824 */ /* 0x000fe200078e0a02 */
[C---:B------:R-:W-:Y:S01]  /*93d0*/  ISETP.GT.U32.AND P6, PT, R2.reuse, R14, PT ;  /* 0x0000000e0200720c */ /* 0x040fe20003fc4070 */
[----:B0-----:R-:W-:Y:S01]  /*93e0*/  IMAD.MOV.U32 R4, RZ, RZ, R6 ;  /* 0x000000ffff047224 */ /* 0x001fe200078e0006 */
[----:B------:R-:W-:Y:S01]  /*93f0*/  IABS R16, R8 ;  /* 0x0000000800107213 */ /* 0x000fe20000000000 */
[----:B------:R-:W-:Y:S01]  /*9400*/  VIADD R9, R3, 0x51 ;  /* 0x0000005103097836 */ /* 0x000fe20000000000 */
[C---:B------:R-:W-:Y:S01]  /*9410*/  ISETP.GT.U32.AND P1, PT, R2.reuse, R17, PT ;  /* 0x000000110200720c */ /* 0x040fe20003f24070 */
[----:B------:R-:W-:Y:S01]  /*9420*/  @!P0 IMAD.MOV R4, RZ, RZ, -R4 ;  /* 0x000000ffff048224 */ /* 0x000fe200078e0a04 */
[----:B------:R-:W-:Y:S01]  /*9430*/  ISETP.GT.U32.AND P0, PT, R2, R0, PT ;  /* 0x000000000200720c */ /* 0x000fe20003f04070 */
[----:B------:R-:W-:Y:S01]  /*9440*/  IMAD.HI.U32 R18, R23, R16, RZ ;  /* 0x0000001017127227 */ /* 0x000fe200078e00ff */
[----:B------:R-:W-:-:S02]  /*9450*/  IABS R15, R9 ;  /* 0x00000009000f7213 */ /* 0x000fc40000000000 */
[----:B------:R0:W-:Y:S01]  /*9460*/  STL [R1+0x118], R4 ;  /* 0x0001180401007387 */ /* 0x0001e20000100800 */
[--C-:B------:R-:W-:Y:S02]  /*9470*/  @!P2 IMAD.IADD R7, R7, 0x1, -R2.reuse ;  /* 0x000000010707a824 */ /* 0x100fe400078e0a02 */
[----:B------:R-:W-:Y:S01]  /*9480*/  @!P6 IMAD.IADD R14, R14, 0x1, -R2 ;  /* 0x000000010e0ee824 */ /* 0x000fe200078e0a02 */
[----:B------:R-:W-:Y:S01]  /*9490*/  ISETP.GE.AND P6, PT, R11, RZ, PT ;  /* 0x000000ff0b00720c */ /* 0x000fe20003fc6270 */
[----:B------:R-:W-:Y:S01]  /*94a0*/  IMAD.MOV R18, RZ, RZ, -R18 ;  /* 0x000000ffff127224 */ /* 0x000fe200078e0a12 */
[----:B------:R-:W-:Y:S01]  /*94b0*/  ISETP.GT.U32.AND P2, PT, R2, R7, PT ;  /* 0x000000070200720c */ /* 0x000fe20003f44070 */
[----:B------:R-:W-:-:S04]  /*94c0*/  IMAD.HI.U32 R11, R23, R15, RZ ;  /* 0x0000000f170b7227 */ /* 0x000fc800078e00ff */
[----:B------:R-:W-:Y:S02]  /*94d0*/  @!P0 IMAD.IADD R0, R0, 0x1, -R2 ;  /* 0x0000000100008824 */ /* 0x000fe400078e0a02 */
[C---:B------:R-:W-:Y:S02]  /*94e0*/  IMAD R16, R2.reuse, R18, R16 ;  /* 0x0000001202107224 */ /* 0x040fe400078e0210 */
[----:B------:R-:W-:Y:S01]  /*94f0*/  IMAD.MOV R11, RZ, RZ, -R11 ;  /* 0x000000ffff0b7224 */ /* 0x000fe200078e0a0b */
[C---:B------:R-:W-:Y:S01]  /*9500*/  ISETP.GT.U32.AND P0, PT, R2.reuse, R0, PT ;  /* 0x000000000200720c */ /* 0x040fe20003f04070 */
[----:B------:R-:W-:Y:S01]  /*9510*/  @!P1 IMAD.IADD R17, R17, 0x1, -R2 ;  /* 0x0000000111119824 */ /* 0x000fe200078e0a02 */
[C---:B------:R-:W-:Y:S01]  /*9520*/  ISETP.GT.U32.AND P1, PT, R2.reuse, R16, PT ;  /* 0x000000100200720c */ /* 0x040fe20003f24070 */
[----:B------:R-:W-:Y:S02]  /*9530*/  IMAD.MOV.U32 R5, RZ, RZ, R14 ;  /* 0x000000ffff057224 */ /* 0x000fe400078e000e */
[----:B------:R-:W-:-:S02]  /*9540*/  IMAD R15, R2, R11, R15 ;  /* 0x0000000b020f7224 */ /* 0x000fc400078e020f */
[----:B------:R-:W-:Y:S01]  /*9550*/  @!P4 IMAD.MOV R5, RZ, RZ, -R5 ;  /* 0x000000ffff05c224 */ /* 0x000fe200078e0a05 */
[----:B------:R-:W-:Y:S01]  /*9560*/  ISETP.GE.AND P4, PT, R8, RZ, PT ;  /* 0x000000ff0800720c */ /* 0x000fe20003f86270 */
[----:B0-----:R-:W-:Y:S02]  /*9570*/  IMAD.MOV.U32 R4, RZ, RZ, R17 ;  /* 0x000000ffff047224 */ /* 0x001fe400078e0011 */
[----:B------:R-:W-:Y:S01]  /*9580*/  VIADD R10, R3, 0x50 ;  /* 0x00000050030a7836 */ /* 0x000fe20000000000 */
[----:B------:R0:W-:Y:S01]  /*9590*/  STL [R1+0x130], R5 ;  /* 0x0001300501007387 */ /* 0x0001e20000100800 */
[--C-:B------:R-:W-:Y:S01]  /*95a0*/  @!P0 IMAD.IADD R0, R0, 0x1, -R2.reuse ;  /* 0x0000000100008824 */ /* 0x100fe200078e0a02 */
[----:B------:R-:W-:Y:S01]  /*95b0*/  ISETP.GT.U32.AND P0, PT, R2, R15, PT ;  /* 0x0000000f0200720c */ /* 0x000fe20003f04070 */
[----:B------:R-:W-:Y:S01]  /*95c0*/  @!P2 IMAD.IADD R7, R7, 0x1, -R2 ;  /* 0x000000010707a824 */ /* 0x000fe200078e0a02 */
[----:B------:R-:W-:Y:S01]  /*95d0*/  IABS R6, R10 ;  /* 0x0000000a00067213 */ /* 0x000fe20000000000 */
[----:B------:R-:W-:Y:S01]  /*95e0*/  @!P3 IMAD.MOV R4, RZ, RZ, -R4 ;  /* 0x000000ffff04b224 */ /* 0x000fe200078e0a04 */
[----:B------:R-:W-:Y:S01]  /*95f0*/  ISETP.GE.AND P3, PT, R9, RZ, PT ;  /* 0x000000ff0900720c */ /* 0x000fe20003f66270 */
[----:B------:R-:W-:Y:S01]  /*9600*/  VIADD R8, R3, 0x4f ;  /* 0x0000004f03087836 */ /* 0x000fe20000000000 */
[----:B------:R-:W-:Y:S01]  /*9610*/  ISETP.GE.AND P2, PT, R10, RZ, PT ;  /* 0x000000ff0a00720c */ /* 0x000fe20003f46270 */
[----:B------:R-:W-:Y:S01]  /*9620*/  @!P1 IMAD.IADD R16, R16, 0x1, -R2 ;  /* 0x0000000110109824 */ /* 0x000fe200078e0a02 */
[----:B------:R1:W-:Y:S01]  /*9630*/  STL [R1+0x138], R4 ;  /* 0x0001380401007387 */ /* 0x0003e20000100800 */
[----:B0-----:R-:W-:-:S02]  /*9640*/  IMAD.MOV.U32 R5, RZ, RZ, R7 ;  /* 0x000000ffff057224 */ /* 0x001fc400078e0007 */
[----:B------:R-:W-:Y:S01]  /*9650*/  VIADD R7, R3, 0x4e ;  /* 0x0000004e03077836 */ /* 0x000fe20000000000 */
[----:B------:R-:W-:Y:S01]  /*9660*/  ISETP.GT.U32.AND P1, PT, R2, R16, PT ;  /* 0x000000100200720c */ /* 0x000fe20003f24070 */
[----:B------:R-:W-:Y:S01]  /*9670*/  @!P5 IMAD.MOV R5, RZ, RZ, -R5 ;  /* 0x000000ffff05d224 */ /* 0x000fe200078e0a05 */
[----:B------:R-:W-:Y:S01]  /*9680*/  ISETP.GE.AND P5, PT, R8, RZ, PT ;  /* 0x000000ff0800720c */ /* 0x000fe20003fa6270 */
[----:B------:R-:W-:Y:S01]  /*9690*/  IMAD.HI.U32 R14, R23, R6, RZ ;  /* 0x00000006170e7227 */ /* 0x000fe200078e00ff */
[----:B------:R-:W-:Y:S02]  /*96a0*/  IABS R8, R8 ;  /* 0x0000000800087213 */ /* 0x000fe40000000000 */
[----:B------:R-:W-:Y:S01]  /*96b0*/  IABS R26, R7 ;  /* 0x00000007001a7213 */ /* 0x000fe20000000000 */
[----:B-1----:R-:W-:Y:S01]  /*96c0*/  IMAD.MOV.U32 R4, RZ, RZ, R0 ;  /* 0x000000ffff047224 */ /* 0x002fe200078e0000 */
[----:B------:R0:W-:Y:S01]  /*96d0*/  STL [R1+0x184], R5 ;  /* 0x0001840501007387 */ /* 0x0001e20000100800 */
[----:B------:R-:W-:-:S02]  /*96e0*/  @!P0 IMAD.IADD R15, R15, 0x1, -R2 ;  /* 0x000000010f0f8824 */ /* 0x000fc400078e0a02 */
[----:B------:R-:W-:Y:S01]  /*96f0*/  @!P6 IMAD.MOV R4, RZ, RZ, -R4 ;  /* 0x000000ffff04e224 */ /* 0x000fe200078e0a04 */
[----:B------:R-:W-:Y:S01]  /*9700*/  ISETP.GE.AND P6, PT, R7, RZ, PT ;  /* 0x000000ff0700720c */ /* 0x000fe20003fc6270 */
[----:B------:R-:W-:Y:S01]  /*9710*/  IMAD.MOV R14, RZ, RZ, -R14 ;  /* 0x000000ffff0e7224 */ /* 0x000fe200078e0a0e */
[C---:B------:R-:W-:Y:S01]  /*9720*/  ISETP.GT.U32.AND P0, PT, R2.reuse, R15, PT ;  /* 0x0000000f0200720c */ /* 0x040fe20003f04070 */
[----:B------:R-:W-:Y:S01]  /*9730*/  IMAD.MOV.U32 R7, RZ, RZ, R8 ;  /* 0x000000ffff077224 */ /* 0x000fe200078e0008 */
[----:B------:R1:W-:Y:S01]  /*9740*/  STL [R1+0x194], R4 ;  /* 0x0001940401007387 */ /* 0x0003e20000100800 */
[----:B------:R-:W-:Y:S02]  /*9750*/  IMAD R6, R2, R14, R6 ;  /* 0x0000000e02067224 */ /* 0x000fe400078e0206 */
[----:B------:R-:W-:-:S04]  /*9760*/  IMAD.HI.U32 R14, R23, R7, RZ ;  /* 0x00000007170e7227 */ /* 0x000fc800078e00ff */
[----:B------:R-:W-:Y:S02]  /*9770*/  IMAD.MOV R14, RZ, RZ, -R14 ;  /* 0x000000ffff0e7224 */ /* 0x000fe400078e0a0e */
[----:B------:R-:W-:Y:S01]  /*9780*/  @!P1 IMAD.IADD R16, R16, 0x1, -R2 ;  /* 0x0000000110109824 */ /* 0x000fe200078e0a02 */
[C---:B------:R-:W-:Y:S01]  /*9790*/  ISETP.GT.U32.AND P1, PT, R2.reuse, R6, PT ;  /* 0x000000060200720c */ /* 0x040fe20003f24070 */
[----:B------:R-:W-:Y:S02]  /*97a0*/  IMAD R7, R2, R14, R7 ;  /* 0x0000000e02077224 */ /* 0x000fe400078e0207 */
[----:B------:R-:W-:-:S04]  /*97b0*/  IMAD.HI.U32 R0, R23, R26, RZ ;  /* 0x0000001a17007227 */ /* 0x000fc800078e00ff */
[----:B------:R-:W-:Y:S01]  /*97c0*/  @!P0 IMAD.IADD R15, R15, 0x1, -R2 ;  /* 0x000000010f0f8824 */ /* 0x000fe200078e0a02 */
[C---:B------:R-:W-:Y:S01]  /*97d0*/  ISETP.GT.U32.AND P0, PT, R2.reuse, R7, PT ;  /* 0x000000070200720c */ /* 0x040fe20003f04070 */
[----:B------:R-:W-:Y:S02]  /*97e0*/  IMAD.MOV R0, RZ, RZ, -R0 ;  /* 0x000000ffff007224 */ /* 0x000fe400078e0a00 */
[----:B0-----:R-:W-:Y:S02]  /*97f0*/  IMAD.MOV.U32 R5, RZ, RZ, R16 ;  /* 0x000000ffff057224 */ /* 0x001fe400078e0010 */
[----:B------:R-:W-:Y:S02]  /*9800*/  IMAD R26, R2, R0, R26 ;  /* 0x00000000021a7224 */ /* 0x000fe400078e021a */
[----:B------:R-:W-:Y:S02]  /*9810*/  @!P1 IMAD.IADD R6, R6, 0x1, -R2 ;  /* 0x0000000106069824 */ /* 0x000fe400078e0a02 */
[----:B------:R-:W-:-:S02]  /*9820*/  VIADD R8, R3, 0x4d ;  /* 0x0000004d03087836 */ /* 0x000fc40000000000 */
[----:B------:R-:W-:Y:S01]  /*9830*/  @!P4 IMAD.MOV R5, RZ, RZ, -R5 ;  /* 0x000000ffff05c224 */ /* 0x000fe200078e0a05 */
[C---:B------:R-:W-:Y:S01]  /*9840*/  ISETP.GT.U32.AND P4, PT, R2.reuse, R26, PT ;  /* 0x0000001a0200720c */ /* 0x040fe20003f84070 */
[----:B------:R-:W-:Y:S01]  /*9850*/  @!P0 IMAD.IADD R7, R7, 0x1, -R2 ;  /* 0x0000000107078824 */ /* 0x000fe200078e0a02 */
[C---:B------:R-:W-:Y:S01]  /*9860*/  ISETP.GT.U32.AND P1, PT, R2.reuse, R6, PT ;  /* 0x000000060200720c */ /* 0x040fe20003f24070 */
[C---:B------:R-:W-:Y:S01]  /*9870*/  VIADD R11, R3.reuse, 0x4c ;  /* 0x0000004c030b7836 */ /* 0x040fe20000000000 */
[----:B------:R-:W-:Y:S01]  /*9880*/  IABS R10, R8 ;  /* 0x00000008000a7213 */ /* 0x000fe20000000000 */
[----:B-1----:R-:W-:Y:S01]  /*9890*/  IMAD.MOV.U32 R4, RZ, RZ, R15 ;  /* 0x000000ffff047224 */ /* 0x002fe200078e000f */
[----:B------:R-:W-:Y:S01]  /*98a0*/  ISETP.GT.U32.AND P0, PT, R2, R7, PT ;  /* 0x000000070200720c */ /* 0x000fe20003f04070 */
[----:B------:R-:W-:Y:S01]  /*98b0*/  VIADD R24, R3, 0x4b ;  /* 0x0000004b03187836 */ /* 0x000fe20000000000 */
[----:B------:R-:W-:Y:S01]  /*98c0*/  IABS R9, R11 ;  /* 0x0000000b00097213 */ /* 0x000fe20000000000 */
[----:B------:R-:W-:Y:S01]  /*98d0*/  IMAD.HI.U32 R14, R23, R10, RZ ;  /* 0x0000000a170e7227 */ /* 0x000fe200078e00ff */
[----:B------:R-:W-:Y:S03]  /*98e0*/  STL [R1+0x198], R5 ;  /* 0x0001980501007387 */ /* 0x000fe60000100800 */
[----:B------:R-:W-:-:S02]  /*98f0*/  IMAD.MOV R14, RZ, RZ, -R14 ;  /* 0x000000ffff0e7224 */ /* 0x000fc400078e0a0e */
[----:B------:R-:W-:Y:S02]  /*9900*/  @!P4 IMAD.IADD R26, R26, 0x1, -R2 ;  /* 0x000000011a1ac824 */ /* 0x000fe400078e0a02 */
[----:B------:R-:W-:Y:S01]  /*9910*/  @!P3 IMAD.MOV R4, RZ, RZ, -R4 ;  /* 0x000000ffff04b224 */ /* 0x000fe200078e0a04 */
[----:B------:R-:W-:Y:S01]  /*9920*/  ISETP.GE.AND P3, PT, R8, RZ, PT ;  /* 0x000000ff0800720c */ /* 0x000fe20003f66270 */
[----:B------:R-:W-:Y:S01]  /*9930*/  @!P1 IMAD.IADD R6, R6, 0x1, -R2 ;  /* 0x0000000106069824 */ /* 0x000fe200078e0a02 */
[----:B------:R-:W-:Y:S01]  /*9940*/  ISETP.GE.AND P1, PT, R11, RZ, PT ;  /* 0x000000ff0b00720c */ /* 0x000fe20003f26270 */
[C---:B------:R-:W-:Y:S01]  /*9950*/  IMAD R8, R2.reuse, R14, R10 ;  /* 0x0000000e02087224 */ /* 0x040fe200078e020a */
[----:B------:R-:W-:Y:S01]  /*9960*/  IABS R11, R24 ;  /* 0x00000018000b7213 */ /* 0x000fe20000000000 */
[----:B------:R-:W-:Y:S01]  /*9970*/  IMAD.HI.U32 R0, R23, R9, RZ ;  /* 0x0000000917007227 */ /* 0x000fe200078e00ff */
[C---:B------:R-:W-:Y:S01]  /*9980*/  ISETP.GT.U32.AND P4, PT, R2.reuse, R26, PT ;  /* 0x0000001a0200720c */ /* 0x040fe20003f84070 */
[----:B------:R0:W-:Y:S02]  /*9990*/  STL [R1+0x1d4], R4 ;  /* 0x0001d40401007387 */ /* 0x0001e40000100800 */
[----:B------:R-:W-:Y:S01]  /*99a0*/  @!P0 IMAD.IADD R7, R7, 0x1, -R2 ;  /* 0x0000000107078824 */ /* 0x000fe200078e0a02 */
[----:B------:R-:W-:Y:S01]  /*99b0*/  ISETP.GT.U32.AND P0, PT, R2, R8, PT ;  /* 0x000000080200720c */ /* 0x000fe20003f04070 */
[----:B------:R-:W-:-:S02]  /*99c0*/  IMAD.MOV R0, RZ, RZ, -R0 ;  /* 0x000000ffff007224 */ /* 0x000fc400078e0a00 */
[----:B------:R-:W-:Y:S02]  /*99d0*/  VIADD R25, R3, 0x4a ;  /* 0x0000004a03197836 */ /* 0x000fe40000000000 */
[----:B------:R-:W-:-:S03]  /*99e0*/  IMAD.HI.U32 R15, R23, R11, RZ ;  /* 0x0000000b170f7227 */ /* 0x000fc600078e00ff */
[----:B------:R-:W-:Y:S01]  /*99f0*/  IABS R21, R25 ;  /* 0x0000001900157213 */ /* 0x000fe20000000000 */
        /* <DEDUP_REMOVED lines=9> */
[C---:B------:R-:W-:Y:S02]  /*9a90*/  VIADD R10, R3.reuse, 0x49 ;  /* 0x00000049030a7836 */ /* 0x040fe40000000000 */
[----:B------:R-:W-:Y:S02]  /*9aa0*/  VIADD R22, R3, 0x48 ;  /* 0x0000004803167836 */ /* 0x000fe40000000000 */
[C---:B------:R-:W-:Y:S01]  /*9ab0*/  IMAD R21, R2.reuse, R20, R21 ;  /* 0x0000001402157224 */ /* 0x040fe200078e0215 */
[----:B------:R-:W-:Y:S01]  /*9ac0*/  IABS R17, R10 ;  /* 0x0000000a00117213 */ /* 0x000fe20000000000 */
[--C-:B------:R-:W-:Y:S01]  /*9ad0*/  @!P4 IMAD.IADD R9, R9, 0x1, -R2.reuse ;  /* 0x000000010909c824 */ /* 0x100fe200078e0a02 */
[----:B------:R-:W-:Y:S01]  /*9ae0*/  IABS R14, R22 ;  /* 0x00000016000e7213 */ /* 0x000fe20000000000 */
[----:B------:R-:W-:Y:S01]  /*9af0*/  VIADD R19, R3, 0x47 ;  /* 0x0000004703137836 */ /* 0x000fe20000000000 */
[C---:B------:R-:W-:Y:S01]  /*9b00*/  ISETP.GT.U32.AND P4, PT, R2.reuse, R21, PT ;  /* 0x000000150200720c */ /* 0x040fe20003f84070 */
[----:B------:R-:W-:Y:S01]  /*9b10*/  @!P0 IMAD.IADD R11, R11, 0x1, -R2 ;  /* 0x000000010b0b8824 */ /* 0x000fe200078e0a02 */
[----:B------:R-:W-:Y:S01]  /*9b20*/  ISETP.GT.U32.AND P0, PT, R2, R8, PT ;  /* 0x000000080200720c */ /* 0x000fe20003f04070 */
[----:B------:R-:W-:Y:S01]  /*9b30*/  IMAD.HI.U32 R18, R23, R17, RZ ;  /* 0x0000001117127227 */ /* 0x000fe200078e00ff */
[----:B------:R-:W-:-:S03]  /*9b40*/  IABS R0, R19 ;  /* 0x0000001300007213 */ /* 0x000fc60000000000 */
[----:B------:R-:W-:-:S04]  /*9b50*/  IMAD.HI.U32 R15, R23, R14, RZ ;  /* 0x0000000e170f7227 */ /* 0x000fc800078e00ff */
[----:B------:R-:W-:Y:S02]  /*9b60*/  IMAD.MOV R18, RZ, RZ, -R18 ;  /* 0x000000ffff127224 */ /* 0x000fe400078e0a12 */
[----:B------:R-:W-:Y:S02]  /*9b70*/  IMAD.MOV R20, RZ, RZ, -R15 ;  /* 0x000000ffff147224 */ /* 0x000fe400078e0a0f */
[C---:B------:R-:W-:Y:S02]  /*9b80*/  IMAD R15, R2.reuse, R18, R17 ;  /* 0x00000012020f7224 */ /* 0x040fe400078e0211 */
[----:B0-----:R-:W-:Y:S02]  /*9b90*/  IMAD.MOV.U32 R4, RZ, RZ, R26 ;  /* 0x000000ffff047224 */ /* 0x001fe400078e001a */
[C---:B------:R-:W-:Y:S02]  /*9ba0*/  IMAD R14, R2.reuse, R20, R14 ;  /* 0x00000014020e7224 */ /* 0x040fe400078e020e */
[----:B------:R-:W-:Y:S01]  /*9bb0*/  @!P4 IMAD.IADD R21, R21, 0x1, -R2 ;  /* 0x000000011515c824 */ /* 0x000fe200078e0a02 */
[----:B------:R-:W-:Y:S01]  /*9bc0*/  ISETP.GT.U32.AND P4, PT, R2, R11, PT ;  /* 0x0000000b0200720c */ /* 0x000fe20003f84070 */
[----:B------:R-:W-:-:S04]  /*9bd0*/  IMAD.HI.U32 R16, R23, R0, RZ ;  /* 0x0000000017107227 */ /* 0x000fc800078e00ff */
[----:B------:R-:W-:Y:S01]  /*9be0*/  @!P6 IMAD.MOV R4, RZ, RZ, -R4 ;  /* 0x000000ffff04e224 */ /* 0x000fe200078e0a04 */
[C---:B------:R-:W-:Y:S01]  /*9bf0*/  ISETP.GT.U32.AND P6, PT, R2.reuse, R15, PT ;  /* 0x0000000f0200720c */ /* 0x040fe20003fc4070 */
[----:B------:R-:W-:Y:S01]  /*9c00*/  @!P2 IMAD.MOV R6, RZ, RZ, -R6 ;  /* 0x000000ffff06a224 */ /* 0x000fe200078e0a06 */
[----:B------:R-:W-:Y:S01]  /*9c10*/  ISETP.GT.U32.AND P2, PT, R2, R9, PT ;  /* 0x000000090200720c */ /* 0x000fe20003f44070 */
[----:B------:R-:W-:Y:S01]  /*9c20*/  @!P0 IMAD.IADD R8, R8, 0x1, -R2 ;  /* 0x0000000108088824 */ /* 0x000fe200078e0a02 */
[C---:B------:R-:W-:Y:S01]  /*9c30*/  ISETP.GT.U32.AND P0, PT, R2.reuse, R14, PT ;  /* 0x0000000e0200720c */ /* 0x040fe20003f04070 */
[----:B------:R-:W-:Y:S01]  /*9c40*/  IMAD.MOV R16, RZ, RZ, -R16 ;  /* 0x000000ffff107224 */ /* 0x000fe200078e0a10 */
[----:B------:R-:W-:Y:S01]  /*9c50*/  STL [R1+0xe04], R6 ;  /* 0x000e040601007387 */ /* 0x000fe20000100800 */
[----:B------:R-:W-:Y:S01]  /*9c60*/  @!P5 IMAD.MOV R7, RZ, RZ, -R7 ;  /* 0x000000ffff07d224 */ /* 0x000fe200078e0a07 */
[C---:B------:R-:W-:Y:S01]  /*9c70*/  ISETP.GT.U32.AND P5, PT, R2.reuse, R21, PT ;  /* 0x000000150200720c */ /* 0x040fe20003fa4070 */
[----:B------:R-:W-:-:S02]  /*9c80*/  IMAD R0, R2, R16, R0 ;  /* 0x0000001002007224 */ /* 0x000fc400078e0200 */
[----:B------:R-:W-:Y:S01]  /*9c90*/  VIADD R20, R3, 0x46 ;  /* 0x0000004603147836 */ /* 0x000fe20000000000 */
[----:B------:R-:W-:Y:S01]  /*9ca0*/  STL [R1+0xe08], R7 ;  /* 0x000e080701007387 */ /* 0x000fe20000100800 */
[--C-:B------:R-:W-:Y:S01]  /*9cb0*/  @!P4 IMAD.IADD R11, R11, 0x1, -R2.reuse ;  /* 0x000000010b0bc824 */ /* 0x100fe200078e0a02 */
[----:B------:R-:W-:Y:S01]  /*9cc0*/  ISETP.GT.U32.AND P4, PT, R2, R0, PT ;  /* 0x000000000200720c */ /* 0x000fe20003f84070 */
[----:B------:R-:W-:Y:S01]  /*9cd0*/  VIADD R17, R3, 0x45 ;  /* 0x0000004503117836 */ /* 0x000fe20000000000 */
[----:B------:R-:W-:Y:S01]  /*9ce0*/  IABS R18, R20 ;  /* 0x0000001400127213 */ /* 0x000fe20000000000 */
[--C-:B------:R-:W-:Y:S01]  /*9cf0*/  @!P6 IMAD.IADD R15, R15, 0x1, -R2.reuse ;  /* 0x000000010f0fe824 */ /* 0x100fe200078e0a02 */
[----:B------:R0:W-:Y:S01]  /*9d00*/  STL [R1+0xfc], R4 ;  /* 0x0000fc0401007387 */ /* 0x0001e20000100800 */
[--C-:B------:R-:W-:Y:S01]  /*9d10*/  @!P2 IMAD.IADD R9, R9, 0x1, -R2.reuse ;  /* 0x000000010909a824 */ /* 0x100fe200078e0a02 */
[----:B------:R-:W-:Y:S01]  /*9d20*/  ISETP.GE.AND P2, PT, R24, RZ, PT ;  /* 0x000000ff1800720c */ /* 0x000fe20003f46270 */
[--C-:B------:R-:W-:Y:S01]  /*9d30*/  @!P0 IMAD.IADD R14, R14, 0x1, -R2.reuse ;  /* 0x000000010e0e8824 */ /* 0x100fe200078e0a02 */
[----:B------:R-:W-:Y:S01]  /*9d40*/  IABS R16, R17 ;  /* 0x0000001100107213 */ /* 0x000fe20000000000 */
[----:B------:R-:W-:Y:S01]  /*9d50*/  @!P5 IMAD.IADD R21, R21, 0x1, -R2 ;  /* 0x000000011515d824 */ /* 0x000fe200078e0a02 */
[----:B------:R-:W-:Y:S01]  /*9d60*/  ISETP.GE.AND P5, PT, R25, RZ, PT ;  /* 0x000000ff1900720c */ /* 0x000fe20003fa6270 */
[----:B------:R-:W-:Y:S01]  /*9d70*/  @!P3 IMAD.MOV R8, RZ, RZ, -R8 ;  /* 0x000000ffff08b224 */ /* 0x000fe200078e0a08 */
[C---:B------:R-:W-:Y:S01]  /*9d80*/  ISETP.GT.U32.AND P3, PT, R2.reuse, R15, PT ;  /* 0x0000000f0200720c */ /* 0x040fe20003f64070 */
[----:B------:R-:W-:Y:S01]  /*9d90*/  @!P1 IMAD.MOV R9, RZ, RZ, -R9 ;  /* 0x000000ffff099224 */ /* 0x000fe200078e0a09 */
[----:B------:R-:W-:Y:S01]  /*9da0*/  ISETP.GT.U32.AND P1, PT, R2, R14, PT ;  /* 0x0000000e0200720c */ /* 0x000fe20003f24070 */
[C---:B------:R-:W-:Y:S01]  /*9db0*/  IMAD.HI.U32 R26, R23.reuse, R18, RZ ;  /* 0x00000012171a7227 */ /* 0x040fe200078e00ff */
[----:B------:R-:W-:Y:S01]  /*9dc0*/  ISETP.GE.AND P6, PT, R10, RZ, PT ;  /* 0x000000ff0a00720c */ /* 0x000fe20003fc6270 */
[----:B------:R-:W-:Y:S01]  /*9dd0*/  STL [R1+0xe0c], R8 ;  /* 0x000e0c0801007387 */ /* 0x000fe20000100800 */
[----:B------:R-:W-:Y:S01]  /*9de0*/  ISETP.GE.AND P0, PT, R22, RZ, PT ;  /* 0x000000ff1600720c */ /* 0x000fe20003f06270 */
[----:B------:R-:W-:-:S04]  /*9df0*/  IMAD.HI.U32 R24, R23, R16, RZ ;  /* 0x0000001017187227 */ /* 0x000fc800078e00ff */
[----:B------:R-:W-:Y:S02]  /*9e00*/  IMAD.MOV R26, RZ, RZ, -R26 ;  /* 0x000000ffff1a7224 */ /* 0x000fe400078e0a1a */
[----:B------:R-:W-:Y:S02]  /*9e10*/  @!P4 IMAD.IADD R0, R0, 0x1, -R2 ;  /* 0x000000010000c824 */ /* 0x000fe400078e0a02 */
[----:B------:R-:W-:Y:S02]  /*9e20*/  IMAD.MOV.U32 R5, RZ, RZ, R11 ;  /* 0x000000ffff057224 */ /* 0x000fe400078e000b */
[----:B0-----:R-:W-:Y:S01]  /*9e30*/  IMAD.MOV.U32 R4, RZ, RZ, R21 ;  /* 0x000000ffff047224 */ /* 0x001fe200078e0015 */
[C---:B------:R-:W-:Y:S01]  /*9e40*/  ISETP.GT.U32.AND P4, PT, R2.reuse, R0, PT ;  /* 0x000000000200720c */ /* 0x040fe20003f84070 */
[----:B------:R-:W-:Y:S02]  /*9e50*/  IMAD.MOV R24, RZ, RZ, -R24 ;  /* 0x000000ffff187224 */ /* 0x000fe400078e0a18 */
[----:B------:R-:W-:-:S02]  /*9e60*/  IMAD R10, R2, R26, R18 ;  /* 0x0000001a020a7224 */ /* 0x000fc400078e0212 */
[----:B------:R-:W-:Y:S02]  /*9e70*/  VIADD R18, R3, 0x44 ;  /* 0x0000004403127836 */ /* 0x000fe40000000000 */
[----:B------:R-:W-:Y:S01]  /*9e80*/  @!P2 IMAD.MOV R5, RZ, RZ, -R5 ;  /* 0x000000ffff05a224 */ /* 0x000fe200078e0a05 */
[C---:B------:R-:W-:Y:S01]  /*9e90*/  ISETP.GT.U32.AND P2, PT, R2.reuse, R10, PT ;  /* 0x0000000a0200720c */ /* 0x040fe20003f44070 */
[----:B------:R-:W-:Y:S01]  /*9ea0*/  @!P5 IMAD.MOV R4, RZ, RZ, -R4 ;  /* 0x000000ffff04d224 */ /* 0x000fe200078e0a04 */
[----:B------:R-:W-:Y:S01]  /*9eb0*/  IABS R22, R18 ;  /* 0x0000001200167213 */ /* 0x000fe20000000000 */
[----:B------:R-:W-:Y:S01]  /*9ec0*/  IMAD R16, R2, R24, R16 ;  /* 0x0000001802107224 */ /* 0x000fe200078e0210 */
[----:B------:R0:W-:Y:S01]  /*9ed0*/  STL [R1+0x78], R5 ;  /* 0x0000780501007387 */ /* 0x0001e20000100800 */
[--C-:B------:R-:W-:Y:S01]  /*9ee0*/  @!P3 IMAD.IADD R15, R15, 0x1, -R2.reuse ;  /* 0x000000010f0fb824 */ /* 0x100fe200078e0a02 */
[----:B------:R-:W-:Y:S01]  /*9ef0*/  ISETP.GE.AND P5, PT, R19, RZ, PT ;  /* 0x000000ff1300720c */ /* 0x000fe20003fa6270 */
[--C-:B------:R-:W-:Y:S01]  /*9f00*/  @!P1 IMAD.IADD R14, R14, 0x1, -R2.reuse ;  /* 0x000000010e0e9824 */ /* 0x100fe200078e0a02 */
[----:B------:R1:W-:Y:S01]  /*9f10*/  STL [R1+0x84], R4 ;  /* 0x0000840401007387 */ /* 0x0003e20000100800 */
[----:B------:R-:W-:Y:S01]  /*9f20*/  ISETP.GT.U32.AND P3, PT, R2, R16, PT ;  /* 0x000000100200720c */ /* 0x000fe20003f64070 */
[----:B------:R-:W-:Y:S01]  /*9f30*/  @!P4 IMAD.IADD R0, R0, 0x1, -R2 ;  /* 0x000000010000c824 */ /* 0x000fe200078e0a02 */
[----:B------:R-:W-:Y:S01]  /*9f40*/  ISETP.GE.AND P1, PT, R20, RZ, PT ;  /* 0x000000ff1400720c */ /* 0x000fe20003f26270 */
[----:B------:R-:W-:Y:S01]  /*9f50*/  IMAD.HI.U32 R20, R23, R22, RZ ;  /* 0x0000001617147227 */ /* 0x000fe200078e00ff */
[----:B------:R-:W-:-:S03]  /*9f60*/  ISETP.GE.AND P4, PT, R17, RZ, PT ;  /* 0x000000ff1100720c */ /* 0x000fc60003f86270 */
[----:B0-----:R-:W-:Y:S02]  /*9f70*/  IMAD.MOV.U32 R5, RZ, RZ, R15 ;  /* 0x000000ffff057224 */ /* 0x001fe400078e000f */
[----:B-1----:R-:W-:Y:S02]  /*9f80*/  IMAD.MOV.U32 R4, RZ, RZ, R14 ;  /* 0x000000ffff047224 */ /* 0x002fe400078e000e */
[----:B------:R-:W-:Y:S02]  /*9f90*/  @!P6 IMAD.MOV R5, RZ, RZ, -R5 ;  /* 0x000000ffff05e224 */ /* 0x000fe400078e0a05 */
[----:B------:R-:W-:Y:S02]  /*9fa0*/  @!P0 IMAD.MOV R4, RZ, RZ, -R4 ;  /* 0x000000ffff048224 */ /* 0x000fe400078e0a04 */
[----:B------:R-:W-:Y:S01]  /*9fb0*/  IMAD.MOV R20, RZ, RZ, -R20 ;  /* 0x000000ffff147224 */ /* 0x000fe200078e0a14 */
[----:B------:R-:W-:Y:S01]  /*9fc0*/  STL [R1+0xe0], R5 ;  /* 0x0000e00501007387 */ /* 0x000fe20000100800 */
[----:B------:R-:W-:Y:S01]  /*9fd0*/  @!P2 IMAD.IADD R10, R10, 0x1, -R2 ;  /* 0x000000010a0aa824 */ /* 0x000fe200078e0a02 */
[----:B------:R-:W-:Y:S01]  /*9fe0*/  ISETP.GE.AND P2, PT, R18, RZ, PT ;  /* 0x000000ff1200720c */ /* 0x000fe20003f46270 */
[----:B------:R-:W-:Y:S01]  /*9ff0*/  VIADD R11, R3, 0x43 ;  /* 0x00000043030b7836 */ /* 0x000fe20000000000 */
[----:B------:R0:W-:Y:S01]  /*a000*/  STL [R1+0xe4], R4 ;  /* 0x0000e40401007387 */ /* 0x0001e20000100800 */
[----:B------:R-:W-:-:S02]  /*a010*/  IMAD R22, R2, R20, R22 ;  /* 0x0000001402167224 */ /* 0x000fc400078e0216 */
[----:B------:R-:W-:Y:S01]  /*a020*/  @!P3 IMAD.IADD R16, R16, 0x1, -R2 ;  /* 0x000000011010b824 */ /* 0x000fe200078e0a02 */
[C---:B------:R-:W-:Y:S01]  /*a030*/  ISETP.GT.U32.AND P3, PT, R2.reuse, R10, PT ;  /* 0x0000000a0200720c */ /* 0x040fe20003f64070 */
[C---:B------:R-:W-:Y:S01]  /*a040*/  VIADD R21, R3.reuse, 0x42 ;  /* 0x0000004203157836 */ /* 0x040fe20000000000 */
[----:B------:R-:W-:Y:S01]  /*a050*/  IABS R19, R11 ;  /* 0x0000000b00137213 */ /* 0x000fe20000000000 */
[C---:B------:R-:W-:Y:S01]  /*a060*/  VIADD R14, R3.reuse, 0x40 ;  /* 0x00000040030e7836 */ /* 0x040fe20000000000 */
[----:B------:R-:W-:Y:S01]  /*a070*/  ISETP.GT.U32.AND P0, PT, R2, R16, PT ;  /* 0x000000100200720c */ /* 0x000fe20003f04070 */
[----:B------:R-:W-:Y:S01]  /*a080*/  VIADD R18, R3, 0x3e ;  /* 0x0000003e03127836 */ /* 0x000fe20000000000 */
[----:B------:R-:W-:Y:S01]  /*a090*/  ISETP.GE.AND P6, PT, R11, RZ, PT ;  /* 0x000000ff0b00720c */ /* 0x000fe20003fc6270 */
[----:B0-----:R-:W-:Y:S02]  /*a0a0*/  IMAD.MOV.U32 R4, RZ, RZ, R0 ;  /* 0x000000ffff047224 */ /* 0x001fe400078e0000 */
[----:B------:R-:W-:Y:S01]  /*a0b0*/  IMAD.HI.U32 R17, R23, R19, RZ ;  /* 0x0000001317117227 */ /* 0x000fe200078e00ff */
[----:B------:R-:W-:-:S03]  /*a0c0*/  IABS R24, R18 ;  /* 0x0000001200187213 */ /* 0x000fc60000000000 */
[----:B------:R-:W-:Y:S01]  /*a0d0*/  @!P5 IMAD.MOV R4, RZ, RZ, -R4 ;  /* 0x000000ffff04d224 */ /* 0x000fe200078e0a04 */
[----:B------:R-:W-:Y:S01]  /*a0e0*/  ISETP.GT.U32.AND P5, PT, R2, R22, PT ;  /* 0x000000160200720c */ /* 0x000fe20003fa4070 */
[----:B------:R-:W-:Y:S02]  /*a0f0*/  IMAD.MOV R17, RZ, RZ, -R17 ;  /* 0x000000ffff117224 */ /* 0x000fe400078e0a11 */
[--C-:B------:R-:W-:Y:S01]  /*a100*/  @!P3 IMAD.IADD R10, R10, 0x1, -R2.reuse ;  /* 0x000000010a0ab824 */ /* 0x100fe200078e0a02 */
[----:B------:R-:W-:Y:S01]  /*a110*/  ISETP.GE.AND P3, PT, R21, RZ, PT ;  /* 0x000000ff1500720c */ /* 0x000fe20003f66270 */
[----:B------:R-:W-:Y:S01]  /*a120*/  IMAD R19, R2, R17, R19 ;  /* 0x0000001102137224 */ /* 0x000fe200078e0213 */
[----:B------:R-:W-:Y:S01]  /*a130*/  IABS R21, R21 ;  /* 0x0000001500157213 */ /* 0x000fe20000000000 */
[----:B------:R-:W-:Y:S01]  /*a140*/  @!P0 IMAD.IADD R16, R16, 0x1, -R2 ;  /* 0x0000000110108824 */ /* 0x000fe200078e0a02 */
[----:B------:R0:W-:Y:S01]  /*a150*/  STL [R1+0xec], R4 ;  /* 0x0000ec0401007387 */ /* 0x0001e20000100800 */
[----:B------:R-:W-:Y:S01]  /*a160*/  VIADD R0, R3, 0x41 ;  /* 0x0000004103007836 */ /* 0x000fe20000000000 */
[----:B------:R-:W-:Y:S01]  /*a170*/  ISETP.GT.U32.AND P0, PT, R2, R19, PT ;  /* 0x000000130200720c */ /* 0x000fe20003f04070 */
[----:B------:R-:W-:Y:S01]  /*a180*/  IMAD.HI.U32 R15, R23, R21, RZ ;  /* 0x00000015170f7227 */ /* 0x000fe200078e00ff */
[----:B------:R-:W-:-:S02]  /*a190*/  IABS R17, R14 ;  /* 0x0000000e00117213 */ /* 0x000fc40000000000 */
[----:B------:R-:W-:Y:S01]  /*a1a0*/  IABS R11, R0 ;  /* 0x00000000000b7213 */ /* 0x000fe20000000000 */
[----:B------:R-:W-:Y:S02]  /*a1b0*/  @!P5 IMAD.IADD R22, R22, 0x1, -R2 ;  /* 0x000000011616d824 */ /* 0x000fe400078e0a02 */
[----:B------:R-:W-:Y:S02]  /*a1c0*/  IMAD.MOV R15, RZ, RZ, -R15 ;  /* 0x000000ffff0f7224 */ /* 0x000fe400078e0a0f */
[----:B0-----:R-:W-:Y:S01]  /*a1d0*/  IMAD.MOV.U32 R4, RZ, RZ, R10 ;  /* 0x000000ffff047224 */ /* 0x001fe200078e000a */
[C---:B------:R-:W-:Y:S01]  /*a1e0*/  ISETP.GT.U32.AND P5, PT, R2.reuse, R22, PT ;  /* 0x000000160200720c */ /* 0x040fe20003fa4070 */
[----:B------:R-:W-:Y:S02]  /*a1f0*/  IMAD R21, R2, R15, R21 ;  /* 0x0000000f02157224 */ /* 0x000fe400078e0215 */
[----:B------:R-:W-:Y:S01]  /*a200*/  @!P1 IMAD.MOV R4, RZ, RZ, -R4 ;  /* 0x000000ffff049224 */ /* 0x000fe200078e0a04 */
[----:B------:R-:W-:Y:S01]  /*a210*/  ISETP.GE.AND P1, PT, R0, RZ, PT ;  /* 0x000000ff0000720c */ /* 0x000fe20003f26270 */
[----:B------:R-:W-:-:S02]  /*a220*/  @!P0 IMAD.IADD R19, R19, 0x1, -R2 ;  /* 0x0000000113138824 */ /* 0x000fc400078e0a02 */
[----:B------:R-:W-:Y:S01]  /*a230*/  IMAD.MOV.U32 R10, RZ, RZ, R11 ;  /* 0x000000ffff0a7224 */ /* 0x000fe200078e000b */
[----:B------:R0:W-:Y:S01]  /*a240*/  STL [R1+0xf8], R4 ;  /* 0x0000f80401007387 */ /* 0x0001e20000100800 */
[----:B------:R-:W-:Y:S01]  /*a250*/  IMAD.HI.U32 R0, R23, R17, RZ ;  /* 0x0000001117007227 */ /* 0x000fe200078e00ff */
[----:B------:R-:W-:-:S03]  /*a260*/  ISETP.GT.U32.AND P0, PT, R2, R19, PT ;  /* 0x000000130200720c */ /* 0x000fc60003f04070 */
[----:B------:R-:W-:Y:S01]  /*a270*/  @!P5 IMAD.IADD R22, R22, 0x1, -R2 ;  /* 0x000000011616d824 */ /* 0x000fe200078e0a02 */
[----:B------:R-:W-:Y:S01]  /*a280*/  ISETP.GT.U32.AND P5, PT, R2, R21, PT ;  /* 0x000000150200720c */ /* 0x000fe20003fa4070 */
[----:B------:R-:W-:-:S04]  /*a290*/  IMAD.HI.U32 R11, R23, R10, RZ ;  /* 0x0000000a170b7227 */ /* 0x000fc800078e00ff */
[----:B0-----:R-:W-:Y:S02]  /*a2a0*/  IMAD.MOV.U32 R4, RZ, RZ, R16 ;  /* 0x000000ffff047224 */ /* 0x001fe400078e0010 */
[----:B------:R-:W-:Y:S02]  /*a2b0*/  IMAD.MOV R11, RZ, RZ, -R11 ;  /* 0x000000ffff0b7224 */ /* 0x000fe400078e0a0b */
[----:B------:R-:W-:Y:S01]  /*a2c0*/  @!P4 IMAD.MOV R4, RZ, RZ, -R4 ;  /* 0x000000ffff04c224 */ /* 0x000fe200078e0a04 */
[----:B------:R-:W-:Y:S01]  /*a2d0*/  ISETP.GE.AND P4, PT, R14, RZ, PT ;  /* 0x000000ff0e00720c */ /* 0x000fe20003f86270 */
[----:B------:R-:W-:Y:S02]  /*a2e0*/  IMAD.MOV R14, RZ, RZ, -R0 ;  /* 0x000000ffff0e7224 */ /* 0x000fe400078e0a00 */
[----:B------:R-:W-:Y:S01]  /*a2f0*/  VIADD R0, R3, 0x3f ;  /* 0x0000003f03007836 */ /* 0x000fe20000000000 */
[----:B------:R0:W-:Y:S01]  /*a300*/  STL [R1+0xf4], R4 ;  /* 0x0000f40401007387 */ /* 0x0001e20000100800 */
[----:B------:R-:W-:-:S02]  /*a310*/  @!P5 IMAD.IADD R21, R21, 0x1, -R2 ;  /* 0x000000011515d824 */ /* 0x000fc400078e0a02 */
[C---:B------:R-:W-:Y:S01]  /*a320*/  IMAD R10, R2.reuse, R11, R10 ;  /* 0x0000000b020a7224 */ /* 0x040fe200078e020a */
[----:B------:R-:W-:Y:S01]  /*a330*/  IABS R15, R0 ;  /* 0x00000000000f7213 */ /* 0x000fe20000000000 */
[C---:B------:R-:W-:Y:S01]  /*a340*/  IMAD R17, R2.reuse, R14, R17 ;  /* 0x0000000e02117224 */ /* 0x040fe200078e0211 */
[C---:B------:R-:W-:Y:S01]  /*a350*/  ISETP.GT.U32.AND P5, PT, R2.reuse, R21, PT ;  /* 0x000000150200720c */ /* 0x040fe20003fa4070 */
[----:B------:R-:W-:Y:S01]  /*a360*/  @!P0 IMAD.IADD R19, R19, 0x1, -R2 ;  /* 0x0000000113138824 */ /* 0x000fe200078e0a02 */
[C---:B------:R-:W-:Y:S01]  /*a370*/  ISETP.GT.U32.AND P0, PT, R2.reuse, R10, PT ;  /* 0x0000000a0200720c */ /* 0x040fe20003f04070 */
[----:B------:R-:W-:Y:S02]  /*a380*/  VIADD R16, R3, 0x3d ;  /* 0x0000003d03107836 */ /* 0x000fe40000000000 */
[----:B0-----:R-:W-:Y:S02]  /*a390*/  IMAD.MOV.U32 R4, RZ, RZ, R22 ;  /* 0x000000ffff047224 */ /* 0x001fe400078e0016 */
[----:B------:R-:W-:Y:S01]  /*a3a0*/  IMAD.MOV.U32 R22, RZ, RZ, R24 ;  /* 0x000000ffff167224 */ /* 0x000fe200078e0018 */
[----:B------:R-:W-:Y:S01]  /*a3b0*/  IABS R20, R16 ;  /* 0x0000001000147213 */ /* 0x000fe20000000000 */
[----:B------:R-:W-:Y:S01]  /*a3c0*/  @!P2 IMAD.MOV R4, RZ, RZ, -R4 ;  /* 0x000000ffff04a224 */ /* 0x000fe200078e0a04 */
[----:B------:R-:W-:Y:S01]  /*a3d0*/  ISETP.GT.U32.AND P2, PT, R2, R17, PT ;  /* 0x000000110200720c */ /* 0x000fe20003f44070 */
[----:B------:R-:W-:-:S03]  /*a3e0*/  IMAD.HI.U32 R24, R23, R15, RZ ;  /* 0x0000000f17187227 */ /* 0x000fc600078e00ff */
[----:B------:R0:W-:Y:S01]  /*a3f0*/  STL [R1+0xf0], R4 ;  /* 0x0000f00401007387 */ /* 0x0001e20000100800 */
[----:B------:R-:W-:Y:S02]  /*a400*/  IMAD.MOV R24, RZ, RZ, -R24 ;  /* 0x000000ffff187224 */ /* 0x000fe400078e0a18 */
[--C-:B------:R-:W-:Y:S02]  /*a410*/  @!P5 IMAD.IADD R21, R21, 0x1, -R2.reuse ;  /* 0x000000011515d824 */ /* 0x100fe400078e0a02 */
[--C-:B------:R-:W-:Y:S02]  /*a420*/  @!P0 IMAD.IADD R10, R10, 0x1, -R2.reuse ;  /* 0x000000010a0a8824 */ /* 0x100fe400078e0a02 */
[----:B------:R-:W-:Y:S02]  /*a430*/  VIADD R11, R3, 0x3c ;  /* 0x0000003c030b7836 */ /* 0x000fe40000000000 */
[----:B------:R-:W-:Y:S01]  /*a440*/  @!P2 IMAD.IADD R17, R17, 0x1, -R2 ;  /* 0x000000011111a824 */ /* 0x000fe200078e0a02 */
[C---:B------:R-:W-:Y:S01]  /*a450*/  ISETP.GT.U32.AND P0, PT, R2.reuse, R10, PT ;  /* 0x0000000a0200720c */ /* 0x040fe20003f04070 */
[----:B0-----:R-:W-:Y:S01]  /*a460*/  IMAD.MOV.U32 R4, RZ, RZ, R19 ;  /* 0x000000ffff047224 */ /* 0x001fe200078e0013 */
[----:B------:R-:W-:Y:S01]  /*a470*/  IABS R14, R11 ;  /* 0x0000000b000e7213 */ /* 0x000fe20000000000 */
[----:B------:R-:W-:Y:S01]  /*a480*/  IMAD.MOV.U32 R19, RZ, RZ, R20 ;  /* 0x000000ffff137224 */ /* 0x000fe200078e0014 */
[----:B------:R-:W-:Y:S01]  /*a490*/  ISETP.GT.U32.AND P2, PT, R2, R17, PT ;  /* 0x000000110200720c */ /* 0x000fe20003f44070 */
[----:B------:R-:W-:Y:S01]  /*a4a0*/  @!P6 IMAD.MOV R4, RZ, RZ, -R4 ;  /* 0x000000ffff04e224 */ /* 0x000fe200078e0a04 */
[----:B------:R-:W-:Y:S01]  /*a4b0*/  ISETP.GE.AND P6, PT, R0, RZ, PT ;  /* 0x000000ff0000720c */ /* 0x000fe20003fc6270 */
[----:B------:R-:W-:-:S02]  /*a4c0*/  IMAD R0, R2, R24, R15 ;  /* 0x0000001802007224 */ /* 0x000fc400078e020f */
[C---:B------:R-:W-:Y:S01]  /*a4d0*/  IMAD.HI.U32 R15, R23.reuse, R19, RZ ;  /* 0x00000013170f7227 */ /* 0x040fe200078e00ff */
[----:B------:R0:W-:Y:S02]  /*a4e0*/  STL [R1+0xe8], R4 ;  /* 0x0000e80401007387 */ /* 0x0001e40000100800 */
[----:B------:R-:W-:Y:S01]  /*a4f0*/  ISETP.GT.U32.AND P5, PT, R2, R0, PT ;  /* 0x000000000200720c */ /* 0x000fe20003fa4070 */
[----:B------:R-:W-:-:S04]  /*a500*/  IMAD.HI.U32 R24, R23, R22, RZ ;  /* 0x0000001617187227 */ /* 0x000fc800078e00ff */
[----:B------:R-:W-:Y:S02]  /*a510*/  IMAD.MOV R15, RZ, RZ, -R15 ;  /* 0x000000ffff0f7224 */ /* 0x000fe400078e0a0f */
[----:B------:R-:W-:Y:S02]  /*a520*/  IMAD.MOV R24, RZ, RZ, -R24 ;  /* 0x000000ffff187224 */ /* 0x000fe400078e0a18 */
[----:B0-----:R-:W-:Y:S02]  /*a530*/  IMAD.MOV.U32 R4, RZ, RZ, R21 ;  /* 0x000000ffff047224 */ /* 0x001fe400078e0015 */
[----:B------:R-:W-:Y:S02]  /*a540*/  IMAD R19, R2, R15, R19 ;  /* 0x0000000f02137224 */ /* 0x000fe400078e0213 */
[----:B------:R-:W-:Y:S02]  /*a550*/  @!P5 IMAD.IADD R0, R0, 0x1, -R2 ;  /* 0x000000010000d824 */ /* 0x000fe400078e0a02 */
[----:B------:R-:W-:-:S02]  /*a560*/  @!P3 IMAD.MOV R4, RZ, RZ, -R4 ;  /* 0x000000ffff04b224 */ /* 0x000fc400078e0a04 */
[----:B------:R-:W-:Y:S01]  /*a570*/  IMAD.HI.U32 R20, R23, R14, RZ ;  /* 0x0000000e17147227 */ /* 0x000fe200078e00ff */
[----:B------:R-:W-:Y:S02]  /*a580*/  ISETP.GT.U32.AND P3, PT, R2, R0, PT ;  /* 0x000000000200720c */ /* 0x000fe40003f64070 */
[----:B------:R0:W-:Y:S01]  /*a590*/  STL [R1+0xbc], R4 ;  /* 0x0000bc0401007387 */ /* 0x0001e20000100800 */
[----:B------:R-:W-:Y:S01]  /*a5a0*/  @!P0 IMAD.IADD R10, R10, 0x1, -R2 ;  /* 0x000000010a0a8824 */ /* 0x000fe200078e0a02 */
[----:B------:R-:W-:Y:S01]  /*a5b0*/  ISETP.GE.AND P0, PT, R18, RZ, PT ;  /* 0x000000ff1200720c */ /* 0x000fe20003f06270 */
[C---:B------:R-:W-:Y:S02]  /*a5c0*/  IMAD R18, R2.reuse, R24, R22 ;  /* 0x0000001802127224 */ /* 0x040fe400078e0216 */
[----:B------:R-:W-:Y:S01]  /*a5d0*/  @!P2 IMAD.IADD R17, R17, 0x1, -R2 ;  /* 0x000000011111a824 */ /* 0x000fe200078e0a02 */
[C---:B------:R-:W-:Y:S01]  /*a5e0*/  ISETP.GT.U32.AND P2, PT, R2.reuse, R19, PT ;  /* 0x000000130200720c */ /* 0x040fe20003f44070 */
[----:B------:R-:W-:Y:S01]  /*a5f0*/  IMAD.MOV R20, RZ, RZ, -R20 ;  /* 0x000000ffff147224 */ /* 0x000fe200078e0a14 */
[----:B------:R-:W-:Y:S01]  /*a600*/  ISETP.GT.U32.AND P5, PT, R2, R18, PT ;  /* 0x000000120200720c */ /* 0x000fe20003fa4070 */
[----:B------:R-:W-:-:S02]  /*a610*/  IMAD.MOV.U32 R5, RZ, RZ, R10 ;  /* 0x000000ffff057224 */ /* 0x000fc400078e000a */
[C---:B------:R-:W-:Y:S02]  /*a620*/  VIADD R15, R3.reuse, 0x3b ;  /* 0x0000003b030f7836 */ /* 0x040fe40000000000 */
[----:B0-----:R-:W-:Y:S02]  /*a630*/  IMAD.MOV.U32 R4, RZ, RZ, R17 ;  /* 0x000000ffff047224 */ /* 0x001fe400078e0011 */
[----:B------:R-:W-:Y:S01]  /*a640*/  IMAD R14, R2, R20, R14 ;  /* 0x00000014020e7224 */ /* 0x000fe200078e020e */
[----:B------:R-:W-:Y:S01]  /*a650*/  IABS R20, R15 ;  /* 0x0000000f00147213 */ /* 0x000fe20000000000 */
[----:B------:R-:W-:Y:S01]  /*a660*/  @!P1 IMAD.MOV R5, RZ, RZ, -R5 ;  /* 0x000000ffff059224 */ /* 0x000fe200078e0a05 */
[----:B------:R-:W-:Y:S01]  /*a670*/  ISETP.GE.AND P1, PT, R16, RZ, PT ;  /* 0x000000ff1000720c */ /* 0x000fe20003f26270 */
[----:B------:R-:W-:Y:S01]  /*a680*/  @!P4 IMAD.MOV R4, RZ, RZ, -R4 ;  /* 0x000000ffff04c224 */ /* 0x000fe200078e0a04 */
[----:B------:R-:W-:Y:S01]  /*a690*/  ISETP.GT.U32.AND P4, PT, R2, R14, PT ;  /* 0x0000000e0200720c */ /* 0x000fe20003f84070 */
[----:B------:R-:W-:Y:S01]  /*a6a0*/  VIADD R16, R3, 0x3a ;  /* 0x0000003a03107836 */ /* 0x000fe20000000000 */
[----:B------:R-:W-:Y:S01]  /*a6b0*/  STL [R1+0xc8], R5 ;  /* 0x0000c80501007387 */ /* 0x000fe20000100800 */
[----:B------:R-:W-:Y:S01]  /*a6c0*/  @!P3 IMAD.IADD R0, R0, 0x1, -R2 ;  /* 0x000000010000b824 */ /* 0x000fe200078e0a02 */
[----:B------:R-:W-:Y:S01]  /*a6d0*/  ISETP.GE.AND P3, PT, R11, RZ, PT ;  /* 0x000000ff0b00720c */ /* 0x000fe20003f66270 */
[----:B------:R-:W-:Y:S01]  /*a6e0*/  IMAD.MOV.U32 R10, RZ, RZ, R20 ;  /* 0x000000ffff0a7224 */ /* 0x000fe200078e0014 */
[----:B------:R0:W-:Y:S01]  /*a6f0*/  STL [R1+0xcc], R4 ;  /* 0x0000cc0401007387 */ /* 0x0001e20000100800 */
[--C-:B------:R-:W-:Y:S01]  /*a700*/  @!P2 IMAD.IADD R19, R19, 0x1, -R2.reuse ;  /* 0x000000011313a824 */ /* 0x100fe200078e0a02 */
[----:B------:R-:W-:Y:S01]  /*a710*/  IABS R20, R16 ;  /* 0x0000001000147213 */ /* 0x000fe20000000000 */
[----:B------:R-:W-:Y:S01]  /*a720*/  @!P5 IMAD.IADD R18, R18, 0x1, -R2 ;  /* 0x000000011212d824 */ /* 0x000fe200078e0a02 */
[----:B------:R-:W-:Y:S01]  /*a730*/  ISETP.GE.AND P5, PT, R15, RZ, PT ;  /* 0x000000ff0f00720c */ /* 0x000fe20003fa6270 */
[----:B------:R-:W-:-:S03]  /*a740*/  IMAD.HI.U32 R17, R23, R10, RZ ;  /* 0x0000000a17117227 */ /* 0x000fc600078e00ff */
[----:B------:R-:W-:Y:S01]  /*a750*/  ISETP.GT.U32.AND P2, PT, R2, R18, PT ;  /* 0x000000120200720c */ /* 0x000fe20003f44070 */
[----:B------:R-:W-:-:S04]  /*a760*/  IMAD.HI.U32 R15, R23, R20, RZ ;  /* 0x00000014170f7227 */ /* 0x000fc800078e00ff */
[----:B0-----:R-:W-:Y:S02]  /*a770*/  IMAD.MOV.U32 R4, RZ, RZ, R0 ;  /* 0x000000ffff047224 */ /* 0x001fe400078e0000 */
[----:B------:R-:W-:Y:S02]  /*a780*/  @!P4 IMAD.IADD R14, R14, 0x1, -R2 ;  /* 0x000000010e0ec824 */ /* 0x000fe400078e0a02 */
[----:B------:R-:W-:Y:S01]  /*a790*/  @!P6 IMAD.MOV R4, RZ, RZ, -R4 ;  /* 0x000000ffff04e224 */ /* 0x000fe200078e0a04 */
[C---:B------:R-:W-:Y:S01]  /*a7a0*/  ISETP.GT.U32.AND P6, PT, R2.reuse, R19, PT ;  /* 0x000000130200720c */ /* 0x040fe20003fc4070 */
[----:B------:R-:W-:Y:S01]  /*a7b0*/  IMAD.MOV R15, RZ, RZ, -R15 ;  /* 0x000000ffff0f7224 */ /* 0x000fe200078e0a0f */
[C---:B------:R-:W-:Y:S01]  /*a7c0*/  ISETP.GT.U32.AND P4, PT, R2.reuse, R14, PT ;  /* 0x0000000e0200720c */ /* 0x040fe20003f84070 */
[----:B------:R-:W-:Y:S01]  /*a7d0*/  IMAD.MOV R17, RZ, RZ, -R17 ;  /* 0x000000ffff117224 */ /* 0x000fe200078e0a11 */
[----:B------:R0:W-:Y:S01]  /*a7e0*/  STL [R1+0xd0], R4 ;  /* 0x0000d00401007387 */ /* 0x0001e20000100800 */
[----:B------:R-:W-:-:S02]  /*a7f0*/  IMAD R20, R2, R15, R20 ;  /* 0x0000000f02147224 */ /* 0x000fc400078e0214 */
[C---:B------:R-:W-:Y:S02]  /*a800*/  IMAD R10, R2.reuse, R17, R10 ;  /* 0x00000011020a7224 */ /* 0x040fe400078e020a */
[C---:B------:R-:W-:Y:S02]  /*a810*/  VIADD R17, R3.reuse, 0x37 ;  /* 0x0000003703117836 */ /* 0x040fe40000000000 */
[----:B------:R-:W-:Y:S02]  /*a820*/  VIADD R11, R3, 0x39 ;  /* 0x00000039030b7836 */ /* 0x000fe40000000000 */
[--C-:B------:R-:W-:Y:S01]  /*a830*/  @!P6 IMAD.IADD R19, R19, 0x1, -R2.reuse ;  /* 0x000000011313e824 */ /* 0x100fe200078e0a02 */
[----:B------:R-:W-:Y:S01]  /*a840*/  ISETP.GT.U32.AND P6, PT, R2, R20, PT ;  /* 0x000000140200720c */ /* 0x000fe20003fc4070 */
[--C-:B------:R-:W-:Y:S01]  /*a850*/  @!P2 IMAD.IADD R18, R18, 0x1, -R2.reuse ;  /* 0x000000011212a824 */ /* 0x100fe200078e0a02 */
[----:B------:R-:W-:Y:S01]  /*a860*/  ISETP.GT.U32.AND P2, PT, R2, R10, PT ;  /* 0x0000000a0200720c */ /* 0x000fe20003f44070 */
[----:B------:R-:W-:Y:S01]  /*a870*/  VIADD R0, R3, 0x38 ;  /* 0x0000003803007836 */ /* 0x000fe20000000000 */
[----:B------:R-:W-:Y:S01]  /*a880*/  IABS R22, R17 ;  /* 0x0000001100167213 */ /* 0x000fe20000000000 */
[----:B------:R-:W-:Y:S01]  /*a890*/  @!P4 IMAD.IADD R14, R14, 0x1, -R2 ;  /* 0x000000010e0ec824 */ /* 0x000fe200078e0a02 */
[----:B------:R-:W-:Y:S01]  /*a8a0*/  IABS R21, R11 ;  /* 0x0000000b00157213 */ /* 0x000fe20000000000 */
[----:B0-----:R-:W-:Y:S01]  /*a8b0*/  IMAD.MOV.U32 R4, RZ, RZ, R18 ;  /* 0x000000ffff047224 */ /* 0x001fe200078e0012 */
[----:B------:R-:W-:Y:S01]  /*a8c0*/  IABS R15, R0 ;  /* 0x00000000000f7213 */ /* 0x000fe20000000000 */
[----:B------:R-:W-:Y:S01]  /*a8d0*/  IMAD.MOV.U32 R5, RZ, RZ, R19 ;  /* 0x000000ffff057224 */ /* 0x000fe200078e0013 */
[----:B------:R-:W-:Y:S01]  /*a8e0*/  ISETP.GE.AND P4, PT, R16, RZ, PT ;  /* 0x000000ff1000720c */ /* 0x000fe20003f86270 */
[----:B------:R-:W-:-:S02]  /*a8f0*/  IMAD.MOV.U32 R16, RZ, RZ, R22 ;  /* 0x000000ffff107224 */ /* 0x000fc400078e0016 */
[----:B------:R-:W-:-:S04]  /*a900*/  IMAD.HI.U32 R22, R23, R21, RZ ;  /* 0x0000001517167227 */ /* 0x000fc800078e00ff */
[----:B------:R-:W-:Y:S02]  /*a910*/  @!P6 IMAD.IADD R20, R20, 0x1, -R2 ;  /* 0x000000011414e824 */ /* 0x000fe400078e0a02 */
[----:B------:R-:W-:-:S03]  /*a920*/  IMAD.HI.U32 R24, R23, R15, RZ ;  /* 0x0000000f17187227 */ /* 0x000fc600078e00ff */
[----:B------:R-:W-:Y:S01]  /*a930*/  ISETP.GT.U32.AND P6, PT, R2, R20, PT ;  /* 0x000000140200720c */ /* 0x000fe20003fc4070 */
[----:B------:R-:W-:Y:S02]  /*a940*/  IMAD.MOV R22, RZ, RZ, -R22 ;  /* 0x000000ffff167224 */ /* 0x000fe400078e0a16 */
[----:B------:R-:W-:Y:S01]  /*a950*/  @!P2 IMAD.IADD R10, R10, 0x1, -R2 ;  /* 0x000000010a0aa824 */ /* 0x000fe200078e0a02 */
[----:B------:R-:W-:Y:S01]  /*a960*/  ISETP.GE.AND P2, PT, R11, RZ, PT ;  /* 0x000000ff0b00720c */ /* 0x000fe20003f46270 */
[----:B------:R-:W-:Y:S02]  /*a970*/  @!P0 IMAD.MOV R4, RZ, RZ, -R4 ;  /* 0x000000ffff048224 */ /* 0x000fe400078e0a04 */
[----:B------:R-:W-:Y:S01]  /*a980*/  IMAD.HI.U32 R11, R23, R16, RZ ;  /* 0x00000010170b7227 */ /* 0x000fe200078e00ff */
[----:B------:R-:W-:Y:S02]  /*a990*/  ISETP.GT.U32.AND P0, PT, R2, R10, PT ;  /* 0x0000000a0200720c */ /* 0x000fe40003f04070 */
[----:B------:R0:W-:Y:S01]  /*a9a0*/  STL [R1+0xc0], R4 ;  /* 0x0000c00401007387 */ /* 0x0001e20000100800 */
[----:B------:R-:W-:-:S02]  /*a9b0*/  IMAD.MOV R18, RZ, RZ, -R24 ;  /* 0x000000ffff127224 */ /* 0x000fc400078e0a18 */
[C---:B------:R-:W-:Y:S02]  /*a9c0*/  IMAD R21, R2.reuse, R22, R21 ;  /* 0x0000001602157224 */ /* 0x040fe400078e0215 */
[----:B------:R-:W-:Y:S02]  /*a9d0*/  IMAD.MOV R11, RZ, RZ, -R11 ;  /* 0x000000ffff0b7224 */ /* 0x000fe400078e0a0b */
[C---:B------:R-:W-:Y:S02]  /*a9e0*/  IMAD R15, R2.reuse, R18, R15 ;  /* 0x00000012020f7224 */ /* 0x040fe400078e020f */
[----:B------:R-:W-:Y:S01]  /*a9f0*/  @!P1 IMAD.MOV R5, RZ, RZ, -R5 ;  /* 0x000000ffff059224 */ /* 0x000fe200078e0a05 */
[C---:B------:R-:W-:Y:S01]  /*aa00*/  ISETP.GT.U32.AND P1, PT, R2.reuse, R21, PT ;  /* 0x000000150200720c */ /* 0x040fe20003f24070 */
[----:B0-----:R-:W-:Y:S02]  /*aa10*/  IMAD.MOV.U32 R4, RZ, RZ, R14 ;  /* 0x000000ffff047224 */ /* 0x001fe400078e000e */
[C---:B------:R-:W-:Y:S01]  /*aa20*/  IMAD R16, R2.reuse, R11, R16 ;  /* 0x0000000b02107224 */ /* 0x040fe200078e0210 */
[----:B------:R-:W-:Y:S01]  /*aa30*/  STL [R1+0xb0], R5 ;  /* 0x0000b00501007387 */ /* 0x000fe20000100800 */
[----:B------:R-:W-:Y:S01]  /*aa40*/  @!P3 IMAD.MOV R4, RZ, RZ, -R4 ;  /* 0x000000ffff04b224 */ /* 0x000fe200078e0a04 */
[----:B------:R-:W-:Y:S01]  /*aa50*/  ISETP.GT.U32.AND P3, PT, R2, R15, PT ;  /* 0x0000000f0200720c */ /* 0x000fe20003f64070 */
[--C-:B------:R-:W-:Y:S01]  /*aa60*/  @!P6 IMAD.IADD R20, R20, 0x1, -R2.reuse ;  /* 0x000000011414e824 */ /* 0x100fe200078e0a02 */
[----:B------:R-:W-:Y:S01]  /*aa70*/  ISETP.GT.U32.AND P6, PT, R2, R16, PT ;  /* 0x000000100200720c */ /* 0x000fe20003fc4070 */
[C---:B------:R-:W-:Y:S01]  /*aa80*/  VIADD R22, R3.reuse, 0x36 ;  /* 0x0000003603167836 */ /* 0x040fe20000000000 */
[----:B------:R0:W-:Y:S01]  /*aa90*/  STL [R1+0xb4], R4 ;  /* 0x0000b40401007387 */ /* 0x0001e20000100800 */
[--C-:B------:R-:W-:Y:S01]  /*aaa0*/  @!P0 IMAD.IADD R10, R10, 0x1, -R2.reuse ;  /* 0x000000010a0a8824 */ /* 0x100fe200078e0a02 */
[----:B------:R-:W-:Y:S01]  /*aab0*/  ISETP.GE.AND P0, PT, R0, RZ, PT ;  /* 0x000000ff0000720c */ /* 0x000fe20003f06270 */
[----:B------:R-:W-:Y:S01]  /*aac0*/  VIADD R0, R3, 0x35 ;  /* 0x0000003503007836 */ /* 0x000fe20000000000 */
[----:B------:R-:W-:Y:S01]  /*aad0*/  IABS R11, R22 ;  /* 0x00000016000b7213 */ /* 0x000fe20000000000 */
[--C-:B------:R-:W-:Y:S01]  /*aae0*/  @!P1 IMAD.IADD R21, R21, 0x1, -R2.reuse ;  /* 0x0000000115159824 */ /* 0x100fe200078e0a02 */
[----:B------:R-:W-:Y:S01]  /*aaf0*/  ISETP.GE.AND P1, PT, R17, RZ, PT ;  /* 0x000000ff1100720c */ /* 0x000fe20003f26270 */
[----:B------:R-:W-:Y:S01]  /*ab00*/  VIADD R17, R3, 0x34 ;  /* 0x0000003403117836 */ /* 0x000fe20000000000 */
[----:B------:R-:W-:Y:S01]  /*ab10*/  IABS R14, R0 ;  /* 0x00000000000e7213 */ /* 0x000fe20000000000 */
[----:B------:R-:W-:Y:S01]  /*ab20*/  @!P3 IMAD.IADD R15, R15, 0x1, -R2 ;  /* 0x000000010f0fb824 */ /* 0x000fe200078e0a02 */
[----:B------:R-:W-:Y:S01]  /*ab30*/  ISETP.GT.U32.AND P3, PT, R2, R21, PT ;  /* 0x000000150200720c */ /* 0x000fe20003f64070 */
[----:B------:R-:W-:Y:S01]  /*ab40*/  IMAD.HI.U32 R18, R23, R11, RZ ;  /* 0x0000000b17127227 */ /* 0x000fe200078e00ff */
[----:B------:R-:W-:-:S03]  /*ab50*/  IABS R25, R17 ;  /* 0x0000001100197213 */ /* 0x000fc60000000000 */
[----:B------:R-:W-:Y:S01]  /*ab60*/  @!P6 IMAD.IADD R16, R16, 0x1, -R2 ;  /* 0x000000011010e824 */ /* 0x000fe200078e0a02 */
[----:B------:R-:W-:Y:S01]  /*ab70*/  ISETP.GT.U32.AND P6, PT, R2, R15, PT ;  /* 0x0000000f0200720c */ /* 0x000fe20003fc4070 */
[----:B0-----:R-:W-:Y:S02]  /*ab80*/  IMAD.MOV.U32 R4, RZ, RZ, R10 ;  /* 0x000000ffff047224 */ /* 0x001fe400078e000a */
[----:B------:R-:W-:-:S04]  /*ab90*/  IMAD.HI.U32 R10, R23, R14, RZ ;  /* 0x0000000e170a7227 */ /* 0x000fc800078e00ff */
[----:B------:R-:W-:Y:S02]  /*aba0*/  IMAD.MOV R18, RZ, RZ, -R18 ;  /* 0x000000ffff127224 */ /* 0x000fe400078e0a12 */
[----:B------:R-:W-:Y:S02]  /*abb0*/  IMAD.MOV R10, RZ, RZ, -R10 ;  /* 0x000000ffff0a7224 */ /* 0x000fe400078e0a0a */
[C---:B------:R-:W-:Y:S02]  /*abc0*/  IMAD R11, R2.reuse, R18, R11 ;  /* 0x00000012020b7224 */ /* 0x040fe400078e020b */
[C---:B------:R-:W-:Y:S02]  /*abd0*/  IMAD R14, R2.reuse, R10, R14 ;  /* 0x0000000a020e7224 */ /* 0x040fe400078e020e */
[--C-:B------:R-:W-:Y:S01]  /*abe0*/  @!P3 IMAD.IADD R21, R21, 0x1, -R2.reuse ;  /* 0x000000011515b824 */ /* 0x100fe200078e0a02 */
[C---:B------:R-:W-:Y:S01]  /*abf0*/  ISETP.GT.U32.AND P3, PT, R2.reuse, R11, PT ;  /* 0x0000000b0200720c */ /* 0x040fe20003f64070 */
[----:B------:R-:W-:Y:S01]  /*ac00*/  @!P6 IMAD.IADD R15, R15, 0x1, -R2 ;  /* 0x000000010f0fe824 */ /* 0x000fe200078e0a02 */
[C---:B------:R-:W-:Y:S01]  /*ac10*/  ISETP.GT.U32.AND P6, PT, R2.reuse, R14, PT ;  /* 0x0000000e0200720c */ /* 0x040fe20003fc4070 */
[----:B------:R-:W-:Y:S01]  /*ac20*/  @!P5 IMAD.MOV R4, RZ, RZ, -R4 ;  /* 0x000000ffff04d224 */ /* 0x000fe200078e0a04 */
[----:B------:R-:W-:Y:S01]  /*ac30*/  ISETP.GT.U32.AND P5, PT, R2, R16, PT ;  /* 0x000000100200720c */ /* 0x000fe20003fa4070 */
[----:B------:R-:W-:-:S03]  /*ac40*/  IMAD.HI.U32 R26, R23, R25, RZ ;  /* 0x00000019171a7227 */ /* 0x000fc600078e00ff */
[----:B------:R0:W-:Y:S01]  /*ac50*/  STL [R1+0xb8], R4 ;  /* 0x0000b80401007387 */ /* 0x0001e20000100800 */
[----:B------:R-:W-:Y:S02]  /*ac60*/  VIADD R18, R3, 0x33 ;  /* 0x0000003303127836 */ /* 0x000fe40000000000 */
[----:B------:R-:W-:Y:S02]  /*ac70*/  IMAD.MOV R26, RZ, RZ, -R26 ;  /* 0x000000ffff1a7224 */ /* 0x000fe400078e0a1a */
[----:B------:R-:W-:Y:S01]  /*ac80*/  @!P3 IMAD.IADD R11, R11, 0x1, -R2 ;  /* 0x000000010b0bb824 */ /* 0x000fe200078e0a02 */
[----:B------:R-:W-:Y:S01]  /*ac90*/  ISETP.GE.AND P3, PT, R0, RZ, PT ;  /* 0x000000ff0000720c */ /* 0x000fe20003f66270 */
[----:B------:R-:W-:Y:S01]  /*aca0*/  IMAD.MOV.U32 R5, RZ, RZ, R20 ;  /* 0x000000ffff057224 */ /* 0x000fe200078e0014 */
[----:B------:R-:W-:Y:S01]  /*acb0*/  IABS R10, R18 ;  /* 0x00000012000a7213 */ /* 0x000fe20000000000 */
[----:B------:R-:W-:Y:S02]  /*acc0*/  @!P6 IMAD.IADD R14, R14, 0x1, -R2 ;  /* 0x000000010e0ee824 */ /* 0x000fe400078e0a02 */
[----:B0-----:R-:W-:-:S02]  /*acd0*/  IMAD.MOV.U32 R4, RZ, RZ, R21 ;  /* 0x000000ffff047224 */ /* 0x001fc400078e0015 */
[C---:B------:R-:W-:Y:S02]  /*ace0*/  IMAD R0, R2.reuse, R26, R25 ;  /* 0x0000001a02007224 */ /* 0x040fe400078e0219 */
[----:B------:R-:W-:Y:S01]  /*acf0*/  @!P4 IMAD.MOV R5, RZ, RZ, -R5 ;  /* 0x000000ffff05c224 */ /* 0x000fe200078e0a05 */
[C---:B------:R-:W-:Y:S01]  /*ad00*/  ISETP.GT.U32.AND P4, PT, R2.reuse, R11, PT ;  /* 0x0000000b0200720c */ /* 0x040fe20003f84070 */
[----:B------:R-:W-:Y:S01]  /*ad10*/  @!P2 IMAD.MOV R4, RZ, RZ, -R4 ;  /* 0x000000ffff04a224 */ /* 0x000fe200078e0a04 */
[----:B------:R-:W-:Y:S01]  /*ad20*/  ISETP.GT.U32.AND P2, PT, R2, R14, PT ;  /* 0x0000000e0200720c */ /* 0x000fe20003f44070 */
[----:B------:R-:W-:Y:S01]  /*ad30*/  @!P5 IMAD.IADD R16, R16, 0x1, -R2 ;  /* 0x000000011010d824 */ /* 0x000fe200078e0a02 */
[----:B------:R-:W-:Y:S01]  /*ad40*/  ISETP.GT.U32.AND P6, PT, R2, R0, PT ;  /* 0x000000000200720c */ /* 0x000fe20003fc4070 */
[----:B------:R-:W-:Y:S01]  /*ad50*/  IMAD.HI.U32 R24, R23, R10, RZ ;  /* 0x0000000a17187227 */ /* 0x000fe200078e00ff */
[----:B------:R0:W-:Y:S01]  /*ad60*/  STL [R1+0xa8], R5 ;  /* 0x0000a80501007387 */ /* 0x0001e20000100800 */
[----:B------:R-:W-:-:S02]  /*ad70*/  ISETP.GE.AND P5, PT, R22, RZ, PT ;  /* 0x000000ff1600720c */ /* 0x000fc40003fa6270 */
[----:B------:R-:W-:Y:S01]  /*ad80*/  IMAD.MOV R24, RZ, RZ, -R24 ;  /* 0x000000ffff187224 */ /* 0x000fe200078e0a18 */
[----:B------:R1:W-:Y:S01]  /*ad90*/  STL [R1+0xa4], R4 ;  /* 0x0000a40401007387 */ /* 0x0003e20000100800 */
[----:B------:R-:W-:Y:S02]  /*ada0*/  VIADD R19, R3, 0x32 ;  /* 0x0000003203137836 */ /* 0x000fe40000000000 */
[--C-:B------:R-:W-:Y:S02]  /*adb0*/  @!P4 IMAD.IADD R11, R11, 0x1, -R2.reuse ;  /* 0x000000010b0bc824 */ /* 0x100fe400078e0a02 */
[----:B------:R-:W-:Y:S01]  /*adc0*/  @!P2 IMAD.IADD R14, R14, 0x1, -R2 ;  /* 0x000000010e0ea824 */ /* 0x000fe200078e0a02 */
[----:B------:R-:W-:Y:S01]  /*add0*/  IABS R22, R19 ;  /* 0x0000001300167213 */ /* 0x000fe20000000000 */
[----:B0-----:R-:W-:Y:S01]  /*ade0*/  IMAD.MOV.U32 R5, RZ, RZ, R15 ;  /* 0x000000ffff057224 */ /* 0x001fe200078e000f */
[----:B------:R-:W-:Y:S01]  /*adf0*/  ISETP.GE.AND P2, PT, R19, RZ, PT ;  /* 0x000000ff1300720c */ /* 0x000fe20003f46270 */
[----:B------:R-:W-:-:S02]  /*ae00*/  IMAD R15, R2, R24, R10 ;  /* 0x00000018020f7224 */ /* 0x000fc400078e020a */
[----:B-1----:R-:W-:Y:S02]  /*ae10*/  IMAD.MOV.U32 R4, RZ, RZ, R16 ;  /* 0x000000ffff047224 */ /* 0x002fe400078e0010 */
[----:B------:R-:W-:Y:S01]  /*ae20*/  @!P0 IMAD.MOV R5, RZ, RZ, -R5 ;  /* 0x000000ffff058224 */ /* 0x000fe200078e0a05 */
[----:B------:R-:W-:Y:S01]  /*ae30*/  ISETP.GT.U32.AND P4, PT, R2, R15, PT ;  /* 0x0000000f0200720c */ /* 0x000fe20003f84070 */
[----:B------:R-:W-:Y:S01]  /*ae40*/  @!P1 IMAD.MOV R4, RZ, RZ, -R4 ;  /* 0x000000ffff049224 */ /* 0x000fe200078e0a04 */
[----:B------:R-:W-:Y:S01]  /*ae50*/  ISETP.GE.AND P1, PT, R18, RZ, PT ;  /* 0x000000ff1200720c */ /* 0x000fe20003f26270 */
[----:B------:R-:W-:Y:S01]  /*ae60*/  VIADD R10, R3, 0x31 ;  /* 0x00000031030a7836 */ /* 0x000fe20000000000 */
[----:B------:R-:W-:Y:S01]  /*ae70*/  STL [R1+0xa0], R5 ;  /* 0x0000a00501007387 */ /* 0x000fe20000100800 */
[----:B------:R-:W-:Y:S01]  /*ae80*/  @!P6 IMAD.IADD R0, R0, 0x1, -R2 ;  /* 0x000000010000e824 */ /* 0x000fe200078e0a02 */
[----:B------:R-:W-:Y:S01]  /*ae90*/  ISETP.GE.AND P0, PT, R17, RZ, PT ;  /* 0x000000ff1100720c */ /* 0x000fe20003f06270 */
[----:B------:R-:W-:Y:S01]  /*aea0*/  IMAD.HI.U32 R16, R23, R22, RZ ;  /* 0x0000001617107227 */ /* 0x000fe200078e00ff */
[----:B------:R0:W-:Y:S01]  /*aeb0*/  STL [R1+0x9c], R4 ;  /* 0x00009c0401007387 */ /* 0x0001e20000100800 */
[----:B------:R-:W-:-:S02]  /*aec0*/  IABS R19, R10 ;  /* 0x0000000a00137213 */ /* 0x000fc40000000000 */
[----:B------:R-:W-:Y:S01]  /*aed0*/  IMAD.MOV R16, RZ, RZ, -R16 ;  /* 0x000000ffff107224 */ /* 0x000fe200078e0a10 */
[----:B------:R-:W-:Y:S01]  /*aee0*/  ISETP.GE.AND P6, PT, R10, RZ, PT ;  /* 0x000000ff0a00720c */ /* 0x000fe20003fc6270 */
[----:B------:R-:W-:Y:S02]  /*aef0*/  VIADD R17, R3, 0x30 ;  /* 0x0000003003117836 */ /* 0x000fe40000000000 */
[----:B------:R-:W-:-:S04]  /*af00*/  IMAD.HI.U32 R18, R23, R19, RZ ;  /* 0x0000001317127227 */ /* 0x000fc800078e00ff */
[----:B0-----:R-:W-:Y:S01]  /*af10*/  IMAD.MOV.U32 R4, RZ, RZ, R11 ;  /* 0x000000ffff047224 */ /* 0x001fe200078e000b */
[----:B------:R-:W-:Y:S01]  /*af20*/  IABS R11, R17 ;  /* 0x00000011000b7213 */ /* 0x000fe20000000000 */
[C---:B------:R-:W-:Y:S02]  /*af30*/  IMAD R24, R2.reuse, R16, R22 ;  /* 0x0000001002187224 */ /* 0x040fe400078e0216 */
[----:B------:R-:W-:Y:S01]  /*af40*/  @!P5 IMAD.MOV R4, RZ, RZ, -R4 ;  /* 0x000000ffff04d224 */ /* 0x000fe200078e0a04 */
[C---:B------:R-:W-:Y:S01]  /*af50*/  ISETP.GT.U32.AND P5, PT, R2.reuse, R0, PT ;  /* 0x000000000200720c */ /* 0x040fe20003fa4070 */
[----:B------:R-:W-:Y:S02]  /*af60*/  IMAD.MOV R18, RZ, RZ, -R18 ;  /* 0x000000ffff127224 */ /* 0x000fe400078e0a12 */
[----:B------:R-:W-:Y:S01]  /*af70*/  @!P4 IMAD.IADD R15, R15, 0x1, -R2 ;  /* 0x000000010f0fc824 */ /* 0x000fe200078e0a02 */
[----:B------:R0:W-:Y:S01]  /*af80*/  STL [R1+0x94], R4 ;  /* 0x0000940401007387 */ /* 0x0001e20000100800 */
[----:B------:R-:W-:-:S02]  /*af90*/  IMAD R19, R2, R18, R19 ;  /* 0x0000001202137224 */ /* 0x000fc400078e0213 */
[C---:B------:R-:W-:Y:S01]  /*afa0*/  VIADD R16, R3.reuse, 0x2f ;  /* 0x0000002f03107836 */ /* 0x040fe20000000000 */
[----:B------:R-:W-:Y:S01]  /*afb0*/  ISETP.GT.U32.AND P4, PT, R2, R15, PT ;  /* 0x0000000f0200720c */ /* 0x000fe20003f84070 */
[C---:B------:R-:W-:Y:S02]  /*afc0*/  VIADD R10, R3.reuse, 0x2e ;  /* 0x0000002e030a7836 */ /* 0x040fe40000000000 */
[----:B------:R-:W-:Y:S01]  /*afd0*/  VIADD R8, R3, 0x6 ;  /* 0x0000000603087836 */ /* 0x000fe20000000000 */
[----:B------:R-:W-:Y:S01]  /*afe0*/  IABS R21, R16 ;  /* 0x0000001000157213 */ /* 0x000fe20000000000 */
[----:B------:R-:W-:Y:S01]  /*aff0*/  @!P5 IMAD.IADD R0, R0, 0x1, -R2 ;  /* 0x000000010000d824 */ /* 0x000fe200078e0a02 */
[----:B------:R-:W-:Y:S01]  /*b000*/  ISETP.GT.U32.AND P5, PT, R2, R19, PT ;  /* 0x000000130200720c */ /* 0x000fe20003fa4070 */
[----:B0-----:R-:W-:Y:S01]  /*b010*/  IMAD.MOV.U32 R4, RZ, RZ, R14 ;  /* 0x000000ffff047224 */ /* 0x001fe200078e000e */
[----:B------:R-:W-:Y:S01]  /*b020*/  IABS R20, R10 ;  /* 0x0000000a00147213 */ /* 0x000fe20000000000 */
[----:B------:R-:W-:-:S02]  /*b030*/  IMAD.MOV.U32 R14, RZ, RZ, R11 ;  /* 0x000000ffff0e7224 */ /* 0x000fc400078e000b */
[----:B------:R-:W-:Y:S01]  /*b040*/  @!P3 IMAD.MOV R4, RZ, RZ, -R4 ;  /* 0x000000ffff04b224 */ /* 0x000fe200078e0a04 */
[----:B------:R-:W-:Y:S01]  /*b050*/  ISETP.GT.U32.AND P3, PT, R2, R24, PT ;  /* 0x000000180200720c */ /* 0x000fe20003f64070 */
[----:B------:R-:W-:-:S03]  /*b060*/  IMAD.HI.U32 R22, R23, R14, RZ ;  /* 0x0000000e17167227 */ /* 0x000fc600078e00ff */
[----:B------:R0:W-:Y:S01]  /*b070*/  STL [R1+0x90], R4 ;  /* 0x0000900401007387 */ /* 0x0001e20000100800 */
[----:B------:R-:W-:-:S04]  /*b080*/  IMAD.HI.U32 R18, R23, R21, RZ ;  /* 0x0000001517127227 */ /* 0x000fc800078e00ff */
[--C-:B------:R-:W-:Y:S02]  /*b090*/  @!P5 IMAD.IADD R19, R19, 0x1, -R2.reuse ;  /* 0x000000011313d824 */ /* 0x100fe400078e0a02 */
[--C-:B------:R-:W-:Y:S01]  /*b0a0*/  @!P4 IMAD.IADD R15, R15, 0x1, -R2.reuse ;  /* 0x000000010f0fc824 */ /* 0x100fe200078e0a02 */
[----:B------:R-:W-:Y:S01]  /*b0b0*/  ISETP.GE.AND P4, PT, R17, RZ, PT ;  /* 0x000000ff1100720c */ /* 0x000fe20003f86270 */
[----:B------:R-:W-:Y:S01]  /*b0c0*/  @!P3 IMAD.IADD R24, R24, 0x1, -R2 ;  /* 0x000000011818b824 */ /* 0x000fe200078e0a02 */
[----:B------:R-:W-:Y:S01]  /*b0d0*/  ISETP.GE.AND P3, PT, R16, RZ, PT ;  /* 0x000000ff1000720c */ /* 0x000fe20003f66270 */
[----:B------:R-:W-:Y:S02]  /*b0e0*/  IMAD.MOV R22, RZ, RZ, -R22 ;  /* 0x000000ffff167224 */ /* 0x000fe400078e0a16 */
[----:B0-----:R-:W-:Y:S01]  /*b0f0*/  IMAD.MOV.U32 R4, RZ, RZ, R0 ;  /* 0x000000ffff047224 */ /* 0x001fe200078e0000 */
[----:B------:R-:W-:Y:S01]  /*b100*/  ISETP.GT.U32.AND P5, PT, R2, R24, PT ;  /* 0x000000180200720c */ /* 0x000fe20003fa4070 */
[----:B------:R-:W-:-:S02]  /*b110*/  IMAD.MOV R17, RZ, RZ, -R18 ;  /* 0x000000ffff117224 */ /* 0x000fc400078e0a12 */
[C---:B------:R-:W-:Y:S02]  /*b120*/  IMAD R14, R2.reuse, R22, R14 ;  /* 0x00000016020e7224 */ /* 0x040fe400078e020e */
[----:B------:R-:W-:Y:S02]  /*b130*/  IMAD.MOV.U32 R0, RZ, RZ, R15 ;  /* 0x000000ffff007224 */ /* 0x000fe400078e000f */
[C---:B------:R-:W-:Y:S02]  /*b140*/  IMAD R21, R2.reuse, R17, R21 ;  /* 0x0000001102157224 */ /* 0x040fe400078e0215 */
[----:B------:R-:W-:Y:S01]  /*b150*/  @!P1 IMAD.MOV R0, RZ, RZ, -R0 ;  /* 0x000000ffff009224 */ /* 0x000fe200078e0a00 */
[C---:B------:R-:W-:Y:S01]  /*b160*/  ISETP.GT.U32.AND P1, PT, R2.reuse, R14, PT ;  /* 0x0000000e0200720c */ /* 0x040fe20003f24070 */
[----:B------:R-:W-:Y:S01]  /*b170*/  @!P0 IMAD.MOV R4, RZ, RZ, -R4 ;  /* 0x000000ffff048224 */ /* 0x000fe200078e0a04 */
[----:B------:R-:W-:Y:S01]  /*b180*/  ISETP.GT.U32.AND P0, PT, R2, R19, PT ;  /* 0x000000130200720c */ /* 0x000fe20003f04070 */
[----:B------:R-:W-:-:S03]  /*b190*/  IMAD.HI.U32 R11, R23, R20, RZ ;  /* 0x00000014170b7227 */ /* 0x000fc600078e00ff */
[----:B------:R0:W-:Y:S01]  /*b1a0*/  STL [R1+0x8c], R4 ;  /* 0x00008c0401007387 */ /* 0x0001e20000100800 */
[----:B------:R-:W-:Y:S01]  /*b1b0*/  @!P5 IMAD.IADD R24, R24, 0x1, -R2 ;  /* 0x000000011818d824 */ /* 0x000fe200078e0a02 */
[C---:B------:R-:W-:Y:S01]  /*b1c0*/  ISETP.GT.U32.AND P5, PT, R2.reuse, R21, PT ;  /* 0x000000150200720c */ /* 0x040fe20003fa4070 */
[----:B------:R-:W-:Y:S01]  /*b1d0*/  IMAD.MOV R11, RZ, RZ, -R11 ;  /* 0x000000ffff0b7224 */ /* 0x000fe200078e0a0b */
[----:B------:R1:W-:Y:S01]  /*b1e0*/  STL [R1+0x88], R0 ;  /* 0x0000880001007387 */ /* 0x0003e20000100800 */
[C---:B------:R-:W-:Y:S02]  /*b1f0*/  VIADD R17, R3.reuse, 0x2d ;  /* 0x0000002d03117836 */ /* 0x040fe40000000000 */
[----:B------:R-:W-:Y:S02]  /*b200*/  IMAD R20, R2, R11, R20 ;  /* 0x0000000b02147224 */ /* 0x000fe400078e0214 */
[C---:B------:R-:W-:Y:S01]  /*b210*/  VIADD R11, R3.reuse, 0x2b ;  /* 0x0000002b030b7836 */ /* 0x040fe20000000000 */
[----:B------:R-:W-:Y:S01]  /*b220*/  IABS R22, R17 ;  /* 0x0000001100167213 */ /* 0x000fe20000000000 */
[----:B------:R-:W-:-:S02]  /*b230*/  VIADD R15, R3, 0x2c ;  /* 0x0000002c030f7836 */ /* 0x000fc40000000000 */
[--C-:B------:R-:W-:Y:S01]  /*b240*/  @!P1 IMAD.IADD R14, R14, 0x1, -R2.reuse ;  /* 0x000000010e0e9824 */ /* 0x100fe200078e0a02 */
[----:B------:R-:W-:Y:S01]  /*b250*/  IABS R26, R11 ;  /* 0x0000000b001a7213 */ /* 0x000fe20000000000 */
[--C-:B------:R-:W-:Y:S01]  /*b260*/  @!P0 IMAD.IADD R19, R19, 0x1, -R2.reuse ;  /* 0x0000000113138824 */ /* 0x100fe200078e0a02 */
[C---:B------:R-:W-:Y:S01]  /*b270*/  ISETP.GT.U32.AND P0, PT, R2.reuse, R20, PT ;  /* 0x000000140200720c */ /* 0x040fe20003f04070 */
[----:B------:R-:W-:Y:S01]  /*b280*/  @!P5 IMAD.IADD R21, R21, 0x1, -R2 ;  /* 0x000000011515d824 */ /* 0x000fe200078e0a02 */
[----:B------:R-:W-:Y:S01]  /*b290*/  IABS R16, R15 ;  /* 0x0000000f00107213 */ /* 0x000fe20000000000 */
[----:B------:R-:W-:Y:S01]  /*b2a0*/  IMAD.MOV.U32 R5, RZ, RZ, R24 ;  /* 0x000000ffff057224 */ /* 0x000fe200078e0018 */
[----:B------:R-:W-:Y:S01]  /*b2b0*/  ISETP.GT.U32.AND P5, PT, R2, R14, PT ;  /* 0x0000000e0200720c */ /* 0x000fe20003fa4070 */
[----:B------:R-:W-:Y:S01]  /*b2c0*/  IMAD.HI.U32 R25, R23, R22, RZ ;  /* 0x0000001617197227 */ /* 0x000fe200078e00ff */
[----:B------:R-:W-:-:S03]  /*b2d0*/  ISETP.GE.AND P1, PT, R10, RZ, PT ;  /* 0x000000ff0a00720c */ /* 0x000fc60003f26270 */
[----:B0-----:R-:W-:Y:S02]  /*b2e0*/  IMAD.MOV.U32 R4, RZ, RZ, R19 ;  /* 0x000000ffff047224 */ /* 0x001fe400078e0013 */
[----:B------:R-:W-:Y:S01]  /*b2f0*/  @!P2 IMAD.MOV R5, RZ, RZ, -R5 ;  /* 0x000000ffff05a224 */ /* 0x000fe200078e0a05 */
[----:B------:R-:W-:Y:S01]  /*b300*/  ISETP.GT.U32.AND P2, PT, R2, R21, PT ;  /* 0x000000150200720c */ /* 0x000fe20003f44070 */
[----:B------:R-:W-:Y:S02]  /*b310*/  IMAD.MOV.U32 R10, RZ, RZ, R26 ;  /* 0x000000ffff0a7224 */ /* 0x000fe400078e001a */
[----:B------:R-:W-:Y:S01]  /*b320*/  IMAD.HI.U32 R26, R23, R16, RZ ;  /* 0x00000010171a7227 */ /* 0x000fe200078e00ff */
[----:B------:R-:W-:Y:S03]  /*b330*/  STL [R1+0x80], R5 ;  /* 0x0000800501007387 */ /* 0x000fe60000100800 */
[----:B------:R-:W-:-:S02]  /*b340*/  IMAD.MOV R25, RZ, RZ, -R25 ;  /* 0x000000ffff197224 */ /* 0x000fc400078e0a19 */
[----:B------:R-:W-:Y:S01]  /*b350*/  @!P6 IMAD.MOV R4, RZ, RZ, -R4 ;  /* 0x000000ffff04e224 */ /* 0x000fe200078e0a04 */
[----:B------:R-:W-:Y:S01]  /*b360*/  ISETP.GE.AND P6, PT, R17, RZ, PT ;  /* 0x000000ff1100720c */ /* 0x000fe20003fc6270 */
[----:B------:R-:W-:Y:S02]  /*b370*/  IMAD.MOV R26, RZ, RZ, -R26 ;  /* 0x000000ffff1a7224 */ /* 0x000fe400078e0a1a */
[----:B------:R-:W-:Y:S01]  /*b380*/  IMAD R17, R2, R25, R22 ;  /* 0x0000001902117224 */ /* 0x000fe200078e0216 */
[----:B------:R0:W-:Y:S01]  /*b390*/  STL [R1+0x7c], R4 ;  /* 0x00007c0401007387 */ /* 0x0001e20000100800 */
[----:B------:R-:W-:Y:S02]  /*b3a0*/  @!P0 IMAD.IADD R20, R20, 0x1, -R2 ;  /* 0x0000000114148824 */ /* 0x000fe400078e0a02 */
[----:B------:R-:W-:Y:S02]  /*b3b0*/  IMAD R16, R2, R26, R16 ;  /* 0x0000001a02107224 */ /* 0x000fe400078e0210 */
[----:B------:R-:W-:Y:S01]  /*b3c0*/  @!P5 IMAD.IADD R14, R14, 0x1, -R2 ;  /* 0x000000010e0ed824 */ /* 0x000fe200078e0a02 */
[C---:B------:R-:W-:Y:S01]  /*b3d0*/  ISETP.GT.U32.AND P5, PT, R2.reuse, R17, PT ;  /* 0x000000110200720c */ /* 0x040fe20003fa4070 */
[----:B------:R-:W-:Y:S01]  /*b3e0*/  IMAD.HI.U32 R24, R23, R10, RZ ;  /* 0x0000000a17187227 */ /* 0x000fe200078e00ff */
[----:B------:R-:W-:-:S03]  /*b3f0*/  ISETP.GT.U32.AND P0, PT, R2, R20, PT ;  /* 0x000000140200720c */ /* 0x000fc60003f04070 */
[----:B------:R-:W-:Y:S01]  /*b400*/  @!P2 IMAD.IADD R21, R21, 0x1, -R2 ;  /* 0x000000011515a824 */ /* 0x000fe200078e0a02 */
[C---:B------:R-:W-:Y:S01]  /*b410*/  ISETP.GT.U32.AND P2, PT, R2.reuse, R16, PT ;  /* 0x000000100200720c */ /* 0x040fe20003f44070 */
[----:B------:R-:W-:Y:S02]  /*b420*/  IMAD.MOV R24, RZ, RZ, -R24 ;  /* 0x000000ffff187224 */ /* 0x000fe400078e0a18 */
[----:B------:R-:W-:Y:S02]  /*b430*/  VIADD R18, R3, 0x2a ;  /* 0x0000002a03127836 */ /* 0x000fe40000000000 */
[----:B------:R-:W-:Y:S02]  /*b440*/  IMAD R10, R2, R24, R10 ;  /* 0x00000018020a7224 */ /* 0x000fe400078e020a */
[--C-:B------:R-:W-:Y:S01]  /*b450*/  @!P5 IMAD.IADD R17, R17, 0x1, -R2.reuse ;  /* 0x000000011111d824 */ /* 0x100fe200078e0a02 */
[----:B-1----:R-:W-:Y:S01]  /*b460*/  IABS R0, R18 ;  /* 0x0000001200007213 */ /* 0x002fe20000000000 */
[----:B------:R-:W-:Y:S01]  /*b470*/  @!P0 IMAD.IADD R20, R20, 0x1, -R2 ;  /* 0x0000000114148824 */ /* 0x000fe200078e0a02 */
[----:B------:R-:W-:Y:S01]  /*b480*/  ISETP.GT.U32.AND P5, PT, R2, R10, PT ;  /* 0x0000000a0200720c */ /* 0x000fe20003fa4070 */
[----:B0-----:R-:W-:Y:S01]  /*b490*/  IMAD.MOV.U32 R4, RZ, RZ, R14 ;  /* 0x000000ffff047224 */ /* 0x001fe200078e000e */
[----:B------:R-:W-:Y:S01]  /*b4a0*/  ISETP.GE.AND P0, PT, R15, RZ, PT ;  /* 0x000000ff0f00720c */ /* 0x000fe20003f06270 */
[----:B------:R-:W-:-:S02]  /*b4b0*/  VIADD R15, R3, 0x28 ;  /* 0x00000028030f7836 */ /* 0x000fc40000000000 */
[----:B------:R-:W-:Y:S01]  /*b4c0*/  @!P2 IMAD.IADD R16, R16, 0x1, -R2 ;  /* 0x000000011010a824 */ /* 0x000fe200078e0a02 */
[----:B------:R-:W-:Y:S01]  /*b4d0*/  ISETP.GT.U32.AND P2, PT, R2, R17, PT ;  /* 0x000000110200720c */ /* 0x000fe20003f44070 */
[----:B------:R-:W-:Y:S01]  /*b4e0*/  IMAD.HI.U32 R22, R23, R0, RZ ;  /* 0x0000000017167227 */ /* 0x000fe200078e00ff */
[----:B------:R-:W-:-:S03]  /*b4f0*/  IABS R24, R15 ;  /* 0x0000000f00187213 */ /* 0x000fc60000000000 */
[----:B------:R-:W-:Y:S01]  /*b500*/  @!P4 IMAD.MOV R4, RZ, RZ, -R4 ;  /* 0x000000ffff04c224 */ /* 0x000fe200078e0a04 */
[C---:B------:R-:W-:Y:S01]  /*b510*/  ISETP.GT.U32.AND P4, PT, R2.reuse, R16, PT ;  /* 0x000000100200720c */ /* 0x040fe20003f84070 */
[----:B------:R-:W-:Y:S02]  /*b520*/  IMAD.MOV R22, RZ, RZ, -R22 ;  /* 0x000000ffff167224 */ /* 0x000fe400078e0a16 */
[----:B------:R-:W-:Y:S01]  /*b530*/  VIADD R19, R3, 0x29 ;  /* 0x0000002903137836 */ /* 0x000fe20000000000 */
[----:B------:R0:W-:Y:S01]  /*b540*/  STL [R1+0x60], R4 ;  /* 0x0000600401007387 */ /* 0x0001e20000100800 */
[----:B------:R-:W-:Y:S02]  /*b550*/  IMAD R0, R2, R22, R0 ;  /* 0x0000001602007224 */ /* 0x000fe400078e0200 */
[----:B------:R-:W-:Y:S01]  /*b560*/  IMAD.MOV.U32 R14, RZ, RZ, R24 ;  /* 0x000000ffff0e7224 */ /* 0x000fe200078e0018 */
[----:B------:R-:W-:Y:S01]  /*b570*/  IABS R22, R19 ;  /* 0x0000001300167213 */ /* 0x000fe20000000000 */
[----:B------:R-:W-:Y:S01]  /*b580*/  @!P5 IMAD.IADD R10, R10, 0x1, -R2 ;  /* 0x000000010a0ad824 */ /* 0x000fe200078e0a02 */
[----:B------:R-:W-:Y:S01]  /*b590*/  ISETP.GE.AND P5, PT, R11, RZ, PT ;  /* 0x000000ff0b00720c */ /* 0x000fe20003fa6270 */
[----:B------:R-:W-:-:S02]  /*b5a0*/  IMAD.MOV.U32 R5, RZ, RZ, R21 ;  /* 0x000000ffff057224 */ /* 0x000fc400078e0015 */
[----:B------:R-:W-:-:S04]  /*b5b0*/  IMAD.HI.U32 R11, R23, R14, RZ ;  /* 0x0000000e170b7227 */ /* 0x000fc800078e00ff */
[----:B0-----:R-:W-:Y:S02]  /*b5c0*/  IMAD.MOV.U32 R4, RZ, RZ, R20 ;  /* 0x000000ffff047224 */ /* 0x001fe400078e0014 */
[----:B------:R-:W-:Y:S01]  /*b5d0*/  @!P3 IMAD.MOV R5, RZ, RZ, -R5 ;  /* 0x000000ffff05b224 */ /* 0x000fe200078e0a05 */
[C---:B------:R-:W-:Y:S01]  /*b5e0*/  ISETP.GT.U32.AND P3, PT, R2.reuse, R0, PT ;  /* 0x000000000200720c */ /* 0x040fe20003f64070 */
[----:B------:R-:W-:Y:S01]  /*b5f0*/  @!P1 IMAD.MOV R4, RZ, RZ, -R4 ;  /* 0x000000ffff049224 */ /* 0x000fe200078e0a04 */
[----:B------:R-:W-:Y:S01]  /*b600*/  ISETP.GT.U32.AND P1, PT, R2, R10, PT ;  /* 0x0000000a0200720c */ /* 0x000fe20003f24070 */
[----:B------:R-:W-:Y:S01]  /*b610*/  IMAD.HI.U32 R21, R23, R22, RZ ;  /* 0x0000001617157227 */ /* 0x000fe200078e00ff */
[----:B------:R0:W-:Y:S03]  /*b620*/  STL [R1+0x68], R5 ;  /* 0x0000680501007387 */ /* 0x0001e60000100800 */
[--C-:B------:R-:W-:Y:S01]  /*b630*/  @!P2 IMAD.IADD R17, R17, 0x1, -R2.reuse ;  /* 0x000000011111a824 */ /* 0x100fe200078e0a02 */
[----:B------:R-:W-:Y:S01]  /*b640*/  ISETP.GE.AND P2, PT, R18, RZ, PT ;  /* 0x000000ff1200720c */ /* 0x000fe20003f46270 */
[----:B------:R-:W-:Y:S01]  /*b650*/  IMAD.MOV R18, RZ, RZ, -R11 ;  /* 0x000000ffff127224 */ /* 0x000fe200078e0a0b */
[----:B------:R1:W-:Y:S01]  /*b660*/  STL [R1+0x6c], R4 ;  /* 0x00006c0401007387 */ /* 0x0003e20000100800 */
[----:B------:R-:W-:Y:S01]  /*b670*/  @!P4 IMAD.IADD R16, R16, 0x1, -R2 ;  /* 0x000000011010c824 */ /* 0x000fe200078e0a02 */
[----:B------:R-:W-:Y:S01]  /*b680*/  ISETP.GE.AND P4, PT, R19, RZ, PT ;  /* 0x000000ff1300720c */ /* 0x000fe20003f86270 */
[----:B------:R-:W-:-:S02]  /*b690*/  IMAD.MOV R21, RZ, RZ, -R21 ;  /* 0x000000ffff157224 */ /* 0x000fc400078e0a15 */
[C---:B------:R-:W-:Y:S02]  /*b6a0*/  IMAD R14, R2.reuse, R18, R14 ;  /* 0x00000012020e7224 */ /* 0x040fe400078e020e */
[----:B0-----:R-:W-:Y:S02]  /*b6b0*/  IMAD.MOV.U32 R5, RZ, RZ, R16 ;  /* 0x000000ffff057224 */ /* 0x001fe400078e0010 */
[C---:B------:R-:W-:Y:S02]  /*b6c0*/  IMAD R11, R2.reuse, R21, R22 ;  /* 0x00000015020b7224 */ /* 0x040fe400078e0216 */
[----:B------:R-:W-:Y:S01]  /*b6d0*/  @!P0 IMAD.MOV R5, RZ, RZ, -R5 ;  /* 0x000000ffff058224 */ /* 0x000fe200078e0a05 */
[----:B------:R-:W-:Y:S01]  /*b6e0*/  ISETP.GT.U32.AND P0, PT, R2, R14, PT ;  /* 0x0000000e0200720c */ /* 0x000fe20003f04070 */
[--C-:B------:R-:W-:Y:S01]  /*b6f0*/  @!P1 IMAD.IADD R10, R10, 0x1, -R2.reuse ;  /* 0x000000010a0a9824 */ /* 0x100fe200078e0a02 */
[----:B------:R-:W-:Y:S01]  /*b700*/  ISETP.GT.U32.AND P1, PT, R2, R11, PT ;  /* 0x0000000b0200720c */ /* 0x000fe20003f24070 */
[----:B------:R-:W-:-:S02]  /*b710*/  @!P3 IMAD.IADD R0, R0, 0x1, -R2 ;  /* 0x000000010000b824 */ /* 0x000fc400078e0a02 */
[----:B-1----:R-:W-:Y:S02]  /*b720*/  IMAD.MOV.U32 R4, RZ, RZ, R17 ;  /* 0x000000ffff047224 */ /* 0x002fe400078e0011 */
[----:B------:R-:W-:Y:S01]  /*b730*/  VIADD R17, R3, 0x27 ;  /* 0x0000002703117836 */ /* 0x000fe20000000000 */
[----:B------:R-:W-:Y:S01]  /*b740*/  ISETP.GT.U32.AND P3, PT, R2, R0, PT ;  /* 0x000000000200720c */ /* 0x000fe20003f64070 */
[----:B------:R-:W-:Y:S01]  /*b750*/  @!P6 IMAD.MOV R4, RZ, RZ, -R4 ;  /* 0x000000ffff04e224 */ /* 0x000fe200078e0a04 */
[----:B------:R-:W-:Y:S01]  /*b760*/  ISETP.GE.AND P6, PT, R15, RZ, PT ;  /* 0x000000ff0f00720c */ /* 0x000fe20003fc6270 */
[----:B------:R-:W-:Y:S01]  /*b770*/  VIADD R19, R3, 0x26 ;  /* 0x0000002603137836 */ /* 0x000fe20000000000 */
[----:B------:R-:W-:Y:S01]  /*b780*/  IABS R18, R17 ;  /* 0x0000001100127213 */ /* 0x000fe20000000000 */
[--C-:B------:R-:W-:Y:S01]  /*b790*/  @!P0 IMAD.IADD R14, R14, 0x1, -R2.reuse ;  /* 0x000000010e0e8824 */ /* 0x100fe200078e0a02 */
[----:B------:R0:W-:Y:S01]  /*b7a0*/  STL [R1+0x70], R4 ;  /* 0x0000700401007387 */ /* 0x0001e20000100800 */
[----:B------:R-:W-:-:S02]  /*b7b0*/  @!P1 IMAD.IADD R11, R11, 0x1, -R2 ;  /* 0x000000010b0b9824 */ /* 0x000fc400078e0a02 */
[----:B------:R-:W-:Y:S01]  /*b7c0*/  IMAD.HI.U32 R15, R23, R18, RZ ;  /* 0x00000012170f7227 */ /* 0x000fe200078e00ff */
[C---:B------:R-:W-:Y:S01]  /*b7d0*/  ISETP.GT.U32.AND P0, PT, R2.reuse, R14, PT ;  /* 0x0000000e0200720c */ /* 0x040fe20003f04070 */
[----:B------:R-:W-:Y:S01]  /*b7e0*/  STL [R1+0x74], R5 ;  /* 0x0000740501007387 */ /* 0x000fe20000100800 */
[----:B------:R-:W-:Y:S01]  /*b7f0*/  ISETP.GT.U32.AND P1, PT, R2, R11, PT ;  /* 0x0000000b0200720c */ /* 0x000fe20003f24070 */
[----:B------:R-:W-:Y:S01]  /*b800*/  @!P3 IMAD.IADD R0, R0, 0x1, -R2 ;  /* 0x000000010000b824 */ /* 0x000fe200078e0a02 */
[----:B------:R-:W-:Y:S01]  /*b810*/  ISETP.GE.AND P3, PT, R19, RZ, PT ;  /* 0x000000ff1300720c */ /* 0x000fe20003f66270 */
[----:B------:R-:W-:Y:S01]  /*b820*/  IMAD.MOV R15, RZ, RZ, -R15 ;  /* 0x000000ffff0f7224 */ /* 0x000fe200078e0a0f */
[----:B------:R-:W-:Y:S01]  /*b830*/  IABS R19, R19 ;  /* 0x0000001300137213 */ /* 0x000fe20000000000 */
[----:B0-----:R-:W-:Y:S02]  /*b840*/  IMAD.MOV.U32 R4, RZ, RZ, R10 ;  /* 0x000000ffff047224 */ /* 0x001fe400078e000a */
[----:B------:R-:W-:-:S02]  /*b850*/  IMAD R18, R2, R15, R18 ;  /* 0x0000000f02127224 */ /* 0x000fc400078e0212 */
[----:B------:R-:W-:Y:S01]  /*b860*/  @!P5 IMAD.MOV R4, RZ, RZ, -R4 ;  /* 0x000000ffff04d224 */ /* 0x000fe200078e0a04 */
[----:B------:R-:W-:Y:S01]  /*b870*/  ISETP.GE.AND P5, PT, R17, RZ, PT ;  /* 0x000000ff1100720c */ /* 0x000fe20003fa6270 */
[----:B------:R-:W-:-:S03]  /*b880*/  IMAD.HI.U32 R16, R23, R19, RZ ;  /* 0x0000001317107227 */ /* 0x000fc600078e00ff */
[----:B------:R0:W-:Y:S01]  /*b890*/  STL [R1+0x164], R4 ;  /* 0x0001640401007387 */ /* 0x0001e20000100800 */
[----:B------:R-:W-:Y:S02]  /*b8a0*/  IMAD.MOV R16, RZ, RZ, -R16 ;  /* 0x000000ffff107224 */ /* 0x000fe400078e0a10 */
[--C-:B------:R-:W-:Y:S02]  /*b8b0*/  @!P0 IMAD.IADD R14, R14, 0x1, -R2.reuse ;  /* 0x000000010e0e8824 */ /* 0x100fe400078e0a02 */
[----:B------:R-:W-:Y:S01]  /*b8c0*/  @!P1 IMAD.IADD R11, R11, 0x1, -R2 ;  /* 0x000000010b0b9824 */ /* 0x000fe200078e0a02 */
[C---:B------:R-:W-:Y:S01]  /*b8d0*/  ISETP.GT.U32.AND P1, PT, R2.reuse, R18, PT ;  /* 0x000000120200720c */ /* 0x040fe20003f24070 */
[----:B------:R-:W-:Y:S02]  /*b8e0*/  IMAD R19, R2, R16, R19 ;  /* 0x0000001002137224 */ /* 0x000fe400078e0213 */
[----:B------:R-:W-:Y:S02]  /*b8f0*/  VIADD R10, R3, 0x25 ;  /* 0x00000025030a7836 */ /* 0x000fe40000000000 */
[----:B0-----:R-:W-:-:S02]  /*b900*/  IMAD.MOV.U32 R4, RZ, RZ, R0 ;  /* 0x000000ffff047224 */ /* 0x001fc400078e0000 */
[----:B------:R-:W-:Y:S01]  /*b910*/  VIADD R15, R3, 0x24 ;  /* 0x00000024030f7836 */ /* 0x000fe20000000000 */
[----:B------:R-:W-:Y:S01]  /*b920*/  IABS R25, R10 ;  /* 0x0000000a00197213 */ /* 0x000fe20000000000 */
[----:B------:R-:W-:Y:S01]  /*b930*/  @!P2 IMAD.MOV R4, RZ, RZ, -R4 ;  /* 0x000000ffff04a224 */ /* 0x000fe200078e0a04 */
[----:B------:R-:W-:Y:S01]  /*b940*/  ISETP.GE.AND P2, PT, R10, RZ, PT ;  /* 0x000000ff0a00720c */ /* 0x000fe20003f46270 */
[----:B------:R-:W-:Y:S01]  /*b950*/  IMAD.MOV.U32 R5, RZ, RZ, R11 ;  /* 0x000000ffff057224 */ /* 0x000fe200078e000b */
[----:B------:R-:W-:Y:S01]  /*b960*/  IABS R0, R15 ;  /* 0x0000000f00007213 */ /* 0x000fe20000000000 */
[----:B------:R-:W-:Y:S01]  /*b970*/  @!P1 IMAD.IADD R18, R18, 0x1, -R2 ;  /* 0x0000000112129824 */ /* 0x000fe200078e0a02 */
[----:B------:R0:W-:Y:S01]  /*b980*/  STL [R1+0x180], R4 ;  /* 0x0001800401007387 */ /* 0x0001e20000100800 */
[----:B------:R-:W-:Y:S01]  /*b990*/  ISETP.GE.AND P0, PT, R15, RZ, PT ;  /* 0x000000ff0f00720c */ /* 0x000fe20003f06270 */
[----:B------:R-:W-:Y:S02]  /*b9a0*/  @!P4 IMAD.MOV R5, RZ, RZ, -R5 ;  /* 0x000000ffff05c224 */ /* 0x000fe400078e0a05 */
[----:B------:R-:W-:Y:S01]  /*b9b0*/  VIADD R15, R3, 0x23 ;  /* 0x00000023030f7836 */ /* 0x000fe20000000000 */
[----:B------:R-:W-:Y:S01]  /*b9c0*/  ISETP.GT.U32.AND P4, PT, R2, R18, PT ;  /* 0x000000120200720c */ /* 0x000fe20003f84070 */
[----:B------:R-:W-:Y:S01]  /*b9d0*/  IMAD.HI.U32 R10, R23, R25, RZ ;  /* 0x00000019170a7227 */ /* 0x000fe200078e00ff */
[----:B------:R1:W-:Y:S02]  /*b9e0*/  STL [R1+0x16c], R5 ;  /* 0x00016c0501007387 */ /* 0x0003e40000100800 */
[----:B------:R-:W-:Y:S01]  /*b9f0*/  ISETP.GE.AND P1, PT, R15, RZ, PT ;  /* 0x000000ff0f00720c */ /* 0x000fe20003f26270 */
[----:B0-----:R-:W-:Y:S01]  /*ba00*/  IMAD.MOV.U32 R4, RZ, RZ, R14 ;  /* 0x000000ffff047224 */ /* 0x001fe200078e000e */
[----:B------:R-:W-:Y:S01]  /*ba10*/  IABS R15, R15 ;  /* 0x0000000f000f7213 */ /* 0x000fe20000000000 */
[----:B------:R-:W-:-:S02]  /*ba20*/  IMAD.MOV R10, RZ, RZ, -R10 ;  /* 0x000000ffff0a7224 */ /* 0x000fc400078e0a0a */
[----:B------:R-:W-:Y:S01]  /*ba30*/  @!P6 IMAD.MOV R4, RZ, RZ, -R4 ;  /* 0x000000ffff04e224 */ /* 0x000fe200078e0a04 */
[----:B------:R-:W-:Y:S01]  /*ba40*/  ISETP.GT.U32.AND P6, PT, R2, R19, PT ;  /* 0x000000130200720c */ /* 0x000fe20003fc4070 */
[----:B------:R-:W-:-:S03]  /*ba50*/  IMAD.HI.U32 R11, R23, R0, RZ ;  /* 0x00000000170b7227 */ /* 0x000fc600078e00ff */
[----:B------:R0:W-:Y:S01]  /*ba60*/  STL [R1+0x170], R4 ;  /* 0x0001700401007387 */ /* 0x0001e20000100800 */
[----:B------:R-:W-:Y:S02]  /*ba70*/  IMAD R25, R2, R10, R25 ;  /* 0x0000000a02197224 */ /* 0x000fe400078e0219 */
[----:B------:R-:W-:Y:S02]  /*ba80*/  IMAD.MOV R11, RZ, RZ, -R11 ;  /* 0x000000ffff0b7224 */ /* 0x000fe400078e0a0b */
[----:B------:R-:W-:-:S04]  /*ba90*/  IMAD.HI.U32 R17, R23, R15, RZ ;  /* 0x0000000f17117227 */ /* 0x000fc800078e00ff */
[--C-:B------:R-:W-:Y:S02]  /*baa0*/  @!P6 IMAD.IADD R19, R19, 0x1, -R2.reuse ;  /* 0x000000011313e824 */ /* 0x100fe400078e0a02 */
[----:B------:R-:W-:Y:S02]  /*bab0*/  VIADD R10, R3, 0x22 ;  /* 0x00000022030a7836 */ /* 0x000fe40000000000 */
[----:B------:R-:W-:Y:S01]  /*bac0*/  @!P4 IMAD.IADD R18, R18, 0x1, -R2 ;  /* 0x000000011212c824 */ /* 0x000fe200078e0a02 */
[C---:B------:R-:W-:Y:S01]  /*bad0*/  ISETP.GT.U32.AND P6, PT, R2.reuse, R19, PT ;  /* 0x000000130200720c */ /* 0x040fe20003fc4070 */
[C---:B------:R-:W-:Y:S01]  /*bae0*/  IMAD R0, R2.reuse, R11, R0 ;  /* 0x0000000b02007224 */ /* 0x040fe200078e0200 */
[----:B------:R-:W-:Y:S01]  /*baf0*/  ISETP.GT.U32.AND P4, PT, R2, R25, PT ;  /* 0x000000190200720c */ /* 0x000fe20003f84070 */
[----:B------:R-:W-:Y:S01]  /*bb00*/  IMAD.MOV R17, RZ, RZ, -R17 ;  /* 0x000000ffff117224 */ /* 0x000fe200078e0a11 */
[----:B------:R-:W-:Y:S01]  /*bb10*/  IABS R11, R10 ;  /* 0x0000000a000b7213 */ /* 0x000fe20000000000 */
[----:B-1----:R-:W-:-:S02]  /*bb20*/  IMAD.MOV.U32 R5, RZ, RZ, R18 ;  /* 0x000000ffff057224 */ /* 0x002fc400078e0012 */
[----:B------:R-:W-:Y:S02]  /*bb30*/  IMAD R15, R2, R17, R15 ;  /* 0x00000011020f7224 */ /* 0x000fe400078e020f */
[----:B------:R-:W-:-:S04]  /*bb40*/  IMAD.HI.U32 R26, R23, R11, RZ ;  /* 0x0000000b171a7227 */ /* 0x000fc800078e00ff */
[----:B------:R-:W-:Y:S01]  /*bb50*/  @!P6 IMAD.IADD R19, R19, 0x1, -R2 ;  /* 0x000000011313e824 */ /* 0x000fe200078e0a02 */
[C---:B------:R-:W-:Y:S01]  /*bb60*/  ISETP.GT.U32.AND P6, PT, R2.reuse, R0, PT ;  /* 0x000000000200720c */ /* 0x040fe20003fc4070 */
[----:B------:R-:W-:Y:S01]  /*bb70*/  @!P5 IMAD.MOV R5, RZ, RZ, -R5 ;  /* 0x000000ffff05d224 */ /* 0x000fe200078e0a05 */
[----:B------:R-:W-:Y:S01]  /*bb80*/  ISETP.GT.U32.AND P5, PT, R2, R15, PT ;  /* 0x0000000f0200720c */ /* 0x000fe20003fa4070 */
[----:B------:R-:W-:Y:S02]  /*bb90*/  VIADD R20, R3, 0x21 ;  /* 0x0000002103147836 */ /* 0x000fe40000000000 */
[----:B------:R-:W-:Y:S01]  /*bba0*/  IMAD.MOV R26, RZ, RZ, -R26 ;  /* 0x000000ffff1a7224 */ /* 0x000fe200078e0a1a */
[----:B------:R-:W-:Y:S01]  /*bbb0*/  STL [R1+0x64], R5 ;  /* 0x0000640501007387 */ /* 0x000fe20000100800 */
[----:B------:R-:W-:Y:S01]  /*bbc0*/  @!P4 IMAD.IADD R25, R25, 0x1, -R2 ;  /* 0x000000011919c824 */ /* 0x000fe200078e0a02 */
[----:B------:R-:W-:Y:S01]  /*bbd0*/  IABS R14, R20 ;  /* 0x00000014000e7213 */ /* 0x000fe20000000000 */
[----:B------:R-:W-:-:S02]  /*bbe0*/  VIADD R24, R3, 0x20 ;  /* 0x0000002003187836 */ /* 0x000fc40000000000 */
[C---:B------:R-:W-:Y:S01]  /*bbf0*/  IMAD R11, R2.reuse, R26, R11 ;  /* 0x0000001a020b7224 */ /* 0x040fe200078e020b */
[----:B------:R-:W-:Y:S01]  /*bc00*/  ISETP.GT.U32.AND P4, PT, R2, R25, PT ;  /* 0x000000190200720c */ /* 0x000fe20003f84070 */
[----:B0-----:R-:W-:Y:S01]  /*bc10*/  IMAD.MOV.U32 R4, RZ, RZ, R19 ;  /* 0x000000ffff047224 */ /* 0x001fe200078e0013 */
[----:B------:R-:W-:Y:S01]  /*bc20*/  IABS R16, R24 ;  /* 0x0000001800107213 */ /* 0x000fe20000000000 */
[----:B------:R-:W-:Y:S02]  /*bc30*/  @!P6 IMAD.IADD R0, R0, 0x1, -R2 ;  /* 0x000000010000e824 */ /* 0x000fe400078e0a02 */
[----:B------:R-:W-:-:S04]  /*bc40*/  IMAD.HI.U32 R21, R23, R14, RZ ;  /* 0x0000000e17157227 */ /* 0x000fc800078e00ff */
[----:B------:R-:W-:Y:S01]  /*bc50*/  @!P3 IMAD.MOV R4, RZ, RZ, -R4 ;  /* 0x000000ffff04b224 */ /* 0x000fe200078e0a04 */
[C---:B------:R-:W-:Y:S01]  /*bc60*/  ISETP.GT.U32.AND P3, PT, R2.reuse, R11, PT ;  /* 0x0000000b0200720c */ /* 0x040fe20003f64070 */
[----:B------:R-:W-:Y:S01]  /*bc70*/  @!P5 IMAD.IADD R15, R15, 0x1, -R2 ;  /* 0x000000010f0fd824 */ /* 0x000fe200078e0a02 */
[----:B------:R-:W-:Y:S01]  /*bc80*/  ISETP.GT.U32.AND P5, PT, R2, R0, PT ;  /* 0x000000000200720c */ /* 0x000fe20003fa4070 */
[----:B------:R-:W-:Y:S01]  /*bc90*/  IMAD.MOV R26, RZ, RZ, -R21 ;  /* 0x000000ffff1a7224 */ /* 0x000fe200078e0a15 */
[----:B------:R0:W-:Y:S01]  /*bca0*/  STL [R1+0x5c], R4 ;  /* 0x00005c0401007387 */ /* 0x0001e20000100800 */
[----:B------:R-:W-:-:S04]  /*bcb0*/  IMAD.HI.U32 R21, R23, R16, RZ ;  /* 0x0000001017157227 */ /* 0x000fc800078e00ff */
[----:B------:R-:W-:Y:S02]  /*bcc0*/  VIADD R22, R3, 0x1f ;  /* 0x0000001f03167836 */ /* 0x000fe40000000000 */
[----:B------:R-:W-:Y:S02]  /*bcd0*/  IMAD.MOV R21, RZ, RZ, -R21 ;  /* 0x000000ffff157224 */ /* 0x000fe400078e0a15 */
[----:B------:R-:W-:Y:S01]  /*bce0*/  @!P4 IMAD.IADD R25, R25, 0x1, -R2 ;  /* 0x000000011919c824 */ /* 0x000fe200078e0a02 */
[----:B------:R-:W-:Y:S01]  /*bcf0*/  IABS R17, R22 ;  /* 0x0000001600117213 */ /* 0x000fe20000000000 */
[----:B------:R-:W-:Y:S01]  /*bd00*/  IMAD R14, R2, R26, R14 ;  /* 0x0000001a020e7224 */ /* 0x000fe200078e020e */
[----:B------:R-:W-:Y:S01]  /*bd10*/  ISETP.GE.AND P4, PT, R10, RZ, PT ;  /* 0x000000ff0a00720c */ /* 0x000fe20003f86270 */
[C---:B------:R-:W-:Y:S02]  /*bd20*/  IMAD R10, R2.reuse, R21, R16 ;  /* 0x00000015020a7224 */ /* 0x040fe400078e0210 */
[----:B------:R-:W-:Y:S01]  /*bd30*/  @!P3 IMAD.IADD R11, R11, 0x1, -R2 ;  /* 0x000000010b0bb824 */ /* 0x000fe200078e0a02 */
[C---:B------:R-:W-:Y:S01]  /*bd40*/  ISETP.GT.U32.AND P3, PT, R2.reuse, R15, PT ;  /* 0x0000000f0200720c */ /* 0x040fe20003f64070 */
[----:B------:R-:W-:Y:S01]  /*bd50*/  IMAD.HI.U32 R18, R23, R17, RZ ;  /* 0x0000001117127227 */ /* 0x000fe200078e00ff */
[----:B------:R-:W-:-:S03]  /*bd60*/  ISETP.GT.U32.AND P6, PT, R2, R14, PT ;  /* 0x0000000e0200720c */ /* 0x000fc60003fc4070 */
[----:B------:R-:W-:Y:S01]  /*bd70*/  @!P5 IMAD.IADD R0, R0, 0x1, -R2 ;  /* 0x000000010000d824 */ /* 0x000fe200078e0a02 */
[C---:B------:R-:W-:Y:S01]  /*bd80*/  ISETP.GT.U32.AND P5, PT, R2.reuse, R10, PT ;  /* 0x0000000a0200720c */ /* 0x040fe20003fa4070 */
[C---:B------:R-:W-:Y:S02]  /*bd90*/  VIADD R16, R3.reuse, 0x1e ;  /* 0x0000001e03107836 */ /* 0x040fe40000000000 */
[----:B------:R-:W-:Y:S02]  /*bda0*/  IMAD.MOV R18, RZ, RZ, -R18 ;  /* 0x000000ffff127224 */ /* 0x000fe400078e0a12 */
[----:B------:R-:W-:Y:S01]  /*bdb0*/  VIADD R21, R3, 0x1c ;  /* 0x0000001c03157836 */ /* 0x000fe20000000000 */
[----:B------:R-:W-:Y:S01]  /*bdc0*/  IABS R19, R16 ;  /* 0x0000001000137213 */ /* 0x000fe20000000000 */
[----:B------:R-:W-:Y:S02]  /*bdd0*/  IMAD R17, R2, R18, R17 ;  /* 0x0000001202117224 */ /* 0x000fe400078e0211 */
[----:B------:R-:W-:-:S02]  /*bde0*/  @!P3 IMAD.IADD R15, R15, 0x1, -R2 ;  /* 0x000000010f0fb824 */ /* 0x000fc400078e0a02 */
[----:B------:R-:W-:Y:S01]  /*bdf0*/  IMAD.HI.U32 R26, R23, R19, RZ ;  /* 0x00000013171a7227 */ /* 0x000fe200078e00ff */
[----:B------:R-:W-:-:S03]  /*be00*/  ISETP.GT.U32.AND P3, PT, R2, R17, PT ;  /* 0x000000110200720c */ /* 0x000fc60003f64070 */
[----:B0-----:R-:W-:Y:S01]  /*be10*/  IMAD.MOV.U32 R4, RZ, RZ, R25 ;  /* 0x000000ffff047224 */ /* 0x001fe200078e0019 */
[----:B------:R-:W-:Y:S01]  /*be20*/  IABS R25, R21 ;  /* 0x0000001500197213 */ /* 0x000fe20000000000 */
[--C-:B------:R-:W-:Y:S01]  /*be30*/  @!P6 IMAD.IADD R14, R14, 0x1, -R2.reuse ;  /* 0x000000010e0ee824 */ /* 0x100fe200078e0a02 */
[----:B------:R-:W-:Y:S01]  /*be40*/  ISETP.GT.U32.AND P6, PT, R2, R11, PT ;  /* 0x0000000b0200720c */ /* 0x000fe20003fc4070 */
[----:B------:R-:W-:Y:S01]  /*be50*/  @!P5 IMAD.IADD R10, R10, 0x1, -R2 ;  /* 0x000000010a0ad824 */ /* 0x000fe200078e0a02 */
[----:B------:R-:W-:Y:S01]  /*be60*/  ISETP.GE.AND P5, PT, R24, RZ, PT ;  /* 0x000000ff1800720c */ /* 0x000fe20003fa6270 */
[----:B------:R-:W-:Y:S02]  /*be70*/  IMAD.MOV.U32 R5, RZ, RZ, R0 ;  /* 0x000000ffff057224 */ /* 0x000fe400078e0000 */
[----:B------:R-:W-:Y:S02]  /*be80*/  IMAD.MOV R26, RZ, RZ, -R26 ;  /* 0x000000ffff1a7224 */ /* 0x000fe400078e0a1a */
[----:B------:R-:W-:Y:S01]  /*be90*/  @!P2 IMAD.MOV R4, RZ, RZ, -R4 ;  /* 0x000000ffff04a224 */ /* 0x000fe200078e0a04 */
[C---:B------:R-:W-:Y:S01]  /*bea0*/  ISETP.GT.U32.AND P2, PT, R2.reuse, R14, PT ;  /* 0x0000000e0200720c */ /* 0x040fe20003f44070 */
[----:B------:R-:W-:Y:S01]  /*beb0*/  @!P0 IMAD.MOV R5, RZ, RZ, -R5 ;  /* 0x000000ffff058224 */ /* 0x000fe200078e0a05 */
[C---:B------:R-:W-:Y:S01]  /*bec0*/  ISETP.GT.U32.AND P0, PT, R2.reuse, R10, PT ;  /* 0x0000000a0200720c */ /* 0x040fe20003f04070 */
[----:B------:R-:W-:Y:S01]  /*bed0*/  IMAD R19, R2, R26, R19 ;  /* 0x0000001a02137224 */ /* 0x000fe200078e0213 */
[----:B------:R0:W-:Y:S01]  /*bee0*/  STL [R1+0x154], R4 ;  /* 0x0001540401007387 */ /* 0x0001e20000100800 */
[----:B------:R-:W-:-:S03]  /*bef0*/  IMAD.HI.U32 R26, R23, R25, RZ ;  /* 0x00000019171a7227 */ /* 0x000fc600078e00ff */
[----:B------:R1:W-:Y:S01]  /*bf00*/  STL [R1+0x54], R5 ;  /* 0x0000540501007387 */ /* 0x0003e20000100800 */
[----:B------:R-:W-:Y:S02]  /*bf10*/  IMAD.MOV R26, RZ, RZ, -R26 ;  /* 0x000000ffff1a7224 */ /* 0x000fe400078e0a1a */
[--C-:B------:R-:W-:Y:S01]  /*bf20*/  @!P3 IMAD.IADD R17, R17, 0x1, -R2.reuse ;  /* 0x000000011111b824 */ /* 0x100fe200078e0a02 */
[----:B------:R-:W-:Y:S01]  /*bf30*/  ISETP.GE.AND P3, PT, R22, RZ, PT ;  /* 0x000000ff1600720c */ /* 0x000fe20003f66270 */
[C---:B------:R-:W-:Y:S02]  /*bf40*/  VIADD R22, R3.reuse, 0x1b ;  /* 0x0000001b03167836 */ /* 0x040fe40000000000 */
[----:B------:R-:W-:Y:S02]  /*bf50*/  VIADD R18, R3, 0x1d ;  /* 0x0000001d03127836 */ /* 0x000fe40000000000 */
[----:B------:R-:W-:Y:S01]  /*bf60*/  IMAD R26, R2, R26, R25 ;  /* 0x0000001a021a7224 */ /* 0x000fe200078e0219 */
[----:B------:R-:W-:Y:S01]  /*bf70*/  IABS R0, R22 ;  /* 0x0000001600007213 */ /* 0x000fe20000000000 */
[--C-:B------:R-:W-:Y:S01]  /*bf80*/  @!P6 IMAD.IADD R11, R11, 0x1, -R2.reuse ;  /* 0x000000010b0be824 */ /* 0x100fe200078e0a02 */
[----:B------:R-:W-:Y:S01]  /*bf90*/  ISETP.GE.AND P6, PT, R20, RZ, PT ;  /* 0x000000ff1400720c */ /* 0x000fe20003fc6270 */
[----:B0-----:R-:W-:Y:S01]  /*bfa0*/  IMAD.MOV.U32 R4, RZ, RZ, R15 ;  /* 0x000000ffff047224 */ /* 0x001fe200078e000f */
[----:B------:R-:W-:Y:S01]  /*bfb0*/  IABS R27, R18 ;  /* 0x00000012001b7213 */ /* 0x000fe20000000000 */
[--C-:B------:R-:W-:Y:S01]  /*bfc0*/  @!P2 IMAD.IADD R14, R14, 0x1, -R2.reuse ;  /* 0x000000010e0ea824 */ /* 0x100fe200078e0a02 */
[----:B------:R-:W-:Y:S01]  /*bfd0*/  ISETP.GT.U32.AND P2, PT, R2, R19, PT ;  /* 0x000000130200720c */ /* 0x000fe20003f44070 */
[----:B------:R-:W-:Y:S01]  /*bfe0*/  @!P0 IMAD.IADD R10, R10, 0x1, -R2 ;  /* 0x000000010a0a8824 */ /* 0x000fe200078e0a02 */
[----:B------:R-:W-:Y:S01]  /*bff0*/  ISETP.GT.U32.AND P0, PT, R2, R26, PT ;  /* 0x0000001a0200720c */ /* 0x000fe20003f04070 */
[----:B------:R-:W-:-:S02]  /*c000*/  @!P1 IMAD.MOV R4, RZ, RZ, -R4 ;  /* 0x000000ffff049224 */ /* 0x000fc400078e0a04 */
[----:B-1----:R-:W-:Y:S02]  /*c010*/  IMAD.MOV.U32 R5, RZ, RZ, R11 ;  /* 0x000000ffff057224 */ /* 0x002fe400078e000b */
[----:B------:R-:W-:Y:S01]  /*c020*/  IMAD.MOV.U32 R11, RZ, RZ, R0 ;  /* 0x000000ffff0b7224 */ /* 0x000fe200078e0000 */
[----:B------:R0:W-:Y:S01]  /*c030*/  STL [R1+0x50], R4 ;  /* 0x0000500401007387 */ /* 0x0001e20000100800 */
[----:B------:R-:W-:-:S04]  /*c040*/  IMAD.HI.U32 R20, R23, R27, RZ ;  /* 0x0000001b17147227 */ /* 0x000fc800078e00ff */
[----:B------:R-:W-:Y:S02]  /*c050*/  VIADD R0, R3, 0x1a ;  /* 0x0000001a03007836 */ /* 0x000fe40000000000 */
[----:B------:R-:W-:Y:S02]  /*c060*/  IMAD.MOV R20, RZ, RZ, -R20 ;  /* 0x000000ffff147224 */ /* 0x000fe400078e0a14 */
[----:B------:R-:W-:Y:S01]  /*c070*/  @!P4 IMAD.MOV R5, RZ, RZ, -R5 ;  /* 0x000000ffff05c224 */ /* 0x000fe200078e0a05 */
[----:B------:R-:W-:Y:S01]  /*c080*/  IABS R15, R0 ;  /* 0x00000000000f7213 */ /* 0x000fe20000000000 */
[----:B0-----:R-:W-:Y:S02]  /*c090*/  IMAD.MOV.U32 R4, RZ, RZ, R14 ;  /* 0x000000ffff047224 */ /* 0x001fe400078e000e */
[----:B------:R-:W-:Y:S01]  /*c0a0*/  IMAD.HI.U32 R14, R23, R11, RZ ;  /* 0x0000000b170e7227 */ /* 0x000fe200078e00ff */
[----:B------:R-:W-:Y:S03]  /*c0b0*/  STL [R1+0x4c], R5 ;  /* 0x00004c0501007387 */ /* 0x000fe60000100800 */
[----:B------:R-:W-:Y:S01]  /*c0c0*/  @!P6 IMAD.MOV R4, RZ, RZ, -R4 ;  /* 0x000000ffff04e224 */ /* 0x000fe200078e0a04 */
[----:B------:R-:W-:Y:S01]  /*c0d0*/  ISETP.GE.AND P6, PT, R16, RZ, PT ;  /* 0x000000ff1000720c */ /* 0x000fe20003fc6270 */
[----:B------:R-:W-:-:S02]  /*c0e0*/  IMAD R20, R2, R20, R27 ;  /* 0x0000001402147224 */ /* 0x000fc400078e021b */
[--C-:B------:R-:W-:Y:S01]  /*c0f0*/  @!P2 IMAD.IADD R19, R19, 0x1, -R2.reuse ;  /* 0x000000011313a824 */ /* 0x100fe200078e0a02 */
[----:B------:R-:W-:Y:S01]  /*c100*/  ISETP.GT.U32.AND P2, PT, R2, R17, PT ;  /* 0x000000110200720c */ /* 0x000fe20003f44070 */
[----:B------:R-:W-:Y:S01]  /*c110*/  @!P0 IMAD.IADD R26, R26, 0x1, -R2 ;  /* 0x000000011a1a8824 */ /* 0x000fe200078e0a02 */
[----:B------:R0:W-:Y:S01]  /*c120*/  STL [R1+0x48], R4 ;  /* 0x0000480401007387 */ /* 0x0001e20000100800 */
[----:B------:R-:W-:Y:S01]  /*c130*/  IMAD.MOV R16, RZ, RZ, -R14 ;  /* 0x000000ffff107224 */ /* 0x000fe200078e0a0e */
[C---:B------:R-:W-:Y:S01]  /*c140*/  ISETP.GT.U32.AND P4, PT, R2.reuse, R20, PT ;  /* 0x000000140200720c */ /* 0x040fe20003f84070 */
[----:B------:R-:W-:Y:S01]  /*c150*/  IMAD.MOV.U32 R14, RZ, RZ, R15 ;  /* 0x000000ffff0e7224 */ /* 0x000fe200078e000f */
[C---:B------:R-:W-:Y:S01]  /*c160*/  ISETP.GT.U32.AND P0, PT, R2.reuse, R26, PT ;  /* 0x0000001a0200720c */ /* 0x040fe20003f04070 */
[C---:B------:R-:W-:Y:S01]  /*c170*/  IMAD R11, R2.reuse, R16, R11 ;  /* 0x00000010020b7224 */ /* 0x040fe200078e020b */
[----:B------:R-:W-:Y:S01]  /*c180*/  ISETP.GT.U32.AND P1, PT, R2, R19, PT ;  /* 0x000000130200720c */ /* 0x000fe20003f24070 */
[----:B------:R-:W-:-:S02]  /*c190*/  VIADD R25, R3, 0x16 ;  /* 0x0000001603197836 */ /* 0x000fc40000000000 */
[----:B------:R-:W-:Y:S02]  /*c1a0*/  VIADD R7, R3, 0x4 ;  /* 0x0000000403077836 */ /* 0x000fe40000000000 */
[----:B0-----:R-:W-:Y:S01]  /*c1b0*/  IMAD.MOV.U32 R4, RZ, RZ, R10 ;  /* 0x000000ffff047224 */ /* 0x001fe200078e000a */
[----:B------:R-:W-:Y:S01]  /*c1c0*/  IABS R16, R25 ;  /* 0x0000001900107213 */ /* 0x000fe20000000000 */
[----:B------:R-:W-:-:S04]  /*c1d0*/  IMAD.HI.U32 R10, R23, R14, RZ ;  /* 0x0000000e170a7227 */ /* 0x000fc800078e00ff */
[----:B------:R-:W-:Y:S02]  /*c1e0*/  IMAD.MOV R10, RZ, RZ, -R10 ;  /* 0x000000ffff0a7224 */ /* 0x000fe400078e0a0a */
[----:B------:R-:W-:Y:S01]  /*c1f0*/  @!P2 IMAD.IADD R17, R17, 0x1, -R2 ;  /* 0x000000011111a824 */ /* 0x000fe200078e0a02 */
[----:B------:R-:W-:Y:S01]  /*c200*/  ISETP.GE.AND P2, PT, R18, RZ, PT ;  /* 0x000000ff1200720c */ /* 0x000fe20003f46270 */
[----:B------:R-:W-:Y:S02]  /*c210*/  IMAD R10, R2, R10, R14 ;  /* 0x0000000a020a7224 */ /* 0x000fe400078e020e */
[--C-:B------:R-:W-:Y:S01]  /*c220*/  @!P4 IMAD.IADD R20, R20, 0x1, -R2.reuse ;  /* 0x000000011414c824 */ /* 0x100fe200078e0a02 */
[----:B------:R-:W-:Y:S01]  /*c230*/  ISETP.GE.AND P4, PT, R22, RZ, PT ;  /* 0x000000ff1600720c */ /* 0x000fe20003f86270 */
[----:B------:R-:W-:Y:S02]  /*c240*/  IMAD.MOV.U32 R5, RZ, RZ, R17 ;  /* 0x000000ffff057224 */ /* 0x000fe400078e0011 */
[----:B------:R-:W-:Y:S01]  /*c250*/  @!P0 IMAD.IADD R26, R26, 0x1, -R2 ;  /* 0x000000011a1a8824 */ /* 0x000fe200078e0a02 */
[C---:B------:R-:W-:Y:S01]  /*c260*/  ISETP.GT.U32.AND P0, PT, R2.reuse, R10, PT ;  /* 0x0000000a0200720c */ /* 0x040fe20003f04070 */
[----:B------:R-:W-:Y:S01]  /*c270*/  @!P5 IMAD.MOV R4, RZ, RZ, -R4 ;  /* 0x000000ffff04d224 */ /* 0x000fe200078e0a04 */
[C---:B------:R-:W-:Y:S01]  /*c280*/  ISETP.GT.U32.AND P5, PT, R2.reuse, R20, PT ;  /* 0x000000140200720c */ /* 0x040fe20003fa4070 */
[----:B------:R-:W-:Y:S01]  /*c290*/  @!P3 IMAD.MOV R5, RZ, RZ, -R5 ;  /* 0x000000ffff05b224 */ /* 0x000fe200078e0a05 */
[----:B------:R-:W-:Y:S01]  /*c2a0*/  ISETP.GT.U32.AND P3, PT, R2, R11, PT ;  /* 0x0000000b0200720c */ /* 0x000fe20003f64070 */
[--C-:B------:R-:W-:Y:S01]  /*c2b0*/  @!P1 IMAD.IADD R19, R19, 0x1, -R2.reuse ;  /* 0x0000000113139824 */ /* 0x100fe200078e0a02 */
[----:B------:R0:W-:Y:S01]  /*c2c0*/  STL [R1+0x44], R4 ;  /* 0x0000440401007387 */ /* 0x0001e20000100800 */
[----:B------:R-:W-:Y:S01]  /*c2d0*/  VIADD R14, R3, 0x18 ;  /* 0x00000018030e7836 */ /* 0x000fe20000000000 */
[----:B------:R-:W-:Y:S01]  /*c2e0*/  ISETP.GE.AND P1, PT, R21, RZ, PT ;  /* 0x000000ff1500720c */ /* 0x000fe20003f26270 */
[----:B------:R-:W-:Y:S01]  /*c2f0*/  VIADD R6, R3, 0x3 ;  /* 0x0000000303067836 */ /* 0x000fe20000000000 */
[----:B------:R-:W-:Y:S02]  /*c300*/  STL [R1+0x40], R5 ;  /* 0x0000400501007387 */ /* 0x000fe40000100800 */
[----:B------:R-:W-:Y:S01]  /*c310*/  IABS R18, R14 ;  /* 0x0000000e00127213 */ /* 0x000fe20000000000 */
[----:B------:R-:W-:-:S02]  /*c320*/  @!P0 IMAD.IADD R10, R10, 0x1, -R2 ;  /* 0x000000010a0a8824 */ /* 0x000fc400078e0a02 */
[----:B------:R-:W-:Y:S02]  /*c330*/  @!P5 IMAD.IADD R20, R20, 0x1, -R2 ;  /* 0x000000011414d824 */ /* 0x000fe400078e0a02 */
[----:B0-----:R-:W-:Y:S01]  /*c340*/  IMAD.MOV.U32 R4, RZ, RZ, R19 ;  /* 0x000000ffff047224 */ /* 0x001fe200078e0013 */
[----:B------:R-:W-:Y:S01]  /*c350*/  ISETP.GT.U32.AND P0, PT, R2, R10, PT ;  /* 0x0000000a0200720c */ /* 0x000fe20003f04070 */
[----:B------:R-:W-:Y:S02]  /*c360*/  VIADD R19, R3, 0x19 ;  /* 0x0000001903137836 */ /* 0x000fe40000000000 */
[----:B------:R-:W-:Y:S01]  /*c370*/  @!P6 IMAD.MOV R4, RZ, RZ, -R4 ;  /* 0x000000ffff04e224 */ /* 0x000fe200078e0a04 */
[----:B------:R-:W-:Y:S01]  /*c380*/  ISETP.GE.AND P6, PT, R0, RZ, PT ;  /* 0x000000ff0000720c */ /* 0x000fe20003fc6270 */
[----:B------:R-:W-:Y:S01]  /*c390*/  @!P3 IMAD.IADD R11, R11, 0x1, -R2 ;  /* 0x000000010b0bb824 */ /* 0x000fe200078e0a02 */
[----:B------:R-:W-:Y:S01]  /*c3a0*/  ISETP.GE.AND P5, PT, R19, RZ, PT ;  /* 0x000000ff1300720c */ /* 0x000fe20003fa6270 */
[----:B------:R-:W-:Y:S01]  /*c3b0*/  VIADD R0, R3, 0x17 ;  /* 0x0000001703007836 */ /* 0x000fe20000000000 */
[----:B------:R-:W-:Y:S01]  /*c3c0*/  ISETP.GE.AND P3, PT, R14, RZ, PT ;  /* 0x000000ff0e00720c */ /* 0x000fe20003f66270 */
[----:B------:R-:W-:Y:S01]  /*c3d0*/  IMAD.HI.U32 R14, R23, R18, RZ ;  /* 0x00000012170e7227 */ /* 0x000fe200078e00ff */
[----:B------:R-:W-:Y:S01]  /*c3e0*/  IABS R19, R19 ;  /* 0x0000001300137213 */ /* 0x000fe20000000000 */
[----:B------:R0:W-:Y:S01]  /*c3f0*/  STL [R1+0x3c], R4 ;  /* 0x00003c0401007387 */ /* 0x0001e20000100800 */
[----:B------:R-:W-:Y:S01]  /*c400*/  IABS R15, R0 ;  /* 0x00000000000f7213 */ /* 0x000fe20000000000 */
[----:B------:R-:W-:-:S02]  /*c410*/  IMAD.MOV R14, RZ, RZ, -R14 ;  /* 0x000000ffff0e7224 */ /* 0x000fc400078e0a0e */
[----:B------:R-:W-:-:S04]  /*c420*/  IMAD.HI.U32 R17, R23, R19, RZ ;  /* 0x0000001317117227 */ /* 0x000fc800078e00ff */
[C---:B------:R-:W-:Y:S02]  /*c430*/  IMAD R18, R2.reuse, R14, R18 ;  /* 0x0000000e02127224 */ /* 0x040fe400078e0212 */
[----:B0-----:R-:W-:Y:S02]  /*c440*/  IMAD.MOV.U32 R4, RZ, RZ, R20 ;  /* 0x000000ffff047224 */ /* 0x001fe400078e0014 */
[----:B------:R-:W-:Y:S02]  /*c450*/  IMAD.MOV R17, RZ, RZ, -R17 ;  /* 0x000000ffff117224 */ /* 0x000fe400078e0a11 */
[----:B------:R-:W-:Y:S01]  /*c460*/  @!P2 IMAD.MOV R4, RZ, RZ, -R4 ;  /* 0x000000ffff04a224 */ /* 0x000fe200078e0a04 */
[----:B------:R-:W-:Y:S01]  /*c470*/  ISETP.GT.U32.AND P2, PT, R2, R11, PT ;  /* 0x0000000b0200720c */ /* 0x000fe20003f44070 */
[----:B------:R-:W-:Y:S01]  /*c480*/  @!P0 IMAD.IADD R10, R10, 0x1, -R2 ;  /* 0x000000010a0a8824 */ /* 0x000fe200078e0a02 */
[C---:B------:R-:W-:Y:S01]  /*c490*/  ISETP.GT.U32.AND P0, PT, R2.reuse, R18, PT ;  /* 0x000000120200720c */ /* 0x040fe20003f04070 */
[----:B------:R-:W-:Y:S01]  /*c4a0*/  IMAD R19, R2, R17, R19 ;  /* 0x0000001102137224 */ /* 0x000fe200078e0213 */
[----:B------:R0:W-:Y:S01]  /*c4b0*/  STL [R1+0x38], R4 ;  /* 0x0000380401007387 */ /* 0x0001e20000100800 */
[----:B------:R-:W-:-:S04]  /*c4c0*/  IMAD.HI.U32 R17, R23, R15, RZ ;  /* 0x0000000f17117227 */ /* 0x000fc800078e00ff */
[----:B------:R-:W-:Y:S02]  /*c4d0*/  IMAD.MOV R17, RZ, RZ, -R17 ;  /* 0x000000ffff117224 */ /* 0x000fe400078e0a11 */
[----:B------:R-:W-:-:S04]  /*c4e0*/  IMAD.HI.U32 R20, R23, R16, RZ ;  /* 0x0000001017147227 */ /* 0x000fc800078e00ff */
[----:B0-----:R-:W-:Y:S02]  /*c4f0*/  IMAD.MOV.U32 R4, RZ, RZ, R26 ;  /* 0x000000ffff047224 */ /* 0x001fe400078e001a */
[----:B------:R-:W-:Y:S01]  /*c500*/  @!P2 IMAD.IADD R11, R11, 0x1, -R2 ;  /* 0x000000010b0ba824 */ /* 0x000fe200078e0a02 */
[----:B------:R-:W-:Y:S01]  /*c510*/  ISETP.GE.AND P2, PT, R0, RZ, PT ;  /* 0x000000ff0000720c */ /* 0x000fe20003f46270 */
[----:B------:R-:W-:Y:S01]  /*c520*/  @!P1 IMAD.MOV R4, RZ, RZ, -R4 ;  /* 0x000000ffff049224 */ /* 0x000fe200078e0a04 */
[C---:B------:R-:W-:Y:S01]  /*c530*/  ISETP.GT.U32.AND P1, PT, R2.reuse, R19, PT ;  /* 0x000000130200720c */ /* 0x040fe20003f24070 */
[----:B------:R-:W-:Y:S02]  /*c540*/  IMAD R15, R2, R17, R15 ;  /* 0x00000011020f7224 */ /* 0x000fe400078e020f */
[----:B------:R-:W-:Y:S01]  /*c550*/  @!P0 IMAD.IADD R18, R18, 0x1, -R2 ;  /* 0x0000000112128824 */ /* 0x000fe200078e0a02 */
[----:B------:R0:W-:Y:S01]  /*c560*/  STL [R1+0x34], R4 ;  /* 0x0000340401007387 */ /* 0x0001e20000100800 */
[----:B------:R-:W-:Y:S01]  /*c570*/  IMAD.MOV R20, RZ, RZ, -R20 ;  /* 0x000000ffff147224 */ /* 0x000fe200078e0a14 */
[----:B------:R-:W-:Y:S01]  /*c580*/  ISETP.GT.U32.AND P0, PT, R2, R15, PT ;  /* 0x0000000f0200720c */ /* 0x000fe20003f04070 */
[----:B------:R-:W-:-:S02]  /*c590*/  VIADD R0, R3, 0x14 ;  /* 0x0000001403007836 */ /* 0x000fc40000000000 */
[C---:B------:R-:W-:Y:S01]  /*c5a0*/  IMAD R16, R2.reuse, R20, R16 ;  /* 0x0000001402107224 */ /* 0x040fe200078e0210 */
[----:B------:R-:W-:Y:S01]  /*c5b0*/  IABS R20, R12 ;  /* 0x0000000c00147213 */ /* 0x000fe20000000000 */
[----:B------:R-:W-:Y:S01]  /*c5c0*/  VIADD R14, R3, 0x15 ;  /* 0x00000015030e7836 */ /* 0x000fe20000000000 */
[----:B------:R-:W-:Y:S01]  /*c5d0*/  IABS R21, R0 ;  /* 0x0000000000157213 */ /* 0x000fe20000000000 */
[----:B------:R-:W-:Y:S02]  /*c5e0*/  @!P1 IMAD.IADD R19, R19, 0x1, -R2 ;  /* 0x0000000113139824 */ /* 0x000fe400078e0a02 */
[----:B0-----:R-:W-:Y:S01]  /*c5f0*/  IMAD.MOV.U32 R4, RZ, RZ, R11 ;  /* 0x000000ffff047224 */ /* 0x001fe200078e000b */
[----:B------:R-:W-:Y:S01]  /*c600*/  IABS R22, R14 ;  /* 0x0000000e00167213 */ /* 0x000fe20000000000 */
[----:B------:R-:W-:Y:S01]  /*c610*/  VIADD R17, R3, 0x13 ;  /* 0x0000001303117836 */ /* 0x000fe20000000000 */
[C---:B------:R-:W-:Y:S01]  /*c620*/  ISETP.GT.U32.AND P1, PT, R2.reuse, R19, PT ;  /* 0x000000130200720c */ /* 0x040fe20003f24070 */
[----:B------:R-:W-:Y:S01]  /*c630*/  @!P4 IMAD.MOV R4, RZ, RZ, -R4 ;  /* 0x000000ffff04c224 */ /* 0x000fe200078e0a04 */
[C---:B------:R-:W-:Y:S01]  /*c640*/  ISETP.GT.U32.AND P4, PT, R2.reuse, R18, PT ;  /* 0x000000120200720c */ /* 0x040fe20003f84070 */
[----:B------:R-:W-:Y:S01]  /*c650*/  @!P0 IMAD.IADD R15, R15, 0x1, -R2 ;  /* 0x000000010f0f8824 */ /* 0x000fe200078e0a02 */
[----:B------:R-:W0:Y:S01]  /*c660*/  I2F.RP R11, R20 ;  /* 0x00000014000b7306 */ /* 0x000e220000209400 */
[----:B------:R-:W-:Y:S01]  /*c670*/  IMAD.HI.U32 R24, R23, R22, RZ ;  /* 0x0000001617187227 */ /* 0x000fe200078e00ff */
[----:B------:R1:W-:Y:S02]  /*c680*/  STL [R1+0x98], R4 ;  /* 0x0000980401007387 */ /* 0x0003e40000100800 */
[----:B------:R-:W-:Y:S01]  /*c690*/  ISETP.GT.U32.AND P0, PT, R2, R15, PT ;  /* 0x0000000f0200720c */ /* 0x000fe20003f04070 */
[----:B------:R-:W-:-:S04]  /*c6a0*/  IMAD.MOV R24, RZ, RZ, -R24 ;  /* 0x000000ffff187224 */ /* 0x000fc800078e0a18 */
[--C-:B------:R-:W-:Y:S01]  /*c6b0*/  @!P1 IMAD.IADD R19, R19, 0x1, -R2.reuse ;  /* 0x0000000113139824 */ /* 0x100fe200078e0a02 */
[----:B------:R-:W-:Y:S01]  /*c6c0*/  ISETP.GE.AND P1, PT, R25, RZ, PT ;  /* 0x000000ff1900720c */ /* 0x000fe20003f26270 */
[----:B------:R-:W-:Y:S01]  /*c6d0*/  @!P4 IMAD.IADD R18, R18, 0x1, -R2 ;  /* 0x000000011212c824 */ /* 0x000fe200078e0a02 */
[----:B------:R-:W-:Y:S01]  /*c6e0*/  IABS R25, R17 ;  /* 0x0000001100197213 */ /* 0x000fe20000000000 */
[----:B-1----:R-:W-:Y:S01]  /*c6f0*/  IMAD.MOV.U32 R4, RZ, RZ, R10 ;  /* 0x000000ffff047224 */ /* 0x002fe200078e000a */
[----:B------:R-:W-:Y:S01]  /*c700*/  ISETP.GE.AND P4, PT, R14, RZ, PT ;  /* 0x000000ff0e00720c */ /* 0x000fe20003f86270 */
[----:B------:R-:W-:Y:S01]  /*c710*/  IMAD.HI.U32 R10, R23, R21, RZ ;  /* 0x00000015170a7227 */ /* 0x000fe200078e00ff */
[----:B0-----:R-:W0:Y:S03]  /*c720*/  MUFU.RCP R11, R11 ;  /* 0x0000000b000b7308 */ /* 0x001e260000001000 */
[----:B------:R-:W-:Y:S01]  /*c730*/  @!P6 IMAD.MOV R4, RZ, RZ, -R4 ;  /* 0x000000ffff04e224 */ /* 0x000fe200078e0a04 */
[----:B------:R-:W-:Y:S01]  /*c740*/  ISETP.GT.U32.AND P6, PT, R2, R16, PT ;  /* 0x000000100200720c */ /* 0x000fe20003fc4070 */
[----:B------:R-:W-:-:S02]  /*c750*/  IMAD.MOV R10, RZ, RZ, -R10 ;  /* 0x000000ffff0a7224 */ /* 0x000fc400078e0a0a */
[----:B------:R-:W-:Y:S01]  /*c760*/  @!P0 IMAD.IADD R15, R15, 0x1, -R2 ;  /* 0x000000010f0f8824 */ /* 0x000fe200078e0a02 */
[----:B------:R1:W-:Y:S01]  /*c770*/  STL [R1+0x10c], R4 ;  /* 0x00010c0401007387 */ /* 0x0003e20000100800 */
[C---:B------:R-:W-:Y:S02]  /*c780*/  IMAD R21, R2.reuse, R10, R21 ;  /* 0x0000000a02157224 */ /* 0x040fe400078e0215 */
[----:B------:R-:W-:Y:S02]  /*c790*/  IMAD.MOV.U32 R14, RZ, RZ, R25 ;  /* 0x000000ffff0e7224 */ /* 0x000fe400078e0019 */
[----:B------:R-:W-:Y:S01]  /*c7a0*/  IMAD.MOV.U32 R5, RZ, RZ, R19 ;  /* 0x000000ffff057224 */ /* 0x000fe200078e0013 */
[----:B------:R-:W-:Y:S01]  /*c7b0*/  ISETP.GT.U32.AND P0, PT, R2, R21, PT ;  /* 0x000000150200720c */ /* 0x000fe20003f04070 */
[----:B------:R-:W-:-:S04]  /*c7c0*/  IMAD.HI.U32 R10, R23, R14, RZ ;  /* 0x0000000e170a7227 */ /* 0x000fc800078e00ff */
[----:B------:R-:W-:Y:S02]  /*c7d0*/  @!P6 IMAD.IADD R16, R16, 0x1, -R2 ;  /* 0x000000011010e824 */ /* 0x000fe400078e0a02 */
[----:B-1----:R-:W-:Y:S02]  /*c7e0*/  IMAD.MOV.U32 R4, RZ, RZ, R18 ;  /* 0x000000ffff047224 */ /* 0x002fe400078e0012 */
[C---:B------:R-:W-:Y:S01]  /*c7f0*/  IMAD R22, R2.reuse, R24, R22 ;  /* 0x0000001802167224 */ /* 0x040fe200078e0216 */
[----:B------:R-:W-:Y:S01]  /*c800*/  ISETP.GT.U32.AND P6, PT, R2, R16, PT ;  /* 0x000000100200720c */ /* 0x000fe20003fc4070 */
[----:B------:R-:W-:Y:S01]  /*c810*/  @!P3 IMAD.MOV R4, RZ, RZ, -R4 ;  /* 0x000000ffff04b224 */ /* 0x000fe200078e0a04 */
[----:B------:R-:W-:Y:S01]  /*c820*/  ISETP.GE.AND P3, PT, R0, RZ, PT ;  /* 0x000000ff0000720c */ /* 0x000fe20003f66270 */
[----:B------:R-:W-:Y:S01]  /*c830*/  IMAD.MOV R18, RZ, RZ, -R10 ;  /* 0x000000ffff127224 */ /* 0x000fe200078e0a0a */
[----:B------:R-:W-:Y:S01]  /*c840*/  IABS R24, R3 ;  /* 0x0000000300187213 */ /* 0x000fe20000000000 */
[----:B------:R-:W-:-:S02]  /*c850*/  VIADD R0, R3, 0x11 ;  /* 0x0000001103007836 */ /* 0x000fc40000000000 */
[----:B------:R-:W-:Y:S02]  /*c860*/  VIADD R10, R3, 0x12 ;  /* 0x00000012030a7836 */ /* 0x000fe40000000000 */
[----:B------:R-:W-:Y:S01]  /*c870*/  @!P5 IMAD.MOV R5, RZ, RZ, -R5 ;  /* 0x000000ffff05d224 */ /* 0x000fe200078e0a05 */
[C---:B------:R-:W-:Y:S01]  /*c880*/  ISETP.GT.U32.AND P5, PT, R2.reuse, R22, PT ;  /* 0x000000160200720c */ /* 0x040fe20003fa4070 */
[----:B------:R-:W-:Y:S01]  /*c890*/  IMAD R14, R2, R18, R14 ;  /* 0x00000012020e7224 */ /* 0x000fe200078e020e */
[----:B------:R-:W-:Y:S01]  /*c8a0*/  IABS R18, R10 ;  /* 0x0000000a00127213 */ /* 0x000fe20000000000 */
[--C-:B------:R-:W-:Y:S01]  /*c8b0*/  @!P6 IMAD.IADD R16, R16, 0x1, -R2.reuse ;  /* 0x000000011010e824 */ /* 0x100fe200078e0a02 */
[----:B------:R-:W-:Y:S01]  /*c8c0*/  ISETP.GE.AND P6, PT, R17, RZ, PT ;  /* 0x000000ff1100720c */ /* 0x000fe20003fc6270 */
[----:B------:R-:W-:Y:S01]  /*c8d0*/  @!P0 IMAD.IADD R21, R21, 0x1, -R2 ;  /* 0x0000000115158824 */ /* 0x000fe200078e0a02 */
[----:B------:R-:W-:Y:S01]  /*c8e0*/  IABS R17, R0 ;  /* 0x0000000000117213 */ /* 0x000fe20000000000 */
[----:B------:R-:W-:Y:S01]  /*c8f0*/  STL [R1+0xac], R5 ;  /* 0x0000ac0501007387 */ /* 0x000fe20000100800 */
[----:B0-----:R-:W-:-:S02]  /*c900*/  VIADD R11, R11, 0xffffffe ;  /* 0x0ffffffe0b0b7836 */ /* 0x001fc40000000000 */
[----:B------:R-:W-:Y:S01]  /*c910*/  ISETP.GT.U32.AND P0, PT, R2, R21, PT ;  /* 0x000000150200720c */ /* 0x000fe20003f04070 */
[----:B------:R0:W-:Y:S01]  /*c920*/  STL [R1+0xc4], R4 ;  /* 0x0000c40401007387 */ /* 0x0001e20000100800 */
[----:B------:R-:W-:Y:S02]  /*c930*/  IMAD.HI.U32 R19, R23, R24, RZ ;  /* 0x0000001817137227 */ /* 0x000fe400078e00ff */
[----:B------:R-:W1:Y:S02]  /*c940*/  F2I.FTZ.U32.TRUNC.NTZ R11, R11 ;  /* 0x0000000b000b7305 */ /* 0x000e64000021f000 */
[----:B------:R-:W-:Y:S01]  /*c950*/  @!P5 IMAD.IADD R22, R22, 0x1, -R2 ;  /* 0x000000011616d824 */ /* 0x000fe200078e0a02 */
[----:B------:R-:W-:Y:S01]  /*c960*/  ISETP.GT.U32.AND P5, PT, R2, R14, PT ;  /* 0x0000000e0200720c */ /* 0x000fe20003fa4070 */
[----:B------:R-:W-:Y:S02]  /*c970*/  IMAD.MOV R19, RZ, RZ, -R19 ;  /* 0x000000ffff137224 */ /* 0x000fe400078e0a13 */
[----:B0-----:R-:W-:-:S02]  /*c980*/  IMAD.MOV.U32 R4, RZ, RZ, R15 ;  /* 0x000000ffff047224 */ /* 0x001fc400078e000f */
[----:B------:R-:W-:Y:S02]  /*c990*/  IMAD.MOV.U32 R15, RZ, RZ, R17 ;  /* 0x000000ffff0f7224 */ /* 0x000fe400078e0011 */
[----:B------:R-:W-:-:S04]  /*c9a0*/  IMAD.HI.U32 R17, R23, R18, RZ ;  /* 0x0000001217117227 */ /* 0x000fc800078e00ff */
[----:B------:R-:W-:Y:S02]  /*c9b0*/  IMAD.MOV R17, RZ, RZ, -R17 ;  /* 0x000000ffff117224 */ /* 0x000fe400078e0a11 */
[----:B------:R-:W-:Y:S01]  /*c9c0*/  @!P2 IMAD.MOV R4, RZ, RZ, -R4 ;  /* 0x000000ffff04a224 */ /* 0x000fe200078e0a04 */
[C---:B------:R-:W-:Y:S01]  /*c9d0*/  ISETP.GT.U32.AND P2, PT, R2.reuse, R22, PT ;  /* 0x000000160200720c */ /* 0x040fe20003f44070 */
[----:B------:R-:W-:Y:S01]  /*c9e0*/  IMAD R18, R2, R17, R18 ;  /* 0x0000001102127224 */ /* 0x000fe200078e0212 */
[----:B------:R-:W-:Y:S01]  /*c9f0*/  IABS R17, R28 ;  /* 0x0000001c00117213 */ /* 0x000fe20000000000 */
[--C-:B------:R-:W-:Y:S01]  /*ca00*/  @!P0 IMAD.IADD R21, R21, 0x1, -R2.reuse ;  /* 0x0000000115158824 */ /* 0x100fe200078e0a02 */
[----:B------:R0:W-:Y:S01]  /*ca10*/  STL [R1+0xdc], R4 ;  /* 0x0000dc0401007387 */ /* 0x0001e20000100800 */
[----:B------:R-:W-:Y:S01]  /*ca20*/  @!P5 IMAD.IADD R14, R14, 0x1, -R2 ;  /* 0x000000010e0ed824 */ /* 0x000fe200078e0a02 */
[----:B------:R-:W-:Y:S01]  /*ca30*/  ISETP.GT.U32.AND P0, PT, R2, R18, PT ;  /* 0x000000120200720c */ /* 0x000fe20003f04070 */
[----:B-1----:R-:W-:-:S02]  /*ca40*/  IMAD.MOV R25, RZ, RZ, -R11 ;  /* 0x000000ffff197224 */ /* 0x002fc400078e0a0b */
[C---:B------:R-:W-:Y:S01]  /*ca50*/  IMAD R24, R2.reuse, R19, R24 ;  /* 0x0000001302187224 */ /* 0x040fe200078e0218 */
[----:B------:R-:W-:Y:S01]  /*ca60*/  ISETP.GT.U32.AND P5, PT, R2, R14, PT ;  /* 0x0000000e0200720c */ /* 0x000fe20003fa4070 */
[----:B------:R-:W-:Y:S02]  /*ca70*/  IMAD R25, R25, R20, RZ ;  /* 0x0000001419197224 */ /* 0x000fe400078e02ff */
[----:B------:R-:W-:Y:S01]  /*ca80*/  @!P2 IMAD.IADD R22, R22, 0x1, -R2 ;  /* 0x000000011616a824 */ /* 0x000fe200078e0a02 */
[----:B------:R-:W-:Y:S01]  /*ca90*/  ISETP.GE.AND P2, PT, R0, RZ, PT ;  /* 0x000000ff0000720c */ /* 0x000fe20003f46270 */
[----:B0-----:R-:W-:Y:S02]  /*caa0*/  IMAD.MOV.U32 R4, RZ, RZ, R16 ;  /* 0x000000ffff047224 */ /* 0x001fe400078e0010 */
[----:B------:R-:W-:-:S04]  /*cab0*/  IMAD.HI.U32 R16, R23, R15, RZ ;  /* 0x0000000f17107227 */ /* 0x000fc800078e00ff */
[----:B------:R-:W-:Y:S02]  /*cac0*/  IMAD.MOV R16, RZ, RZ, -R16 ;  /* 0x000000ffff107224 */ /* 0x000fe400078e0a10 */
[----:B------:R-:W-:Y:S02]  /*cad0*/  @!P0 IMAD.IADD R18, R18, 0x1, -R2 ;  /* 0x0000000112128824 */ /* 0x000fe400078e0a02 */
[----:B------:R-:W-:Y:S02]  /*cae0*/  IMAD R15, R2, R16, R15 ;  /* 0x00000010020f7224 */ /* 0x000fe400078e020f */
[----:B------:R-:W-:Y:S01]  /*caf0*/  @!P1 IMAD.MOV R4, RZ, RZ, -R4 ;  /* 0x000000ffff049224 */ /* 0x000fe200078e0a04 */
[----:B------:R-:W-:Y:S01]  /*cb00*/  ISETP.GE.AND P1, PT, R10, RZ, PT ;  /* 0x000000ff0a00720c */ /* 0x000fe20003f26270 */
[C---:B------:R-:W-:Y:S01]  /*cb10*/  VIADD R0, R3.reuse, 0xf ;  /* 0x0000000f03007836 */ /* 0x040fe20000000000 */
[----:B------:R-:W-:Y:S01]  /*cb20*/  ISETP.GT.U32.AND P0, PT, R2, R15, PT ;  /* 0x0000000f0200720c */ /* 0x000fe20003f04070 */
[----:B------:R-:W-:Y:S01]  /*cb30*/  IMAD.MOV.U32 R10, RZ, RZ, RZ ;  /* 0x000000ffff0a7224 */ /* 0x000fe200078e00ff */
[----:B------:R0:W-:Y:S01]  /*cb40*/  STL [R1+0xd8], R4 ;  /* 0x0000d80401007387 */ /* 0x0001e20000100800 */
[----:B------:R-:W-:-:S02]  /*cb50*/  VIADD R16, R3, 0x10 ;  /* 0x0000001003107836 */ /* 0x000fc40000000000 */
[----:B------:R-:W-:Y:S01]  /*cb60*/  IMAD.HI.U32 R11, R11, R25, R10 ;  /* 0x000000190b0b7227 */ /* 0x000fe200078e000a */
[----:B------:R-:W-:-:S03]  /*cb70*/  IABS R10, R0 ;  /* 0x00000000000a7213 */ /* 0x000fc60000000000 */
[----:B------:R-:W-:Y:S01]  /*cb80*/  @!P5 IMAD.IADD R14, R14, 0x1, -R2 ;  /* 0x000000010e0ed824 */ /* 0x000fe200078e0a02 */
[----:B------:R-:W-:Y:S01]  /*cb90*/  ISETP.GE.AND P5, PT, R16, RZ, PT ;  /* 0x000000ff1000720c */ /* 0x000fe20003fa6270 */
[----:B------:R-:W-:Y:S01]  /*cba0*/  IMAD.MOV.U32 R19, RZ, RZ, R10 ;  /* 0x000000ffff137224 */ /* 0x000fe200078e000a */
[----:B------:R-:W-:Y:S01]  /*cbb0*/  IABS R16, R16 ;  /* 0x0000001000107213 */ /* 0x000fe20000000000 */
[----:B------:R-:W-:Y:S02]  /*cbc0*/  IMAD.MOV.U32 R10, RZ, RZ, R22 ;  /* 0x000000ffff0a7224 */ /* 0x000fe400078e0016 */
[----:B------:R-:W-:Y:S01]  /*cbd0*/  @!P0 IMAD.IADD R15, R15, 0x1, -R2 ;  /* 0x000000010f0f8824 */ /* 0x000fe200078e0a02 */
[----:B------:R-:W-:Y:S01]  /*cbe0*/  ISETP.GT.U32.AND P0, PT, R2, R18, PT ;  /* 0x000000120200720c */ /* 0x000fe20003f04070 */
[----:B------:R-:W-:-:S04]  /*cbf0*/  IMAD.HI.U32 R22, R11, R17, RZ ;  /* 0x000000110b167227 */ /* 0x000fc800078e00ff */
[----:B------:R-:W-:Y:S01]  /*cc00*/  @!P4 IMAD.MOV R10, RZ, RZ, -R10 ;  /* 0x000000ffff0ac224 */ /* 0x000fe200078e0a0a */
[C---:B------:R-:W-:Y:S01]  /*cc10*/  ISETP.GT.U32.AND P4, PT, R2.reuse, R15, PT ;  /* 0x0000000f0200720c */ /* 0x040fe20003f84070 */
[----:B------:R-:W-:Y:S02]  /*cc20*/  IMAD.MOV.U32 R11, RZ, RZ, R21 ;  /* 0x000000ffff0b7224 */ /* 0x000fe400078e0015 */
[----:B------:R-:W-:Y:S01]  /*cc30*/  IMAD.HI.U32 R25, R23, R16, RZ ;  /* 0x0000001017197227 */ /* 0x000fe200078e00ff */
[----:B------:R-:W-:Y:S03]  /*cc40*/  STL [R1+0xdbc], R10 ;  /* 0x000dbc0a01007387 */ /* 0x000fe60000100800 */
[----:B------:R-:W-:Y:S01]  /*cc50*/  @!P3 IMAD.MOV R11, RZ, RZ, -R11 ;  /* 0x000000ffff0bb224 */ /* 0x000fe200078e0a0b */
[----:B------:R-:W-:Y:S01]  /*cc60*/  ISETP.GT.U32.AND P3, PT, R2, R24, PT ;  /* 0x000000180200720c */ /* 0x000fe20003f64070 */
[----:B------:R-:W-:-:S02]  /*cc70*/  IMAD.MOV R25, RZ, RZ, -R25 ;  /* 0x000000ffff197224 */ /* 0x000fc400078e0a19 */
[----:B------:R-:W-:Y:S01]  /*cc80*/  IMAD.MOV R22, RZ, RZ, -R22 ;  /* 0x000000ffff167224 */ /* 0x000fe200078e0a16 */
[----:B------:R-:W-:Y:S01]  /*cc90*/  STL [R1+0xdc0], R11 ;  /* 0x000dc00b01007387 */ /* 0x000fe20000100800 */
[----:B------:R-:W-:Y:S01]  /*cca0*/  @!P6 IMAD.MOV R14, RZ, RZ, -R14 ;  /* 0x000000ffff0ee224 */ /* 0x000fe200078e0a0e */
[----:B------:R-:W-:Y:S01]  /*ccb0*/  ISETP.GE.AND P6, PT, R0, RZ, PT ;  /* 0x000000ff0000720c */ /* 0x000fe20003fc6270 */
[----:B------:R-:W-:Y:S02]  /*ccc0*/  IMAD R0, R2, R25, R16 ;  /* 0x0000001902007224 */ /* 0x000fe400078e0210 */
[----:B------:R-:W-:Y:S01]  /*ccd0*/  IMAD R16, R20, R22, R17 ;  /* 0x0000001614107224 */ /* 0x000fe200078e0211 */
[----:B------:R-:W-:Y:S01]  /*cce0*/  STL [R1+0xdc4], R14 ;  /* 0x000dc40e01007387 */ /* 0x000fe20000100800 */
[--C-:B------:R-:W-:Y:S02]  /*ccf0*/  @!P4 IMAD.IADD R15, R15, 0x1, -R2.reuse ;  /* 0x000000010f0fc824 */ /* 0x100fe400078e0a02 */
[--C-:B------:R-:W-:Y:S01]  /*cd00*/  @!P0 IMAD.IADD R18, R18, 0x1, -R2.reuse ;  /* 0x0000000112128824 */ /* 0x100fe200078e0a02 */
[----:B------:R-:W-:Y:S01]  /*cd10*/  ISETP.GT.U32.AND P4, PT, R20, R16, PT ;  /* 0x000000101400720c */ /* 0x000fe20003f84070 */
[----:B------:R-:W-:Y:S01]  /*cd20*/  @!P3 IMAD.IADD R24, R24, 0x1, -R2 ;  /* 0x000000011818b824 */ /* 0x000fe200078e0a02 */
[----:B------:R-:W-:Y:S01]  /*cd30*/  ISETP.GT.U32.AND P0, PT, R2, R0, PT ;  /* 0x000000000200720c */ /* 0x000fe20003f04070 */
[----:B------:R-:W-:-:S03]  /*cd40*/  IMAD.HI.U32 R21, R23, R19, RZ ;  /* 0x0000001317157227 */ /* 0x000fc600078e00ff */
[----:B------:R-:W-:Y:S01]  /*cd50*/  ISETP.GT.U32.AND P3, PT, R2, R24, PT ;  /* 0x000000180200720c */ /* 0x000fe20003f64070 */
[C---:B------:R-:W-:Y:S02]  /*cd60*/  VIADD R17, R3.reuse, 0xe ;  /* 0x0000000e03117836 */ /* 0x040fe40000000000 */
[----:B------:R-:W-:Y:S02]  /*cd70*/  IMAD.MOV R21, RZ, RZ, -R21 ;  /* 0x000000ffff157224 */ /* 0x000fe400078e0a15 */
[----:B0-----:R-:W-:Y:S01]  /*cd80*/  IMAD.MOV.U32 R4, RZ, RZ, R18 ;  /* 0x000000ffff047224 */ /* 0x001fe200078e0012 */
[----:B------:R-:W-:Y:S01]  /*cd90*/  IABS R22, R17 ;  /* 0x0000001100167213 */ /* 0x000fe20000000000 */
[----:B------:R-:W-:Y:S02]  /*cda0*/  @!P4 IMAD.IADD R16, R16, 0x1, -R20 ;  /* 0x000000011010c824 */ /* 0x000fe400078e0a14 */
[----:B------:R-:W-:Y:S01]  /*cdb0*/  @!P0 IMAD.IADD R0, R0, 0x1, -R2 ;  /* 0x0000000100008824 */ /* 0x000fe200078e0a02 */
[C---:B------:R-:W-:Y:S01]  /*cdc0*/  ISETP.GE.AND P0, PT, R3.reuse, RZ, PT ;  /* 0x000000ff0300720c */ /* 0x040fe20003f06270 */
[----:B------:R-:W-:Y:S01]  /*cdd0*/  VIADD R25, R3, 0xd ;  /* 0x0000000d03197836 */ /* 0x000fe20000000000 */
[----:B------:R-:W-:Y:S01]  /*cde0*/  ISETP.GT.U32.AND P4, PT, R20, R16, PT ;  /* 0x000000101400720c */ /* 0x000fe20003f84070 */
[----:B------:R-:W-:-:S02]  /*cdf0*/  IMAD R19, R2, R21, R19 ;  /* 0x0000001502137224 */ /* 0x000fc400078e0213 */
[----:B------:R-:W-:Y:S01]  /*ce00*/  @!P1 IMAD.MOV R4, RZ, RZ, -R4 ;  /* 0x000000ffff049224 */ /* 0x000fe200078e0a04 */
[----:B------:R-:W-:Y:S01]  /*ce10*/  IABS R21, R25 ;  /* 0x0000001900157213 */ /* 0x000fe20000000000 */
[----:B------:R-:W-:Y:S01]  /*ce20*/  @!P3 IMAD.IADD R24, R24, 0x1, -R2 ;  /* 0x000000011818b824 */ /* 0x000fe200078e0a02 */
[C---:B------:R-:W-:Y:S01]  /*ce30*/  ISETP.GT.U32.AND P1, PT, R2.reuse, R0, PT ;  /* 0x000000000200720c */ /* 0x040fe20003f24070 */
[----:B------:R-:W-:Y:S01]  /*ce40*/  IMAD.MOV.U32 R18, RZ, RZ, R22 ;  /* 0x000000ffff127224 */ /* 0x000fe200078e0016 */
[----:B------:R0:W-:Y:S01]  /*ce50*/  STL [R1+0x58], R4 ;  /* 0x0000580401007387 */ /* 0x0001e20000100800 */
[----:B------:R-:W-:Y:S01]  /*ce60*/  @!P2 IMAD.MOV R15, RZ, RZ, -R15 ;  /* 0x000000ffff0fa224 */ /* 0x000fe200078e0a0f */
[----:B------:R-:W-:Y:S01]  /*ce70*/  ISETP.GT.U32.AND P2, PT, R2, R19, PT ;  /* 0x000000130200720c */ /* 0x000fe20003f44070 */
[C---:B------:R-:W-:Y:S01]  /*ce80*/  IMAD.HI.U32 R26, R23.reuse, R18, RZ ;  /* 0x00000012171a7227 */ /* 0x040fe200078e00ff */
[----:B------:R-:W-:Y:S02]  /*ce90*/  ISETP.GE.AND P3, PT, R28, RZ, PT ;  /* 0x000000ff1c00720c */ /* 0x000fe40003f66270 */
[----:B------:R-:W-:Y:S01]  /*cea0*/  STL [R1+0xdc8], R15 ;  /* 0x000dc80f01007387 */ /* 0x000fe20000100800 */
[----:B------:R-:W-:-:S04]  /*ceb0*/  IMAD.HI.U32 R22, R23, R21, RZ ;  /* 0x0000001517167227 */ /* 0x000fc800078e00ff */
        /* <DEDUP_REMOVED lines=8> */
[----:B------:R-:W-:Y:S01]  /*cf40*/  ISETP.NE.AND P4, PT, R12, RZ, PT ;  /* 0x000000ff0c00720c */ /* 0x000fe20003f85270 */
[----:B------:R-:W-:-:S02]  /*cf50*/  IMAD R17, R2, R22, R21 ;  /* 0x0000001602117224 */ /* 0x000fc400078e0215 */
[--C-:B------:R-:W-:Y:S02]  /*cf60*/  @!P2 IMAD.IADD R19, R19, 0x1, -R2.reuse ;  /* 0x000000011313a824 */ /* 0x100fe400078e0a02 */
[----:B------:R-:W-:Y:S01]  /*cf70*/  @!P1 IMAD.IADD R0, R0, 0x1, -R2 ;  /* 0x0000000100009824 */ /* 0x000fe200078e0a02 */
[C---:B------:R-:W-:Y:S01]  /*cf80*/  ISETP.GT.U32.AND P1, PT, R2.reuse, R18, PT ;  /* 0x000000120200720c */ /* 0x040fe20003f24070 */
[C---:B------:R-:W-:Y:S01]  /*cf90*/  VIADD R20, R3.reuse, 0xc ;  /* 0x0000000c03147836 */ /* 0x040fe20000000000 */
[C---:B------:R-:W-:Y:S01]  /*cfa0*/  ISETP.GT.U32.AND P2, PT, R2.reuse, R19, PT ;  /* 0x000000130200720c */ /* 0x040fe20003f44070 */
[----:B0-----:R-:W-:Y:S02]  /*cfb0*/  IMAD.MOV.U32 R4, RZ, RZ, R16 ;  /* 0x000000ffff047224 */ /* 0x001fe400078e0010 */
[C---:B------:R-:W-:Y:S01]  /*cfc0*/  VIADD R16, R3.reuse, 0xa ;  /* 0x0000000a03107836 */ /* 0x040fe20000000000 */
[----:B------:R-:W-:Y:S01]  /*cfd0*/  IABS R24, R20 ;  /* 0x0000001400187213 */ /* 0x000fe20000000000 */
[----:B------:R-:W-:Y:S01]  /*cfe0*/  @!P3 IMAD.MOV R4, RZ, RZ, -R4 ;  /* 0x000000ffff04b224 */ /* 0x000fe200078e0a04 */
[----:B------:R-:W-:Y:S01]  /*cff0*/  ISETP.GT.U32.AND P3, PT, R2, R17, PT ;  /* 0x000000110200720c */ /* 0x000fe20003f64070 */
[----:B------:R-:W-:Y:S01]  /*d000*/  VIADD R22, R3, 0xb ;  /* 0x0000000b03167836 */ /* 0x000fe20000000000 */
[----:B------:R-:W-:Y:S01]  /*d010*/  @!P4 LOP3.LUT R4, RZ, R12, RZ, 0x33, !PT ;  /* 0x0000000cff04c212 */ /* 0x000fe200078e33ff */
[----:B------:R-:W-:Y:S01]  /*d020*/  IMAD.HI.U32 R12, R23, R24, RZ ;  /* 0x00000018170c7227 */ /* 0x000fe200078e00ff */
[----:B------:R-:W-:-:S02]  /*d030*/  ISETP.GE.AND P4, PT, R25, RZ, PT ;  /* 0x000000ff1900720c */ /* 0x000fc40003f86270 */
[----:B------:R-:W-:Y:S01]  /*d040*/  IABS R25, R16 ;  /* 0x0000001000197213 */ /* 0x000fe20000000000 */
[--C-:B------:R-:W-:Y:S01]  /*d050*/  @!P1 IMAD.IADD R18, R18, 0x1, -R2.reuse ;  /* 0x0000000112129824 */ /* 0x100fe200078e0a02 */
[----:B------:R-:W-:Y:S01]  /*d060*/  IABS R21, R22 ;  /* 0x0000001600157213 */ /* 0x000fe20000000000 */
[--C-:B------:R-:W-:Y:S01]  /*d070*/  @!P2 IMAD.IADD R19, R19, 0x1, -R2.reuse ;  /* 0x000000011313a824 */ /* 0x100fe200078e0a02 */
[----:B------:R-:W-:Y:S01]  /*d080*/  ISETP.GE.AND P2, PT, R20, RZ, PT ;  /* 0x000000ff1400720c */ /* 0x000fe20003f46270 */
[----:B------:R-:W-:Y:S01]  /*d090*/  IMAD.MOV.U32 R20, RZ, RZ, R25 ;  /* 0x000000ffff147224 */ /* 0x000fe200078e0019 */
[C---:B------:R-:W-:Y:S01]  /*d0a0*/  ISETP.GT.U32.AND P1, PT, R2.reuse, R18, PT ;  /* 0x000000120200720c */ /* 0x040fe20003f24070 */
[----:B------:R-:W-:Y:S01]  /*d0b0*/  @!P3 IMAD.IADD R17, R17, 0x1, -R2 ;  /* 0x000000011111b824 */ /* 0x000fe200078e0a02 */
[----:B------:R0:W-:Y:S01]  /*d0c0*/  STL [R1+0x20], R4 ;  /* 0x0000200401007387 */ /* 0x0001e20000100800 */
[----:B------:R-:W-:Y:S02]  /*d0d0*/  IMAD.MOV R25, RZ, RZ, -R12 ;  /* 0x000000ffff197224 */ /* 0x000fe400078e0a0c */
[----:B------:R-:W-:Y:S01]  /*d0e0*/  IMAD.HI.U32 R12, R23, R21, RZ ;  /* 0x00000015170c7227 */ /* 0x000fe200078e00ff */
[----:B------:R-:W-:-:S03]  /*d0f0*/  ISETP.GT.U32.AND P3, PT, R2, R17, PT ;  /* 0x000000110200720c */ /* 0x000fc60003f64070 */
[----:B------:R-:W-:Y:S02]  /*d100*/  IMAD.MOV.U32 R5, RZ, RZ, R19 ;  /* 0x000000ffff057224 */ /* 0x000fe400078e0013 */
[----:B------:R-:W-:Y:S02]  /*d110*/  IMAD.MOV R19, RZ, RZ, -R12 ;  /* 0x000000ffff137224 */ /* 0x000fe400078e0a0c */
[----:B------:R-:W-:Y:S01]  /*d120*/  @!P1 IMAD.IADD R18, R18, 0x1, -R2 ;  /* 0x0000000112129824 */ /* 0x000fe200078e0a02 */
[----:B------:R-:W-:Y:S01]  /*d130*/  ISETP.GE.AND P1, PT, R22, RZ, PT ;  /* 0x000000ff1600720c */ /* 0x000fe20003f26270 */
[C---:B------:R-:W-:Y:S02]  /*d140*/  IMAD R21, R2.reuse, R19, R21 ;  /* 0x0000001302157224 */ /* 0x040fe400078e0215 */
[C---:B------:R-:W-:Y:S01]  /*d150*/  IMAD R22, R2.reuse, R25, R24 ;  /* 0x0000001902167224 */ /* 0x040fe200078e0218 */
[----:B------:R-:W-:Y:S01]  /*d160*/  IABS R25, R8 ;  /* 0x0000000800197213 */ /* 0x000fe20000000000 */
[----:B------:R-:W-:Y:S01]  /*d170*/  @!P3 IMAD.IADD R17, R17, 0x1, -R2 ;  /* 0x000000011111b824 */ /* 0x000fe200078e0a02 */
[----:B------:R-:W-:Y:S01]  /*d180*/  ISETP.GT.U32.AND P3, PT, R2, R21, PT ;  /* 0x000000150200720c */ /* 0x000fe20003f64070 */
[----:B0-----:R-:W-:-:S02]  /*d190*/  IMAD.MOV.U32 R4, RZ, RZ, R18 ;  /* 0x000000ffff047224 */ /* 0x001fc400078e0012 */
[----:B------:R-:W-:Y:S01]  /*d1a0*/  @!P6 IMAD.MOV R5, RZ, RZ, -R5 ;  /* 0x000000ffff05e224 */ /* 0x000fe200078e0a05 */
[----:B------:R-:W-:Y:S01]  /*d1b0*/  ISETP.GT.U32.AND P6, PT, R2, R22, PT ;  /* 0x000000160200720c */ /* 0x000fe20003fc4070 */
[----:B------:R-:W-:Y:S01]  /*d1c0*/  @!P0 IMAD.MOV R4, RZ, RZ, -R4 ;  /* 0x000000ffff048224 */ /* 0x000fe200078e0a04 */
[----:B------:R-:W-:Y:S01]  /*d1d0*/  ISETP.GE.AND P0, PT, R16, RZ, PT ;  /* 0x000000ff1000720c */ /* 0x000fe20003f06270 */
[C---:B------:R-:W-:Y:S01]  /*d1e0*/  VIADD R16, R3.reuse, 0x9 ;  /* 0x0000000903107836 */ /* 0x040fe20000000000 */
[----:B------:R-:W-:Y:S01]  /*d1f0*/  STL [R1+0x24], R5 ;  /* 0x0000240501007387 */ /* 0x000fe20000100800 */
[----:B------:R-:W-:Y:S02]  /*d200*/  VIADD R18, R3, 0x8 ;  /* 0x0000000803127836 */ /* 0x000fe40000000000 */
[----:B------:R-:W-:Y:S01]  /*d210*/  IMAD.HI.U32 R12, R23, R20, RZ ;  /* 0x00000014170c7227 */ /* 0x000fe200078e00ff */
[----:B------:R-:W-:Y:S01]  /*d220*/  IABS R19, R16 ;  /* 0x0000001000137213 */ /* 0x000fe20000000000 */
[----:B------:R0:W-:Y:S01]  /*d230*/  STL [R1+0x28], R4 ;  /* 0x0000280401007387 */ /* 0x0001e20000100800 */
[----:B------:R-:W-:Y:S01]  /*d240*/  IABS R27, R18 ;  /* 0x00000012001b7213 */ /* 0x000fe20000000000 */
[----:B------:R-:W-:-:S02]  /*d250*/  @!P3 IMAD.IADD R21, R21, 0x1, -R2 ;  /* 0x000000011515b824 */ /* 0x000fc400078e0a02 */
[----:B------:R-:W-:-:S03]  /*d260*/  IMAD.HI.U32 R26, R23, R19, RZ ;  /* 0x00000013171a7227 */ /* 0x000fc600078e00ff */
[----:B------:R-:W-:Y:S01]  /*d270*/  ISETP.GT.U32.AND P3, PT, R2, R21, PT ;  /* 0x000000150200720c */ /* 0x000fe20003f64070 */
[----:B------:R-:W-:Y:S02]  /*d280*/  @!P6 IMAD.IADD R22, R22, 0x1, -R2 ;  /* 0x000000011616e824 */ /* 0x000fe400078e0a02 */
[----:B0-----:R-:W-:Y:S02]  /*d290*/  IMAD.MOV.U32 R4, RZ, RZ, R17 ;  /* 0x000000ffff047224 */ /* 0x001fe400078e0011 */
[----:B------:R-:W-:Y:S01]  /*d2a0*/  IMAD.MOV R12, RZ, RZ, -R12 ;  /* 0x000000ffff0c7224 */ /* 0x000fe200078e0a0c */
[----:B------:R-:W-:Y:S01]  /*d2b0*/  ISETP.GT.U32.AND P6, PT, R2, R22, PT ;  /* 0x000000160200720c */ /* 0x000fe20003fc4070 */
[----:B------:R-:W-:Y:S02]  /*d2c0*/  IMAD.MOV R17, RZ, RZ, -R26 ;  /* 0x000000ffff117224 */ /* 0x000fe400078e0a1a */
[----:B------:R-:W-:-:S04]  /*d2d0*/  IMAD.HI.U32 R26, R23, R27, RZ ;  /* 0x0000001b171a7227 */ /* 0x000fc800078e00ff */
[C---:B------:R-:W-:Y:S02]  /*d2e0*/  IMAD R20, R2.reuse, R12, R20 ;  /* 0x0000000c02147224 */ /* 0x040fe400078e0214 */
[C---:B------:R-:W-:Y:S02]  /*d2f0*/  IMAD R19, R2.reuse, R17, R19 ;  /* 0x0000001102137224 */ /* 0x040fe400078e0213 */
[----:B------:R-:W-:Y:S02]  /*d300*/  IMAD.MOV R26, RZ, RZ, -R26 ;  /* 0x000000ffff1a7224 */ /* 0x000fe400078e0a1a */
[----:B------:R-:W-:Y:S01]  /*d310*/  @!P4 IMAD.MOV R4, RZ, RZ, -R4 ;  /* 0x000000ffff04c224 */ /* 0x000fe200078e0a04 */
[C---:B------:R-:W-:Y:S01]  /*d320*/  ISETP.GT.U32.AND P4, PT, R2.reuse, R20, PT ;  /* 0x000000140200720c */ /* 0x040fe20003f84070 */
[----:B------:R-:W-:Y:S01]  /*d330*/  @!P3 IMAD.IADD R21, R21, 0x1, -R2 ;  /* 0x000000011515b824 */ /* 0x000fe200078e0a02 */
[C---:B------:R-:W-:Y:S01]  /*d340*/  ISETP.GT.U32.AND P3, PT, R2.reuse, R19, PT ;  /* 0x000000130200720c */ /* 0x040fe20003f64070 */
[----:B------:R-:W-:Y:S01]  /*d350*/  IMAD R27, R2, R26, R27 ;  /* 0x0000001a021b7224 */ /* 0x000fe200078e021b */
[----:B------:R0:W-:Y:S01]  /*d360*/  STL [R1+0x1c], R4 ;  /* 0x00001c0401007387 */ /* 0x0001e20000100800 */
[----:B------:R-:W-:-:S02]  /*d370*/  VIADD R28, R3, 0x5 ;  /* 0x00000005031c7836 */ /* 0x000fc40000000000 */
[----:B------:R-:W-:Y:S01]  /*d380*/  @!P1 IMAD.MOV R21, RZ, RZ, -R21 ;  /* 0x000000ffff159224 */ /* 0x000fe200078e0a15 */
[----:B------:R-:W-:Y:S01]  /*d390*/  ISETP.GT.U32.AND P1, PT, R2, R27, PT ;  /* 0x0000001b0200720c */ /* 0x000fe20003f24070 */
[----:B------:R-:W-:Y:S01]  /*d3a0*/  @!P6 IMAD.IADD R22, R22, 0x1, -R2 ;  /* 0x000000011616e824 */ /* 0x000fe200078e0a02 */
[----:B------:R-:W-:Y:S01]  /*d3b0*/  ISETP.GE.AND P6, PT, R16, RZ, PT ;  /* 0x000000ff1000720c */ /* 0x000fe20003fc6270 */
[----:B------:R-:W-:Y:S01]  /*d3c0*/  IMAD.HI.U32 R16, R23, R25, RZ ;  /* 0x0000001917107227 */ /* 0x000fe200078e00ff */
[----:B------:R-:W-:-:S03]  /*d3d0*/  IABS R26, R28 ;  /* 0x0000001c001a7213 */ /* 0x000fc60000000000 */
[C---:B------:R-:W-:Y:S02]  /*d3e0*/  VIADD R12, R3.reuse, 0x7 ;  /* 0x00000007030c7836 */ /* 0x040fe40000000000 */
[----:B------:R-:W-:Y:S02]  /*d3f0*/  IMAD.MOV R16, RZ, RZ, -R16 ;  /* 0x000000ffff107224 */ /* 0x000fe400078e0a10 */
[----:B0-----:R-:W-:Y:S01]  /*d400*/  VIADD R4, R3, 0x2 ;  /* 0x0000000203047836 */ /* 0x001fe20000000000 */
[----:B------:R-:W-:Y:S01]  /*d410*/  IABS R24, R12 ;  /* 0x0000000c00187213 */ /* 0x000fe20000000000 */
[--C-:B------:R-:W-:Y:S01]  /*d420*/  @!P4 IMAD.IADD R20, R20, 0x1, -R2.reuse ;  /* 0x000000011414c824 */ /* 0x100fe200078e0a02 */
[----:B------:R-:W-:Y:S01]  /*d430*/  ISETP.GE.AND P4, PT, R18, RZ, PT ;  /* 0x000000ff1200720c */ /* 0x000fe20003f86270 */
[----:B------:R-:W-:Y:S01]  /*d440*/  @!P3 IMAD.IADD R19, R19, 0x1, -R2 ;  /* 0x000000011313b824 */ /* 0x000fe200078e0a02 */
[----:B------:R-:W-:Y:S01]  /*d450*/  IABS R18, R7 ;  /* 0x0000000700127213 */ /* 0x000fe20000000000 */
[----:B------:R-:W-:Y:S01]  /*d460*/  IMAD.HI.U32 R29, R23, R26, RZ ;  /* 0x0000001a171d7227 */ /* 0x000fe200078e00ff */
[----:B------:R-:W-:-:S03]  /*d470*/  ISETP.GT.U32.AND P3, PT, R2, R20, PT ;  /* 0x000000140200720c */ /* 0x000fc60003f64070 */
[C---:B------:R-:W-:Y:S01]  /*d480*/  IMAD R25, R2.reuse, R16, R25 ;  /* 0x0000001002197224 */ /* 0x040fe200078e0219 */
[----:B------:R-:W-:Y:S01]  /*d490*/  IABS R16, R4 ;  /* 0x0000000400107213 */ /* 0x000fe20000000000 */
[----:B------:R-:W-:Y:S01]  /*d4a0*/  @!P2 IMAD.MOV R22, RZ, RZ, -R22 ;  /* 0x000000ffff16a224 */ /* 0x000fe200078e0a16 */
[----:B------:R-:W-:Y:S01]  /*d4b0*/  ISETP.GT.U32.AND P2, PT, R2, R19, PT ;  /* 0x000000130200720c */ /* 0x000fe20003f44070 */
[----:B------:R-:W-:Y:S02]  /*d4c0*/  IMAD.MOV R29, RZ, RZ, -R29 ;  /* 0x000000ffff1d7224 */ /* 0x000fe400078e0a1d */
[----:B------:R-:W-:Y:S01]  /*d4d0*/  IMAD.HI.U32 R17, R23, R24, RZ ;  /* 0x0000001817117227 */ /* 0x000fe200078e00ff */
[----:B------:R-:W-:Y:S03]  /*d4e0*/  STL [R1+0xdcc], R22 ;  /* 0x000dcc1601007387 */ /* 0x000fe60000100800 */
[----:B------:R-:W-:Y:S01]  /*d4f0*/  @!P1 IMAD.IADD R27, R27, 0x1, -R2 ;  /* 0x000000011b1b9824 */ /* 0x000fe200078e0a02 */
[----:B------:R-:W-:Y:S01]  /*d500*/  ISETP.GE.AND P1, PT, R12, RZ, PT ;  /* 0x000000ff0c00720c */ /* 0x000fe20003f26270 */
[----:B------:R-:W-:Y:S01]  /*d510*/  IMAD R12, R2, R29, R26 ;  /* 0x0000001d020c7224 */ /* 0x000fe200078e021a */
[----:B------:R-:W-:Y:S01]  /*d520*/  STL [R1+0xdd0], R21 ;  /* 0x000dd01501007387 */ /* 0x000fe20000100800 */
[----:B------:R-:W-:-:S04]  /*d530*/  IMAD.HI.U32 R29, R23, R16, RZ ;  /* 0x00000010171d7227 */ /* 0x000fc800078e00ff */
[----:B------:R-:W-:Y:S02]  /*d540*/  IMAD.MOV R17, RZ, RZ, -R17 ;  /* 0x000000ffff117224 */ /* 0x000fe400078e0a11 */
[----:B------:R-:W-:Y:S02]  /*d550*/  IMAD.MOV R29, RZ, RZ, -R29 ;  /* 0x000000ffff1d7224 */ /* 0x000fe400078e0a1d */
[C---:B------:R-:W-:Y:S01]  /*d560*/  IMAD R24, R2.reuse, R17, R24 ;  /* 0x0000001102187224 */ /* 0x040fe200078e0218 */
[----:B------:R-:W-:Y:S01]  /*d570*/  IABS R17, R6 ;  /* 0x0000000600117213 */ /* 0x000fe20000000000 */
[----:B------:R-:W-:Y:S02]  /*d580*/  IMAD R16, R2, R29, R16 ;  /* 0x0000001d02107224 */ /* 0x000fe400078e0210 */
[--C-:B------:R-:W-:Y:S01]  /*d590*/  @!P3 IMAD.IADD R20, R20, 0x1, -R2.reuse ;  /* 0x000000011414b824 */ /* 0x100fe200078e0a02 */
[C---:B------:R-:W-:Y:S01]  /*d5a0*/  ISETP.GT.U32.AND P3, PT, R2.reuse, R24, PT ;  /* 0x000000180200720c */ /* 0x040fe20003f64070 */
[----:B------:R-:W-:Y:S01]  /*d5b0*/  @!P2 IMAD.IADD R19, R19, 0x1, -R2 ;  /* 0x000000011313a824 */ /* 0x000fe200078e0a02 */
[----:B------:R-:W-:Y:S01]  /*d5c0*/  ISETP.GT.U32.AND P2, PT, R2, R25, PT ;  /* 0x000000190200720c */ /* 0x000fe20003f44070 */
[----:B------:R-:W-:-:S02]  /*d5d0*/  VIADD R29, R3, 0x1 ;  /* 0x00000001031d7836 */ /* 0x000fc40000000000 */
[----:B------:R-:W0:Y:S01]  /*d5e0*/  S2R R3, SR_TID.X ;  /* 0x0000000000037919 */ /* 0x000e220000002100 */
[----:B------:R-:W-:-:S04]  /*d5f0*/  IMAD.HI.U32 R10, R23, R18, RZ ;  /* 0x00000012170a7227 */ /* 0x000fc800078e00ff */
[----:B------:R-:W-:Y:S02]  /*d600*/  IMAD.MOV R26, RZ, RZ, -R10 ;  /* 0x000000ffff1a7224 */ /* 0x000fe400078e0a0a */
[----:B------:R-:W-:Y:S02]  /*d610*/  @!P0 IMAD.MOV R20, RZ, RZ, -R20 ;  /* 0x000000ffff148224 */ /* 0x000fe400078e0a14 */
[--C-:B------:R-:W-:Y:S01]  /*d620*/  @!P3 IMAD.IADD R24, R24, 0x1, -R2.reuse ;  /* 0x000000011818b824 */ /* 0x100fe200078e0a02 */
[C---:B------:R-:W-:Y:S01]  /*d630*/  ISETP.GT.U32.AND P3, PT, R2.reuse, R27, PT ;  /* 0x0000001b0200720c */ /* 0x040fe20003f64070 */
[----:B------:R-:W-:Y:S01]  /*d640*/  @!P2 IMAD.IADD R25, R25, 0x1, -R2 ;  /* 0x000000011919a824 */ /* 0x000fe200078e0a02 */
[----:B------:R-:W-:Y:S01]  /*d650*/  STL [R1+0xdd4], R20 ;  /* 0x000dd41401007387 */ /* 0x000fe20000100800 */
[----:B------:R-:W-:Y:S01]  /*d660*/  IMAD.HI.U32 R5, R23, R17, RZ ;  /* 0x0000001117057227 */ /* 0x000fe200078e00ff */
[C---:B------:R-:W-:Y:S02]  /*d670*/  ISETP.GT.U32.AND P0, PT, R2.reuse, R24, PT ;  /* 0x000000180200720c */ /* 0x040fe40003f04070 */
[C---:B------:R-:W-:Y:S01]  /*d680*/  ISETP.GT.U32.AND P2, PT, R2.reuse, R25, PT ;  /* 0x000000190200720c */ /* 0x040fe20003f44070 */
[----:B------:R-:W-:Y:S01]  /*d690*/  IMAD R18, R2, R26, R18 ;  /* 0x0000001a02127224 */ /* 0x000fe200078e0212 */
[----:B------:R-:W-:Y:S01]  /*d6a0*/  IABS R26, R29 ;  /* 0x0000001d001a7213 */ /* 0x000fe20000000000 */
[----:B------:R-:W-:-:S02]  /*d6b0*/  IMAD.MOV R5, RZ, RZ, -R5 ;  /* 0x000000ffff057224 */ /* 0x000fc400078e0a05 */
[----:B------:R-:W-:Y:S01]  /*d6c0*/  @!P6 IMAD.MOV R19, RZ, RZ, -R19 ;  /* 0x000000ffff13e224 */ /* 0x000fe200078e0a13 */
[C---:B------:R-:W-:Y:S01]  /*d6d0*/  ISETP.GT.U32.AND P6, PT, R2.reuse, R12, PT ;  /* 0x0000000c0200720c */ /* 0x040fe20003fc4070 */
[--C-:B------:R-:W-:Y:S01]  /*d6e0*/  @!P3 IMAD.IADD R27, R27, 0x1, -R2.reuse ;  /* 0x000000011b1bb824 */ /* 0x100fe200078e0a02 */
[C---:B------:R-:W-:Y:S01]  /*d6f0*/  ISETP.GT.U32.AND P3, PT, R2.reuse, R18, PT ;  /* 0x000000120200720c */ /* 0x040fe20003f64070 */
[----:B------:R-:W-:Y:S01]  /*d700*/  IMAD R17, R2, R5, R17 ;  /* 0x0000000502117224 */ /* 0x000fe200078e0211 */
[----:B------:R-:W-:Y:S01]  /*d710*/  STL [R1+0xdd8], R19 ;  /* 0x000dd81301007387 */ /* 0x000fe20000100800 */
[--C-:B------:R-:W-:Y:S02]  /*d720*/  @!P0 IMAD.IADD R24, R24, 0x1, -R2.reuse ;  /* 0x0000000118188824 */ /* 0x100fe400078e0a02 */
[----:B------:R-:W-:Y:S01]  /*d730*/  @!P2 IMAD.IADD R25, R25, 0x1, -R2 ;  /* 0x000000011919a824 */ /* 0x000fe200078e0a02 */
[C---:B------:R-:W-:Y:S01]  /*d740*/  ISETP.GT.U32.AND P2, PT, R2.reuse, R16, PT ;  /* 0x000000100200720c */ /* 0x040fe20003f44070 */
[----:B------:R-:W-:Y:S01]  /*d750*/  IMAD R5, RZ, RZ, -UR6 ;  /* 0x80000006ff057e24 */ /* 0x000fe2000f8e02ff */
[----:B0-----:R-:W-:Y:S01]  /*d760*/  SHF.R.U32.HI R3, RZ, 0x5, R3 ;  /* 0x00000005ff037819 */ /* 0x001fe20000011603 */
[----:B------:R-:W-:Y:S01]  /*d770*/  @!P1 IMAD.MOV R24, RZ, RZ, -R24 ;  /* 0x000000ffff189224 */ /* 0x000fe200078e0a18 */
[----:B------:R-:W-:Y:S01]  /*d780*/  ISETP.GT.U32.AND P0, PT, R2, R17, PT ;  /* 0x000000110200720c */ /* 0x000fe20003f04070 */
[--C-:B------:R-:W-:Y:S01]  /*d790*/  @!P6 IMAD.IADD R12, R12, 0x1, -R2.reuse ;  /* 0x000000010c0ce824 */ /* 0x100fe200078e0a02 */
[----:B------:R-:W-:Y:S01]  /*d7a0*/  SGXT.U32 R3, R3, 0x2 ;  /* 0x000000020303781a */ /* 0x000fe20000000000 */
[----:B------:R-:W-:Y:S01]  /*d7b0*/  @!P3 IMAD.IADD R18, R18, 0x1, -R2 ;  /* 0x000000011212b824 */ /* 0x000fe200078e0a02 */
[----:B------:R-:W-:-:S02]  /*d7c0*/  ISETP.GE.AND P6, PT, R8, RZ, PT ;  /* 0x000000ff0800720c */ /* 0x000fc40003fc6270 */
[----:B------:R-:W-:Y:S02]  /*d7d0*/  LOP3.LUT R3, R3, 0x7c, RZ, 0xfc, !PT ;  /* 0x0000007c03037812 */ /* 0x000fe400078efcff */
[----:B------:R-:W-:Y:S01]  /*d7e0*/  ISETP.GE.AND P3, PT, R28, RZ, PT ;  /* 0x000000ff1c00720c */ /* 0x000fe20003f66270 */
[--C-:B------:R-:W-:Y:S01]  /*d7f0*/  @!P2 IMAD.IADD R16, R16, 0x1, -R2.reuse ;  /* 0x000000011010a824 */ /* 0x100fe200078e0a02 */
[C---:B------:R-:W-:Y:S01]  /*d800*/  ISETP.GT.U32.AND P2, PT, R2.reuse, R18, PT ;  /* 0x000000120200720c */ /* 0x040fe20003f44070 */
[----:B------:R-:W-:Y:S02]  /*d810*/  IMAD R3, R3, UR6, RZ ;  /* 0x0000000603037c24 */ /* 0x000fe4000f8e02ff */
[----:B------:R-:W-:Y:S01]  /*d820*/  @!P0 IMAD.IADD R17, R17, 0x1, -R2 ;  /* 0x0000000111118824 */ /* 0x000fe200078e0a02 */
[C---:B------:R-:W-:Y:S01]  /*d830*/  ISETP.GT.U32.AND P0, PT, R2.reuse, R12, PT ;  /* 0x0000000c0200720c */ /* 0x040fe20003f04070 */
[----:B------:R-:W-:Y:S01]  /*d840*/  IMAD R3, R5, 0x4, R3 ;  /* 0x0000000405037824 */ /* 0x000fe200078e0203 */
[----:B------:R-:W-:Y:S01]  /*d850*/  ISETP.GT.U32.AND P1, PT, R2, R16, PT ;  /* 0x000000100200720c */ /* 0x000fe20003f24070 */
[----:B------:R-:W-:-:S03]  /*d860*/  IMAD.HI.U32 R28, R23, R26, RZ ;  /* 0x0000001a171c7227 */ /* 0x000fc600078e00ff */
[----:B------:R0:W-:Y:S01]  /*d870*/  STL [R1+0xcb0], R3 ;  /* 0x000cb00301007387 */ /* 0x0001e20000100800 */
[----:B------:R-:W-:Y:S02]  /*d880*/  IMAD.MOV.U32 R23, RZ, RZ, R27 ;  /* 0x000000ffff177224 */ /* 0x000fe400078e001b */
[--C-:B------:R-:W-:Y:S01]  /*d890*/  @!P2 IMAD.IADD R18, R18, 0x1, -R2.reuse ;  /* 0x000000011212a824 */ /* 0x100fe200078e0a02 */
[----:B------:R-:W-:Y:S01]  /*d8a0*/  ISETP.GE.AND P2, PT, R4, RZ, PT ;  /* 0x000000ff0400720c */ /* 0x000fe20003f46270 */
[----:B------:R-:W-:Y:S01]  /*d8b0*/  @!P4 IMAD.MOV R23, RZ, RZ, -R23 ;  /* 0x000000ffff17c224 */ /* 0x000fe200078e0a17 */
[----:B------:R-:W1:Y:S01]  /*d8c0*/  S2R R4, SR_TID.X ;  /* 0x0000000000047919 */ /* 0x000e620000002100 */
[----:B------:R-:W-:Y:S01]  /*d8d0*/  @!P0 IMAD.IADD R12, R12, 0x1, -R2 ;  /* 0x000000010c0c8824 */ /* 0x000fe200078e0a02 */
[----:B------:R-:W-:Y:S01]  /*d8e0*/  ISETP.GE.AND P0, PT, R6, RZ, PT ;  /* 0x000000ff0600720c */ /* 0x000fe20003f06270 */
[----:B------:R-:W-:Y:S01]  /*d8f0*/  @!P6 IMAD.MOV R25, RZ, RZ, -R25 ;  /* 0x000000ffff19e224 */ /* 0x000fe200078e0a19 */
[----:B------:R-:W2:Y:S01]  /*d900*/  LDC R6, c[0x0][0x230] ;  /* 0x00008c00ff067b82 */ /* 0x000ea20000000800 */
[----:B0-----:R-:W-:Y:S01]  /*d910*/  IMAD R3, R5, 0x4, R3 ;  /* 0x0000000405037824 */ /* 0x001fe200078e0203 */
[----:B------:R-:W-:Y:S01]  /*d920*/  ISETP.GT.U32.AND P4, PT, R2, R17, PT ;  /* 0x000000110200720c */ /* 0x000fe20003f84070 */
[----:B------:R-:W-:Y:S01]  /*d930*/  IMAD.MOV R28, RZ, RZ, -R28 ;  /* 0x000000ffff1c7224 */ /* 0x000fe200078e0a1c */
[----:B------:R-:W-:Y:S01]  /*d940*/  ISETP.GE.AND P6, PT, R7, RZ, PT ;  /* 0x000000ff0700720c */ /* 0x000fe20003fc6270 */
[----:B------:R-:W-:Y:S01]  /*d950*/  @!P1 IMAD.IADD R16, R16, 0x1, -R2 ;  /* 0x0000000110109824 */ /* 0x000fe200078e0a02 */
[----:B------:R0:W-:Y:S01]  /*d960*/  STL [R1+0xcb4], R3 ;  /* 0x000cb40301007387 */ /* 0x0001e20000100800 */
[----:B------:R-:W-:Y:S01]  /*d970*/  IMAD R26, R2, R28, R26 ;  /* 0x0000001c021a7224 */ /* 0x000fe200078e021a */
[----:B------:R-:W-:Y:S01]  /*d980*/  ISETP.GE.AND P1, PT, R29, RZ, PT ;  /* 0x000000ff1d00720c */ /* 0x000fe20003f26270 */
[----:B------:R-:W-:Y:S01]  /*d990*/  @!P3 IMAD.MOV R12, RZ, RZ, -R12 ;  /* 0x000000ffff0cb224 */ /* 0x000fe200078e0a0c */
[----:B------:R-:W-:Y:S01]  /*d9a0*/  STL [R1+0xddc], R23 ;  /* 0x000ddc1701007387 */ /* 0x000fe20000100800 */
[----:B------:R-:W-:-:S04]  /*d9b0*/  ISETP.NE.AND P3, PT, R13, RZ, PT ;  /* 0x000000ff0d00720c */ /* 0x000fc80003f65270 */
[----:B------:R-:W-:Y:S01]  /*d9c0*/  @!P4 IMAD.IADD R17, R17, 0x1, -R2 ;  /* 0x000000011111c824 */ /* 0x000fe200078e0a02 */
[----:B------:R-:W-:Y:S01]  /*d9d0*/  STL [R1+0xde0], R24 ;  /* 0x000de01801007387 */ /* 0x000fe20000100800 */
[----:B0-----:R-:W-:Y:S01]  /*d9e0*/  IMAD R3, R5, 0x4, R3 ;  /* 0x0000000405037824 */ /* 0x001fe200078e0203 */
[----:B------:R-:W-:Y:S01]  /*d9f0*/  ISETP.GT.U32.AND P4, PT, R2, R26, PT ;  /* 0x0000001a0200720c */ /* 0x000fe20003f84070 */
[----:B--2---:R-:W-:-:S03]  /*da00*/  VIADD R6, R6, 0x7f ;  /* 0x0000007f06067836 */ /* 0x004fc60000000000 */
[----:B------:R0:W-:Y:S01]  /*da10*/  STL [R1+0xc04], R3 ;  /* 0x000c040301007387 */ /* 0x0001e20000100800 */
[----:B-1----:R-:W-:-:S03]  /*da20*/  IMAD.SHL.U32 R7, R4, 0x2, RZ ;  /* 0x0000000204077824 */ /* 0x002fc600078e00ff */
[----:B------:R-:W-:Y:S01]  /*da30*/  STL [R1+0xde4], R25 ;  /* 0x000de41901007387 */ /* 0x000fe20000100800 */
[----:B------:R-:W-:Y:S01]  /*da40*/  SHF.R.S32.HI R27, RZ, 0x1f, R6 ;  /* 0x0000001fff1b7819 */ /* 0x000fe20000011406 */
[C---:B------:R-:W-:Y:S01]  /*da50*/  IMAD.SHL.U32 R28, R4.reuse, 0x8, RZ ;  /* 0x00000008041c7824 */ /* 0x040fe200078e00ff */
[----:B------:R-:W-:Y:S02]  /*da60*/  LOP3.LUT R29, R4, 0x60, RZ, 0xc0, !PT ;  /* 0x00000060041d7812 */ /* 0x000fe400078ec0ff */
[----:B------:R-:W-:Y:S01]  /*da70*/  @!P4 IMAD.IADD R26, R26, 0x1, -R2 ;  /* 0x000000011a1ac824 */ /* 0x000fe200078e0a02 */
[----:B------:R-:W-:Y:S01]  /*da80*/  LEA.HI R6, R27, R6, RZ, 0x7 ;  /* 0x000000061b067211 */ /* 0x000fe200078f38ff */
[----:B0-----:R-:W-:Y:S01]  /*da90*/  IMAD R3, R5, 0x4, R3 ;  /* 0x0000000405037824 */ /* 0x001fe200078e0203 */
[----:B------:R-:W-:Y:S02]  /*daa0*/  LOP3.LUT R27, R4, 0x7, RZ, 0xc0, !PT ;  /* 0x00000007041b7812 */ /* 0x000fe400078ec0ff */
[----:B------:R-:W-:-:S02]  /*dab0*/  SHF.R.S32.HI R6, RZ, 0x6, R4 ;  /* 0x00000006ff067819 */ /* 0x000fc40000011404 */
[----:B------:R0:W-:Y:S01]  /*dac0*/  STL [R1+0xc00], R3 ;  /* 0x000c000301007387 */ /* 0x0001e20000100800 */
[----:B------:R-:W-:Y:S01]  /*dad0*/  LOP3.LUT R28, R28, 0x30, RZ, 0xc0, !PT ;  /* 0x000000301c1c7812 */ /* 0x000fe200078ec0ff */
[C---:B------:R-:W-:Y:S01]  /*dae0*/  IMAD R29, R27.reuse, 0x4, R29 ;  /* 0x000000041b1d7824 */ /* 0x040fe200078e021d */
[----:B------:R-:W-:Y:S01]  /*daf0*/  SGXT R8, R6, 0x1 ;  /* 0x000000010608781a */ /* 0x000fe20000000200 */
[C---:B------:R-:W-:Y:S01]  /*db00*/  IMAD.SHL.U32 R6, R27.reuse, 0x10, RZ ;  /* 0x000000101b067824 */ /* 0x040fe200078e00ff */
[----:B------:R-:W-:Y:S01]  /*db10*/  ISETP.GT.U32.AND P4, PT, R2, R26, PT ;  /* 0x0000001a0200720c */ /* 0x000fe20003f84070 */
[----:B------:R-:W-:Y:S01]  /*db20*/  IMAD R27, R27, 0x40, R28 ;  /* 0x000000401b1b7824 */ /* 0x000fe200078e021c */
[----:B------:R-:W-:Y:S02]  /*db30*/  LOP3.LUT R28, R8, 0x90, RZ, 0xc0, !PT ;  /* 0x00000090081c7812 */ /* 0x000fe400078ec0ff */
[----:B------:R-:W-:Y:S01]  /*db40*/  LOP3.LUT R6, R6, 0x30, R7, 0x78, !PT ;  /* 0x0000003006067812 */ /* 0x000fe200078e7807 */
[----:B0-----:R-:W-:Y:S01]  /*db50*/  IMAD R3, R5, 0x4, R3 ;  /* 0x0000000405037824 */ /* 0x001fe200078e0203 */
[----:B------:R-:W-:-:S02]  /*db60*/  LOP3.LUT R8, R27, 0x10, R7, 0x78, !PT ;  /* 0x000000101b087812 */ /* 0x000fc400078e7807 */
[----:B------:R-:W-:Y:S01]  /*db70*/  LOP3.LUT R4, R4, 0x7f, RZ, 0xc0, !PT ;  /* 0x0000007f04047812 */ /* 0x000fe200078ec0ff */
[----:B------:R-:W-:Y:S01]  /*db80*/  IMAD.U32 R6, R29, 0x40, R6 ;  /* 0x000000401d067824 */ /* 0x000fe200078e0006 */
[----:B------:R0:W-:Y:S01]  /*db90*/  STL [R1+0xbf8], R3 ;  /* 0x000bf80301007387 */ /* 0x0001e20000100800 */
[----:B------:R-:W-:Y:S02]  /*dba0*/  LOP3.LUT R7, R28, 0x7e, R7, 0x78, !PT ;  /* 0x0000007e1c077812 */ /* 0x000fe400078e7807 */
[----:B------:R-:W-:Y:S01]  /*dbb0*/  @!P4 IMAD.IADD R26, R26, 0x1, -R2 ;  /* 0x000000011a1ac824 */ /* 0x000fe200078e0a02 */
[----:B------:R-:W-:Y:S01]  /*dbc0*/  LOP3.LUT R13, RZ, R13, RZ, 0x33, !PT ;  /* 0x0000000dff0d7212 */ /* 0x000fe200078e33ff */
[----:B------:R-:W-:Y:S02]  /*dbd0*/  IMAD R2, R4, UR7, RZ ;  /* 0x0000000704027c24 */ /* 0x000fe4000f8e02ff */
[----:B0-----:R-:W-:-:S03]  /*dbe0*/  IMAD R3, R5, 0x4, R3 ;  /* 0x0000000405037824 */ /* 0x001fc600078e0203 */
[----:B------:R-:W-:Y:S01]  /*dbf0*/  LEA R2, P4, R2, UR8, 0x1 ;  /* 0x0000000802027c11 */ /* 0x000fe2000f8808ff */
[----:B------:R-:W-:Y:S01]  /*dc00*/  @!P6 IMAD.MOV R18, RZ, RZ, -R18 ;  /* 0x000000ffff12e224 */ /* 0x000fe200078e0a12 */
[----:B------:R-:W-:Y:S01]  /*dc10*/  ULDC UR8, c[0x0][0x234] ;  /* 0x00008d0000087ab9 */ /* 0x000fe20000000800 */
[----:B------:R0:W-:Y:S02]  /*dc20*/  STL [R1+0xbfc], R3 ;  /* 0x000bfc0301007387 */ /* 0x0001e40000100800 */
[----:B0-----:R-:W-:-:S05]  /*dc30*/  IMAD R3, R5, 0x4, R3 ;  /* 0x0000000405037824 */ /* 0x001fca00078e0203 */
[----:B------:R0:W-:Y:S02]  /*dc40*/  STL [R1+0xc08], R3 ;  /* 0x000c080301007387 */ /* 0x0001e40000100800 */
[----:B0-----:R-:W-:-:S05]  /*dc50*/  IMAD R3, R5, 0x4, R3 ;  /* 0x0000000405037824 */ /* 0x001fca00078e0203 */
[----:B------:R0:W-:Y:S02]  /*dc60*/  STL [R1+0xc0c], R3 ;  /* 0x000c0c0301007387 */ /* 0x0001e40000100800 */
[----:B0-----:R-:W-:-:S05]  /*dc70*/  IMAD R3, R5, 0x4, R3 ;  /* 0x0000000405037824 */ /* 0x001fca00078e0203 */
[----:B------:R0:W-:Y:S02]  /*dc80*/  STL [R1+0xc10], R3 ;  /* 0x000c100301007387 */ /* 0x0001e40000100800 */
[----:B0-----:R-:W-:-:S05]  /*dc90*/  IMAD R3, R5, 0x4, R3 ;  /* 0x0000000405037824 */ /* 0x001fca00078e0203 */
[----:B------:R0:W-:Y:S04]  /*dca0*/  STL [R1+0xc14], R3 ;  /* 0x000c140301007387 */ /* 0x0001e80000100800 */
[----:B------:R-:W-:Y:S01]  /*dcb0*/  STL [R1+0xcbc], R8 ;  /* 0x000cbc0801007387 */ /* 0x000fe20000100800 */
[----:B0-----:R-:W-:-:S05]  /*dcc0*/  IMAD R3, R5, 0x4, R3 ;  /* 0x0000000405037824 */ /* 0x001fca00078e0203 */
[----:B------:R0:W-:Y:S04]  /*dcd0*/  STL [R1+0xc9c], R3 ;  /* 0x000c9c0301007387 */ /* 0x0001e80000100800 */
[----:B------:R-:W-:Y:S01]  /*dce0*/  STL [R1+0x204], R6 ;  /* 0x0002040601007387 */ /* 0x000fe20000100800 */
[----:B0-----:R-:W-:-:S05]  /*dcf0*/  IMAD R3, R5, 0x4, R3 ;  /* 0x0000000405037824 */ /* 0x001fca00078e0203 */
[----:B------:R0:W-:Y:S04]  /*dd00*/  STL [R1+0xc48], R3 ;  /* 0x000c480301007387 */ /* 0x0001e80000100800 */
[----:B------:R-:W-:Y:S01]  /*dd10*/  STL [R1+0xde8], R12 ;  /* 0x000de80c01007387 */ /* 0x000fe20000100800 */
[----:B0-----:R-:W-:-:S05]  /*dd20*/  IMAD R3, R5, 0x4, R3 ;  /* 0x0000000405037824 */ /* 0x001fca00078e0203 */
[----:B------:R0:W-:Y:S02]  /*dd30*/  STL [R1+0xc4c], R3 ;  /* 0x000c4c0301007387 */ /* 0x0001e40000100800 */
[----:B0-----:R-:W-:-:S04]  /*dd40*/  IMAD R3, R5, 0x4, R3 ;  /* 0x0000000405037824 */ /* 0x001fc800078e0203 */
[C---:B------:R-:W-:Y:S01]  /*dd50*/  IMAD R6, R5.reuse, 0x4, R3 ;  /* 0x0000000405067824 */ /* 0x040fe200078e0203 */
[----:B------:R0:W-:Y:S04]  /*dd60*/  STL [R1+0xca4], R3 ;  /* 0x000ca40301007387 */ /* 0x0001e80000100800 */
[----:B------:R1:W-:Y:S04]  /*dd70*/  STL [R1+0xd0c], R2 ;  /* 0x000d0c0201007387 */ /* 0x0003e80000100800 */
[----:B------:R-:W2:Y:S04]  /*dd80*/  LDL.LU R4, [R1+0xd4] ;  /* 0x0000d40001047983 */ /* 0x000ea80000300800 */
[----:B0-----:R-:W3:Y:S04]  /*dd90*/  LDL.LU R3, [R1+0x100] ;  /* 0x0001000001037983 */ /* 0x001ee80000300800 */
[----:B------:R-:W4:Y:S04]  /*dda0*/  LDL.LU R27, [R1+0x104] ;  /* 0x00010400011b7983 */ /* 0x000f280000300800 */
[----:B------:R0:W-:Y:S04]  /*ddb0*/  STL [R1+0xca8], R6 ;  /* 0x000ca80601007387 */ /* 0x0001e80000100800 */
[----:B------:R-:W5:Y:S04]  /*ddc0*/  LDL.LU R25, [R1+0x108] ;  /* 0x0001080001197983 */ /* 0x000f680000300800 */
        /* <DEDUP_REMOVED lines=10> */
[----:B------:R-:W5:Y:S01]  /*de70*/  LDL.LU R7, [R1+0x14c] ;  /* 0x00014c0001077983 */ /* 0x000f620000300800 */
[----:B-1----:R-:W-:-:S03]  /*de80*/  IMAD R2, R5, 0x4, R6 ;  /* 0x0000000405027824 */ /* 0x002fc600078e0206 */
[----:B0-----:R-:W5:Y:S04]  /*de90*/  LDL.LU R6, [R1+0x150] ;  /* 0x0001500001067983 */ /* 0x001f680000300800 */
[----:B------:R-:W5:Y:S01]  /*dea0*/  LDL.LU R5, [R1+0x158] ;  /* 0x0001580001057983 */ /* 0x000f620000300800 */
[----:B------:R-:W-:Y:S02]  /*deb0*/  @!P0 IMAD.MOV R17, RZ, RZ, -R17 ;  /* 0x000000ffff118224 */ /* 0x000fe400078e0a11 */
[----:B------:R-:W-:Y:S01]  /*dec0*/  @!P2 IMAD.MOV R16, RZ, RZ, -R16 ;  /* 0x000000ffff10a224 */ /* 0x000fe200078e0a10 */
[----:B------:R3:W-:Y:S01]  /*ded0*/  STL [R1+0xca0], R2 ;  /* 0x000ca00201007387 */ /* 0x0007e20000100800 */
[----:B------:R-:W-:Y:S02]  /*dee0*/  @!P1 IMAD.MOV R26, RZ, RZ, -R26 ;  /* 0x000000ffff1a9224 */ /* 0x000fe400078e0a1a */
[----:B------:R-:W-:Y:S01]  /*def0*/  @!P5 IMAD.MOV R0, RZ, RZ, -R0 ;  /* 0x000000ffff00d224 */ /* 0x000fe200078e0a00 */
[----:B------:R-:W-:Y:S04]  /*df00*/  STL [R1+0xdec], R18 ;  /* 0x000dec1201007387 */ /* 0x000fe80000100800 */
[----:B------:R-:W-:Y:S04]  /*df10*/  STL [R1+0xdf0], R17 ;  /* 0x000df01101007387 */ /* 0x000fe80000100800 */
[----:B------:R-:W-:Y:S01]  /*df20*/  STL [R1+0xdf4], R16 ;  /* 0x000df41001007387 */ /* 0x000fe20000100800 */
[----:B--2---:R-:W-:-:S03]  /*df30*/  SEL R11, R13, R4, !P3 ;  /* 0x000000040d0b7207 */ /* 0x004fc60005800000 */
[----:B------:R-:W2:Y:S01]  /*df40*/  LDL.LU R4, [R1+0x15c] ;  /* 0x00015c0001047983 */ /* 0x000ea20000300800 */
[----:B---3--:R-:W-:-:S03]  /*df50*/  SEL R2, R13, R3, !P3 ;  /* 0x000000030d027207 */ /* 0x008fc60005800000 */
[----:B------:R0:W-:Y:S04]  /*df60*/  STL [R1+0xd4], R11 ;  /* 0x0000d40b01007387 */ /* 0x0001e80000100800 */
[----:B0-----:R-:W3:Y:S04]  /*df70*/  LDL.LU R11, [R1+0x160] ;  /* 0x00016000010b7983 */ /* 0x001ee80000300800 */
[----:B------:R-:W3:Y:S01]  /*df80*/  LDL.LU R3, [R1+0x168] ;  /* 0x0001680001037983 */ /* 0x000ee20000300800 */
[C---:B----4-:R-:W-:Y:S02]  /*df90*/  SEL R12, R13.reuse, R27, !P3 ;  /* 0x0000001b0d0c7207 */ /* 0x050fe40005800000 */
[C---:B-----5:R-:W-:Y:S01]  /*dfa0*/  SEL R16, R13.reuse, R24, !P3 ;  /* 0x000000180d107207 */ /* 0x060fe20005800000 */
[----:B------:R0:W-:Y:S04]  /*dfb0*/  STL [R1+0x100], R2 ;  /* 0x0001000201007387 */ /* 0x0001e80000100800 */
[----:B------:R1:W-:Y:S01]  /*dfc0*/  STL [R1+0x104], R12 ;  /* 0x0001040c01007387 */ /* 0x0003e20000100800 */
[----:B0-----:R-:W-:-:S02]  /*dfd0*/  SEL R2, R13, R25, !P3 ;  /* 0x000000190d027207 */ /* 0x001fc40005800000 */
[----:B-1----:R-:W-:-:S03]  /*dfe0*/  SEL R12, R13, R23, !P3 ;  /* 0x000000170d0c7207 */ /* 0x002fc60005800000 */
[----:B------:R0:W-:Y:S04]  /*dff0*/  STL [R1+0x108], R2 ;  /* 0x0001080201007387 */ /* 0x0001e80000100800 */
[----:B------:R1:W-:Y:S01]  /*e000*/  STL [R1+0x11c], R16 ;  /* 0x00011c1001007387 */ /* 0x0003e20000100800 */
[----:B------:R-:W-:-:S03]  /*e010*/  SEL R15, R13, R15, !P3 ;  /* 0x0000000f0d0f7207 */ /* 0x000fc60005800000 */
[----:B------:R4:W-:Y:S01]  /*e020*/  STL [R1+0x120], R12 ;  /* 0x0001200c01007387 */ /* 0x0009e20000100800 */
[C---:B0-----:R-:W-:Y:S02]  /*e030*/  SEL R2, R13.reuse, R19, !P3 ;  /* 0x000000130d027207 */ /* 0x041fe40005800000 */
[----:B-1----:R-:W-:-:S03]  /*e040*/  SEL R16, R13, R20, !P3 ;  /* 0x000000140d107207 */ /* 0x002fc60005800000 */
[----:B------:R0:W-:Y:S01]  /*e050*/  STL [R1+0x124], R2 ;  /* 0x0001240201007387 */ /* 0x0001e20000100800 */
[----:B----4-:R-:W-:-:S03]  /*e060*/  SEL R12, R13, R21, !P3 ;  /* 0x000000150d0c7207 */ /* 0x010fc60005800000 */
[----:B------:R-:W-:Y:S04]  /*e070*/  STL [R1+0x128], R16 ;  /* 0x0001281001007387 */ /* 0x000fe80000100800 */
[----:B------:R1:W-:Y:S01]  /*e080*/  STL [R1+0x12c], R12 ;  /* 0x00012c0c01007387 */ /* 0x0003e20000100800 */
[----:B0-----:R-:W-:-:S05]  /*e090*/  SEL R2, R13, R22, !P3 ;  /* 0x000000160d027207 */ /* 0x001fca0005800000 */
[----:B------:R0:W-:Y:S01]  /*e0a0*/  STL [R1+0x134], R2 ;  /* 0x0001340201007387 */ /* 0x0001e20000100800 */
[----:B-1----:R-:W-:-:S03]  /*e0b0*/  SEL R12, R13, R14, !P3 ;  /* 0x0000000e0d0c7207 */ /* 0x002fc60005800000 */
[----:B------:R-:W-:Y:S04]  /*e0c0*/  STL [R1+0x13c], R15 ;  /* 0x00013c0f01007387 */ /* 0x000fe80000100800 */
[----:B------:R-:W-:Y:S01]  /*e0d0*/  STL [R1+0x140], R12 ;  /* 0x0001400c01007387 */ /* 0x000fe20000100800 */
[C---:B0-----:R-:W-:Y:S02]  /*e0e0*/  SEL R2, R13.reuse, R10, !P3 ;  /* 0x0000000a0d027207 */ /* 0x041fe40005800000 */
[C---:B------:R-:W-:Y:S02]  /*e0f0*/  SEL R10, R13.reuse, R8, !P3 ;  /* 0x000000080d0a7207 */ /* 0x040fe40005800000 */
[----:B------:R-:W4:Y:S04]  /*e100*/  LDL.LU R8, [R1+0x174] ;  /* 0x0001740001087983 */ /* 0x000f280000300800 */
[----:B------:R0:W-:Y:S04]  /*e110*/  STL [R1+0x144], R2 ;  /* 0x0001440201007387 */ /* 0x0001e80000100800 */
[----:B------:R-:W-:Y:S04]  /*e120*/  STL [R1+0x148], R10 ;  /* 0x0001480a01007387 */ /* 0x000fe80000100800 */
[----:B------:R-:W5:Y:S01]  /*e130*/  LDL.LU R16, [R1+0x178] ;  /* 0x0001780001107983 */ /* 0x000f620000300800 */
[----:B0-----:R-:W-:-:S03]  /*e140*/  SEL R2, R13, R7, !P3 ;  /* 0x000000070d027207 */ /* 0x001fc60005800000 */
[----:B------:R-:W5:Y:S04]  /*e150*/  LDL.LU R17, [R1+0x17c] ;  /* 0x00017c0001117983 */ /* 0x000f680000300800 */
[----:B------:R0:W-:Y:S04]  /*e160*/  STL [R1+0x14c], R2 ;  /* 0x00014c0201007387 */ /* 0x0001e80000100800 */
[----:B------:R-:W5:Y:S01]  /*e170*/  LDL.LU R7, [R1+0x188] ;  /* 0x0001880001077983 */ /* 0x000f620000300800 */
[C---:B------:R-:W-:Y:S02]  /*e180*/  SEL R5, R13.reuse, R5, !P3 ;  /* 0x000000050d057207 */ /* 0x040fe40005800000 */
[----:B0-----:R-:W-:-:S02]  /*e190*/  SEL R2, R13, R6, !P3 ;  /* 0x000000060d027207 */ /* 0x001fc40005800000 */
[----:B------:R-:W5:Y:S04]  /*e1a0*/  LDL.LU R6, [R1+0x18c] ;  /* 0x00018c0001067983 */ /* 0x000f680000300800 */
[----:B------:R0:W-:Y:S04]  /*e1b0*/  STL [R1+0x150], R2 ;  /* 0x0001500201007387 */ /* 0x0001e80000100800 */
[----:B------:R-:W5:Y:S04]  /*e1c0*/  LDL.LU R18, [R1+0x190] ;  /* 0x0001900001127983 */ /* 0x000f680000300800 */
[----:B0-----:R-:W5:Y:S04]  /*e1d0*/  LDL.LU R2, [R1+0x19c] ;  /* 0x00019c0001027983 */ /* 0x001f680000300800 */
[----:B------:R0:W-:Y:S04]  /*e1e0*/  STL [R1+0x158], R5 ;  /* 0x0001580501007387 */ /* 0x0001e80000100800 */
[----:B------:R-:W5:Y:S04]  /*e1f0*/  LDL.LU R12, [R1+0x1a0] ;  /* 0x0001a000010c7983 */ /* 0x000f680000300800 */
[----:B------:R-:W5:Y:S04]  /*e200*/  LDL.LU R29, [R1+0x1a4] ;  /* 0x0001a400011d7983 */ /* 0x000f680000300800 */
[----:B------:R-:W5:Y:S04]  /*e210*/  LDL.LU R28, [R1+0x1a8] ;  /* 0x0001a800011c7983 */ /* 0x000f680000300800 */
[----:B------:R-:W5:Y:S04]  /*e220*/  LDL.LU R10, [R1+0x1ac] ;  /* 0x0001ac00010a7983 */ /* 0x000f680000300800 */
[----:B0-----:R-:W5:Y:S01]  /*e230*/  LDL.LU R5, [R1+0x1b0] ;  /* 0x0001b00001057983 */ /* 0x001f620000300800 */
[----:B--2---:R-:W-:-:S03]  /*e240*/  SEL R14, R13, R4, !P3 ;  /* 0x000000040d0e7207 */ /* 0x004fc60005800000 */
[----:B------:R-:W2:Y:S04]  /*e250*/  LDL.LU R4, [R1+0x1b4] ;  /* 0x0001b40001047983 */ /* 0x000ea80000300800 */
[----:B------:R0:W-:Y:S04]  /*e260*/  STL [R1+0x15c], R14 ;  /* 0x00015c0e01007387 */ /* 0x0001e80000100800 */
[----:B------:R-:W2:Y:S01]  /*e270*/  LDL.LU R27, [R1+0x1b8] ;  /* 0x0001b800011b7983 */ /* 0x000ea20000300800 */
[C---:B---3--:R-:W-:Y:S02]  /*e280*/  SEL R11, R13.reuse, R11, !P3 ;  /* 0x0000000b0d0b7207 */ /* 0x048fe40005800000 */
[----:B------:R-:W-:-:S03]  /*e290*/  SEL R3, R13, R3, !P3 ;  /* 0x000000030d037207 */ /* 0x000fc60005800000 */
[----:B------:R1:W-:Y:S04]  /*e2a0*/  STL [R1+0x160], R11 ;  /* 0x0001600b01007387 */ /* 0x0003e80000100800 */
[----:B------:R-:W3:Y:S04]  /*e2b0*/  LDL.LU R25, [R1+0x1bc] ;  /* 0x0001bc0001197983 */ /* 0x000ee80000300800 */
[----:B------:R1:W-:Y:S04]  /*e2c0*/  STL [R1+0x168], R3 ;  /* 0x0001680301007387 */ /* 0x0003e80000100800 */
[----:B------:R-:W3:Y:S04]  /*e2d0*/  LDL.LU R24, [R1+0x1c0] ;  /* 0x0001c00001187983 */ /* 0x000ee80000300800 */
[----:B------:R-:W3:Y:S04]  /*e2e0*/  LDL.LU R23, [R1+0x1c4] ;  /* 0x0001c40001177983 */ /* 0x000ee80000300800 */
[----:B------:R-:W3:Y:S04]  /*e2f0*/  LDL.LU R19, [R1+0x1c8] ;  /* 0x0001c80001137983 */ /* 0x000ee80000300800 */
[----:B------:R-:W3:Y:S04]  /*e300*/  LDL.LU R20, [R1+0x1cc] ;  /* 0x0001cc0001147983 */ /* 0x000ee80000300800 */
[----:B------:R-:W3:Y:S04]  /*e310*/  LDL.LU R21, [R1+0x1d0] ;  /* 0x0001d00001157983 */ /* 0x000ee80000300800 */
[----:B------:R-:W3:Y:S04]  /*e320*/  LDL.LU R22, [R1+0x1d8] ;  /* 0x0001d80001167983 */ /* 0x000ee80000300800 */
[----:B------:R-:W3:Y:S04]  /*e330*/  LDL.LU R15, [R1+0x1dc] ;  /* 0x0001dc00010f7983 */ /* 0x000ee80000300800 */
[----:B0-----:R-:W3:Y:S04]  /*e340*/  LDL.LU R14, [R1+0x1e0] ;  /* 0x0001e000010e7983 */ /* 0x001ee80000300800 */
[----:B-1----:R-:W3:Y:S04]  /*e350*/  LDL.LU R11, [R1+0x1e4] ;  /* 0x0001e400010b7983 */ /* 0x002ee80000300800 */
[----:B------:R-:W3:Y:S01]  /*e360*/  LDL.LU R3, [R1+0x1e8] ;  /* 0x0001e80001037983 */ /* 0x000ee20000300800 */
[----:B----4-:R-:W-:-:S05]  /*e370*/  SEL R8, R13, R8, !P3 ;  /* 0x000000080d087207 */ /* 0x010fca0005800000 */
[----:B------:R0:W-:Y:S01]  /*e380*/  STL [R1+0x174], R8 ;  /* 0x0001740801007387 */ /* 0x0001e20000100800 */
[----:B-----5:R-:W-:-:S03]  /*e390*/  SEL R16, R13, R16, !P3 ;  /* 0x000000100d107207 */ /* 0x020fc60005800000 */
[----:B0-----:R-:W4:Y:S01]  /*e3a0*/  LDL.LU R8, [R1+0x1ec] ;  /* 0x0001ec0001087983 */ /* 0x001f220000300800 */
[----:B------:R-:W-:-:S03]  /*e3b0*/  SEL R17, R13, R17, !P3 ;  /* 0x000000110d117207 */ /* 0x000fc60005800000 */
[----:B------:R0:W-:Y:S02]  /*e3c0*/  STL [R1+0x178], R16 ;  /* 0x0001781001007387 */ /* 0x0001e40000100800 */
[C---:B0-----:R-:W-:Y:S02]  /*e3d0*/  SEL R16, R13.reuse, R7, !P3 ;  /* 0x000000070d107207 */ /* 0x041fe40005800000 */
[----:B------:R-:W5:Y:S04]  /*e3e0*/  LDL.LU R7, [R1+0x1f0] ;  /* 0x0001f00001077983 */ /* 0x000f680000300800 */
[----:B------:R0:W-:Y:S04]  /*e3f0*/  STL [R1+0x17c], R17 ;  /* 0x00017c1101007387 */ /* 0x0001e80000100800 */
[----:B------:R1:W-:Y:S01]  /*e400*/  STL [R1+0x188], R16 ;  /* 0x0001881001007387 */ /* 0x0003e20000100800 */
[----:B0-----:R-:W-:-:S03]  /*e410*/  SEL R17, R13, R6, !P3 ;  /* 0x000000060d117207 */ /* 0x001fc60005800000 */
[----:B------:R-:W5:Y:S01]  /*e420*/  LDL.LU R6, [R1+0x1f4] ;  /* 0x0001f40001067983 */ /* 0x000f620000300800 */
[----:B-1----:R-:W-:-:S03]  /*e430*/  SEL R16, R13, R18, !P3 ;  /* 0x000000120d107207 */ /* 0x002fc60005800000 */
[----:B------:R0:W-:Y:S04]  /*e440*/  STL [R1+0x18c], R17 ;  /* 0x00018c1101007387 */ /* 0x0001e80000100800 */
[----:B------:R1:W-:Y:S01]  /*e450*/  STL [R1+0x190], R16 ;  /* 0x0001901001007387 */ /* 0x0003e20000100800 */
[C---:B0-----:R-:W-:Y:S02]  /*e460*/  SEL R17, R13.reuse, R2, !P3 ;  /* 0x000000020d117207 */ /* 0x041fe40005800000 */
[C---:B------:R-:W-:Y:S02]  /*e470*/  SEL R2, R13.reuse, R12, !P3 ;  /* 0x0000000c0d027207 */ /* 0x040fe40005800000 */
[C---:B-1----:R-:W-:Y:S01]  /*e480*/  SEL R16, R13.reuse, R29, !P3 ;  /* 0x0000001d0d107207 */ /* 0x042fe20005800000 */
[----:B------:R-:W-:Y:S01]  /*e490*/  STL [R1+0x19c], R17 ;  /* 0x00019c1101007387 */ /* 0x000fe20000100800 */
[----:B------:R-:W-:-:S03]  /*e4a0*/  SEL R12, R13, R28, !P3 ;  /* 0x0000001c0d0c7207 */ /* 0x000fc60005800000 */
[----:B------:R0:W-:Y:S04]  /*e4b0*/  STL [R1+0x1a0], R2 ;  /* 0x0001a00201007387 */ /* 0x0001e80000100800 */
[----:B------:R-:W-:Y:S01]  /*e4c0*/  STL [R1+0x1a4], R16 ;  /* 0x0001a41001007387 */ /* 0x000fe20000100800 */
[C---:B0-----:R-:W-:Y:S02]  /*e4d0*/  SEL R2, R13.reuse, R10, !P3 ;  /* 0x0000000a0d027207 */ /* 0x041fe40005800000 */
[C---:B------:R-:W-:Y:S01]  /*e4e0*/  SEL R10, R13.reuse, R5, !P3 ;  /* 0x000000050d0a7207 */ /* 0x040fe20005800000 */
[----:B------:R-:W-:Y:S04]  /*e4f0*/  STL [R1+0x1a8], R12 ;  /* 0x0001a80c01007387 */ /* 0x000fe80000100800 */
[----:B------:R-:W5:Y:S04]  /*e500*/  LDL.LU R5, [R1+0x1f8] ;  /* 0x0001f80001057983 */ /* 0x000f680000300800 */
[----:B------:R-:W-:Y:S04]  /*e510*/  STL [R1+0x1ac], R2 ;  /* 0x0001ac0201007387 */ /* 0x000fe80000100800 */
[----:B------:R0:W-:Y:S04]  /*e520*/  STL [R1+0x1b0], R10 ;  /* 0x0001b00a01007387 */ /* 0x0001e80000100800 */
[----:B0-----:R-:W5:Y:S01]  /*e530*/  LDL.LU R10, [R1+0x214] ;  /* 0x00021400010a7983 */ /* 0x001f620000300800 */
[----:B--2---:R-:W-:-:S03]  /*e540*/  SEL R2, R13, R4, !P3 ;  /* 0x000000040d027207 */ /* 0x004fc60005800000 */
[----:B------:R-:W2:Y:S01]  /*e550*/  LDL.LU R4, [R1+0x218] ;  /* 0x0002180001047983 */ /* 0x000ea20000300800 */
[----:B------:R-:W-:-:S03]  /*e560*/  SEL R12, R13, R27, !P3 ;  /* 0x0000001b0d0c7207 */ /* 0x000fc60005800000 */
[----:B------:R3:W-:Y:S04]  /*e570*/  STL [R1+0x1b4], R2 ;  /* 0x0001b40201007387 */ /* 0x0007e80000100800 */
[----:B------:R0:W-:Y:S01]  /*e580*/  STL [R1+0x1b8], R12 ;  /* 0x0001b80c01007387 */ /* 0x0001e20000100800 */
[C---:B---3--:R-:W-:Y:S02]  /*e590*/  SEL R2, R13.reuse, R25, !P3 ;  /* 0x000000190d027207 */ /* 0x048fe40005800000 */
[----:B------:R-:W-:-:S03]  /*e5a0*/  SEL R16, R13, R24, !P3 ;  /* 0x000000180d107207 */ /* 0x000fc60005800000 */
[----:B------:R1:W-:Y:S01]  /*e5b0*/  STL [R1+0x1bc], R2 ;  /* 0x0001bc0201007387 */ /* 0x0003e20000100800 */
[----:B0-----:R-:W-:-:S03]  /*e5c0*/  SEL R12, R13, R23, !P3 ;  /* 0x000000170d0c7207 */ /* 0x001fc60005800000 */
[----:B------:R0:W-:Y:S04]  /*e5d0*/  STL [R1+0x1c0], R16 ;  /* 0x0001c01001007387 */ /* 0x0001e80000100800 */
[----:B------:R3:W-:Y:S01]  /*e5e0*/  STL [R1+0x1c4], R12 ;  /* 0x0001c40c01007387 */ /* 0x0007e20000100800 */
[C---:B-1----:R-:W-:Y:S02]  /*e5f0*/  SEL R2, R13.reuse, R19, !P3 ;  /* 0x000000130d027207 */ /* 0x042fe40005800000 */
[----:B0-----:R-:W-:-:S03]  /*e600*/  SEL R16, R13, R20, !P3 ;  /* 0x000000140d107207 */ /* 0x001fc60005800000 */
[----:B------:R0:W-:Y:S01]  /*e610*/  STL [R1+0x1c8], R2 ;  /* 0x0001c80201007387 */ /* 0x0001e20000100800 */
[----:B---3--:R-:W-:-:S03]  /*e620*/  SEL R12, R13, R21, !P3 ;  /* 0x000000150d0c7207 */ /* 0x008fc60005800000 */
[----:B------:R-:W-:Y:S01]  /*e630*/  STL [R1+0x1cc], R16 ;  /* 0x0001cc1001007387 */ /* 0x000fe20000100800 */
[----:B------:R-:W-:-:S03]  /*e640*/  SEL R15, R13, R15, !P3 ;  /* 0x0000000f0d0f7207 */ /* 0x000fc60005800000 */
        /* <DEDUP_REMOVED lines=8> */
[----:B------:R-:W3:Y:S04]  /*e6d0*/  LDL.LU R3, [R1+0x21c] ;  /* 0x00021c0001037983 */ /* 0x000ee80000300800 */
[----:B------:R4:W-:Y:S04]  /*e6e0*/  STL [R1+0x1e4], R2 ;  /* 0x0001e40201007387 */ /* 0x0009e80000100800 */
[----:B------:R-:W-:Y:S04]  /*e6f0*/  STL [R1+0x1e8], R11 ;  /* 0x0001e80b01007387 */ /* 0x000fe80000100800 */
[----:B------:R-:W3:Y:S04]  /*e700*/  LDL.LU R16, [R1+0x220] ;  /* 0x0002200001107983 */ /* 0x000ee80000300800 */
[----:B------:R-:W3:Y:S01]  /*e710*/  LDL.LU R17, [R1+0x224] ;  /* 0x0002240001117983 */ /* 0x000ee20000300800 */
[----:B----4-:R-:W-:-:S05]  /*e720*/  SEL R2, R13, R8, !P3 ;  /* 0x000000080d027207 */ /* 0x010fca0005800000 */
[----:B------:R5:W-:Y:S04]  /*e730*/  STL [R1+0x1ec], R2 ;  /* 0x0001ec0201007387 */ /* 0x000be80000100800 */
[----:B------:R-:W4:Y:S01]  /*e740*/  LDL.LU R8, [R1+0x228] ;  /* 0x0002280001087983 */ /* 0x000f220000300800 */
[----:B-----5:R-:W-:-:S03]  /*e750*/  SEL R2, R13, R7, !P3 ;  /* 0x000000070d027207 */ /* 0x020fc60005800000 */
[----:B------:R-:W5:Y:S04]  /*e760*/  LDL.LU R7, [R1+0x260] ;  /* 0x0002600001077983 */ /* 0x000f680000300800 */
[----:B------:R0:W-:Y:S04]  /*e770*/  STL [R1+0x1f0], R2 ;  /* 0x0001f00201007387 */ /* 0x0001e80000100800 */
[----:B------:R-:W5:Y:S01]  /*e780*/  LDL.LU R18, [R1+0x264] ;  /* 0x0002640001127983 */ /* 0x000f620000300800 */
[----:B------:R-:W-:-:S03]  /*e790*/  SEL R6, R13, R6, !P3 ;  /* 0x000000060d067207 */ /* 0x000fc60005800000 */
[----:B0-----:R-:W5:Y:S04]  /*e7a0*/  LDL.LU R2, [R1+0x268] ;  /* 0x0002680001027983 */ /* 0x001f680000300800 */
[----:B------:R0:W-:Y:S04]  /*e7b0*/  STL [R1+0x1f4], R6 ;  /* 0x0001f40601007387 */ /* 0x0001e80000100800 */
[----:B------:R-:W5:Y:S04]  /*e7c0*/  LDL.LU R12, [R1+0x26c] ;  /* 0x00026c00010c7983 */ /* 0x000f680000300800 */
[----:B------:R-:W5:Y:S04]  /*e7d0*/  LDL.LU R29, [R1+0x270] ;  /* 0x00027000011d7983 */ /* 0x000f680000300800 */
[----:B------:R-:W5:Y:S04]  /*e7e0*/  LDL.LU R28, [R1+0x274] ;  /* 0x00027400011c7983 */ /* 0x000f680000300800 */
[----:B------:R-:W5:Y:S04]  /*e7f0*/  LDL.LU R11, [R1+0x278] ;  /* 0x00027800010b7983 */ /* 0x000f680000300800 */
[----:B0-----:R-:W5:Y:S01]  /*e800*/  LDL.LU R6, [R1+0x27c] ;  /* 0x00027c0001067983 */ /* 0x001f620000300800 */
[----:B------:R-:W-:-:S03]  /*e810*/  SEL R14, R13, R5, !P3 ;  /* 0x000000050d0e7207 */ /* 0x000fc60005800000 */
[----:B------:R-:W5:Y:S04]  /*e820*/  LDL.LU R5, [R1+0x280] ;  /* 0x0002800001057983 */ /* 0x000f680000300800 */
[----:B------:R0:W-:Y:S04]  /*e830*/  STL [R1+0x1f8], R14 ;  /* 0x0001f80e01007387 */ /* 0x0001e80000100800 */
[----:B------:R-:W5:Y:S01]  /*e840*/  LDL.LU R27, [R1+0x284] ;  /* 0x00028400011b7983 */ /* 0x000f620000300800 */
[----:B------:R-:W-:-:S05]  /*e850*/  SEL R10, R13, R10, !P3 ;  /* 0x0000000a0d0a7207 */ /* 0x000fca0005800000 */
[----:B------:R1:W-:Y:S04]  /*e860*/  STL [R1+0x214], R10 ;  /* 0x0002140a01007387 */ /* 0x0003e80000100800 */
[----:B------:R-:W5:Y:S01]  /*e870*/  LDL.LU R25, [R1+0x288] ;  /* 0x0002880001197983 */ /* 0x000f620000300800 */
[----:B--2---:R-:W-:-:S05]  /*e880*/  SEL R4, R13, R4, !P3 ;  /* 0x000000040d047207 */ /* 0x004fca0005800000 */
        /* <DEDUP_REMOVED lines=8> */
[----:B0-----:R-:W5:Y:S04]  /*e910*/  LDL.LU R14, [R1+0x2b8] ;  /* 0x0002b800010e7983 */ /* 0x001f680000300800 */
[----:B-1----:R-:W5:Y:S04]  /*e920*/  LDL.LU R10, [R1+0x2bc] ;  /* 0x0002bc00010a7983 */ /* 0x002f680000300800 */
[----:B--2---:R-:W2:Y:S01]  /*e930*/  LDL.LU R4, [R1+0x2c4] ;  /* 0x0002c40001047983 */ /* 0x004ea20000300800 */
[----:B---3--:R-:W-:-:S05]  /*e940*/  SEL R3, R13, R3, !P3 ;  /* 0x000000030d037207 */ /* 0x008fca0005800000 */
[----:B------:R0:W-:Y:S04]  /*e950*/  STL [R1+0x21c], R3 ;  /* 0x00021c0301007387 */ /* 0x0001e80000100800 */
[----:B0-----:R-:W3:Y:S01]  /*e960*/  LDL.LU R3, [R1+0x2c8] ;  /* 0x0002c80001037983 */ /* 0x001ee20000300800 */
[C---:B------:R-:W-:Y:S02]  /*e970*/  SEL R16, R13.reuse, R16, !P3 ;  /* 0x000000100d107207 */ /* 0x040fe40005800000 */
[----:B------:R-:W-:-:S03]  /*e980*/  SEL R17, R13, R17, !P3 ;  /* 0x000000110d117207 */ /* 0x000fc60005800000 */
[----:B------:R4:W-:Y:S02]  /*e990*/  STL [R1+0x220], R16 ;  /* 0x0002201001007387 */ /* 0x0009e40000100800 */
[C---:B----4-:R-:W-:Y:S02]  /*e9a0*/  SEL R16, R13.reuse, R8, !P3 ;  /* 0x000000080d107207 */ /* 0x050fe40005800000 */
[----:B------:R-:W4:Y:S04]  /*e9b0*/  LDL.LU R8, [R1+0x2d8] ;  /* 0x0002d80001087983 */ /* 0x000f280000300800 */
[----:B------:R5:W-:Y:S04]  /*e9c0*/  STL [R1+0x224], R17 ;  /* 0x0002241101007387 */ /* 0x000be80000100800 */
[----:B------:R0:W-:Y:S01]  /*e9d0*/  STL [R1+0x228], R16 ;  /* 0x0002281001007387 */ /* 0x0001e20000100800 */
[----:B-----5:R-:W-:-:S03]  /*e9e0*/  SEL R17, R13, R7, !P3 ;  /* 0x000000070d117207 */ /* 0x020fc60005800000 */
[----:B------:R-:W5:Y:S01]  /*e9f0*/  LDL.LU R7, [R1+0x2d4] ;  /* 0x0002d40001077983 */ /* 0x000f620000300800 */
[----:B0-----:R-:W-:-:S03]  /*ea00*/  SEL R16, R13, R18, !P3 ;  /* 0x000000120d107207 */ /* 0x001fc60005800000 */
        /* <DEDUP_REMOVED lines=13> */
[----:B------:R0:W-:Y:S04]  /*eae0*/  STL [R1+0x278], R2 ;  /* 0x0002780201007387 */ /* 0x0001e80000100800 */
[----:B------:R1:W-:Y:S01]  /*eaf0*/  STL [R1+0x27c], R11 ;  /* 0x00027c0b01007387 */ /* 0x0003e20000100800 */
[----:B0-----:R-:W-:-:S02]  /*eb00*/  SEL R2, R13, R5, !P3 ;  /* 0x000000050d027207 */ /* 0x001fc40005800000 */
[C---:B------:R-:W-:Y:S01]  /*eb10*/  SEL R12, R13.reuse, R27, !P3 ;  /* 0x0000001b0d0c7207 */ /* 0x040fe20005800000 */
[----:B-1----:R-:W5:Y:S04]  /*eb20*/  LDL.LU R11, [R1+0x2f0] ;  /* 0x0002f000010b7983 */ /* 0x002f680000300800 */
[----:B------:R-:W5:Y:S04]  /*eb30*/  LDL.LU R5, [R1+0x2e8] ;  /* 0x0002e80001057983 */ /* 0x000f680000300800 */
[----:B------:R0:W-:Y:S04]  /*eb40*/  STL [R1+0x280], R2 ;  /* 0x0002800201007387 */ /* 0x0001e80000100800 */
[----:B------:R1:W-:Y:S01]  /*eb50*/  STL [R1+0x284], R12 ;  /* 0x0002840c01007387 */ /* 0x0003e20000100800 */
[----:B0-----:R-:W-:-:S05]  /*eb60*/  SEL R2, R13, R25, !P3 ;  /* 0x000000190d027207 */ /* 0x001fca0005800000 */
[----:B------:R0:W-:Y:S01]  /*eb70*/  STL [R1+0x288], R2 ;  /* 0x0002880201007387 */ /* 0x0001e20000100800 */
[C---:B------:R-:W-:Y:S02]  /*eb80*/  SEL R16, R13.reuse, R24, !P3 ;  /* 0x000000180d107207 */ /* 0x040fe40005800000 */
[----:B-1----:R-:W-:-:S03]  /*eb90*/  SEL R12, R13, R23, !P3 ;  /* 0x000000170d0c7207 */ /* 0x002fc60005800000 */
[----:B------:R1:W-:Y:S01]  /*eba0*/  STL [R1+0x28c], R16 ;  /* 0x00028c1001007387 */ /* 0x0003e20000100800 */
[----:B0-----:R-:W-:-:S03]  /*ebb0*/  SEL R2, R13, R19, !P3 ;  /* 0x000000130d027207 */ /* 0x001fc60005800000 */
[----:B------:R0:W-:Y:S01]  /*ebc0*/  STL [R1+0x294], R12 ;  /* 0x0002940c01007387 */ /* 0x0001e20000100800 */
[----:B-1----:R-:W-:-:S03]  /*ebd0*/  SEL R16, R13, R20, !P3 ;  /* 0x000000140d107207 */ /* 0x002fc60005800000 */
[----:B------:R1:W-:Y:S01]  /*ebe0*/  STL [R1+0x298], R2 ;  /* 0x0002980201007387 */ /* 0x0003e20000100800 */
[----:B0-----:R-:W-:-:S03]  /*ebf0*/  SEL R12, R13, R21, !P3 ;  /* 0x000000150d0c7207 */ /* 0x001fc60005800000 */
[----:B------:R-:W-:Y:S01]  /*ec00*/  STL [R1+0x2a4], R16 ;  /* 0x0002a41001007387 */ /* 0x000fe20000100800 */
[----:B------:R-:W-:-:S03]  /*ec10*/  SEL R15, R13, R15, !P3 ;  /* 0x0000000f0d0f7207 */ /* 0x000fc60005800000 */
[----:B------:R0:W-:Y:S01]  /*ec20*/  STL [R1+0x2a8], R12 ;  /* 0x0002a80c01007387 */ /* 0x0001e20000100800 */
[----:B-1----:R-:W-:-:S05]  /*ec30*/  SEL R2, R13, R22, !P3 ;  /* 0x000000160d027207 */ /* 0x002fca0005800000 */
[----:B------:R1:W-:Y:S01]  /*ec40*/  STL [R1+0x2ac], R2 ;  /* 0x0002ac0201007387 */ /* 0x0003e20000100800 */
[----:B0-----:R-:W-:-:S03]  /*ec50*/  SEL R12, R13, R14, !P3 ;  /* 0x0000000e0d0c7207 */ /* 0x001fc60005800000 */
[----:B------:R-:W-:Y:S04]  /*ec60*/  STL [R1+0x2b4], R15 ;  /* 0x0002b40f01007387 */ /* 0x000fe80000100800 */
[----:B------:R-:W-:Y:S01]  /*ec70*/  STL [R1+0x2b8], R12 ;  /* 0x0002b80c01007387 */ /* 0x000fe20000100800 */
[C---:B-1----:R-:W-:Y:S02]  /*ec80*/  SEL R2, R13.reuse, R10, !P3 ;  /* 0x0000000a0d027207 */ /* 0x042fe40005800000 */
[C---:B--2---:R-:W-:Y:S02]  /*ec90*/  SEL R10, R13.reuse, R4, !P3 ;  /* 0x000000040d0a7207 */ /* 0x044fe40005800000 */
[----:B------:R-:W2:Y:S04]  /*eca0*/  LDL.LU R4, [R1+0x31c] ;  /* 0x00031c0001047983 */ /* 0x000ea80000300800 */
[----:B------:R3:W-:Y:S04]  /*ecb0*/  STL [R1+0x2bc], R2 ;  /* 0x0002bc0201007387 */ /* 0x0007e80000100800 */
[----:B------:R0:W-:Y:S04]  /*ecc0*/  STL [R1+0x2c4], R10 ;  /* 0x0002c40a01007387 */ /* 0x0001e80000100800 */
[----:B------:R-:W2:Y:S04]  /*ecd0*/  LDL.LU R16, [R1+0x380] ;  /* 0x0003800001107983 */ /* 0x000ea80000300800 */
[----:B------:R-:W2:Y:S01]  /*ece0*/  LDL.LU R17, [R1+0x37c] ;  /* 0x00037c0001117983 */ /* 0x000ea20000300800 */
[----:B---3--:R-:W-:-:S05]  /*ecf0*/  SEL R2, R13, R3, !P3 ;  /* 0x000000030d027207 */ /* 0x008fca0005800000 */
[----:B------:R4:W-:Y:S04]  /*ed00*/  STL [R1+0x2c8], R2 ;  /* 0x0002c80201007387 */ /* 0x0009e80000100800 */
[----:B------:R-:W3:Y:S04]  /*ed10*/  LDL.LU R3, [R1+0x378] ;  /* 0x0003780001037983 */ /* 0x000ee80000300800 */
[----:B0-----:R-:W3:Y:S01]  /*ed20*/  LDL.LU R10, [R1+0x374] ;  /* 0x00037400010a7983 */ /* 0x001ee20000300800 */
[----:B----4-:R-:W-:-:S05]  /*ed30*/  SEL R2, R13, R8, !P3 ;  /* 0x000000080d027207 */ /* 0x010fca0005800000 */
[----:B------:R0:W-:Y:S04]  /*ed40*/  STL [R1+0x2d8], R2 ;  /* 0x0002d80201007387 */ /* 0x0001e80000100800 */
[----:B------:R-:W4:Y:S04]  /*ed50*/  LDL.LU R18, [R1+0x38c] ;  /* 0x00038c0001127983 */ /* 0x000f280000300800 */
[----:B0-----:R-:W4:Y:S01]  /*ed60*/  LDL.LU R2, [R1+0x390] ;  /* 0x0003900001027983 */ /* 0x001f220000300800 */
[----:B-----5:R-:W-:-:S05]  /*ed70*/  SEL R7, R13, R7, !P3 ;  /* 0x000000070d077207 */ /* 0x020fca0005800000 */
        /* <DEDUP_REMOVED lines=10> */
[C---:B------:R-:W-:Y:S02]  /*ee20*/  SEL R11, R13.reuse, R11, !P3 ;  /* 0x0000000b0d0b7207 */ /* 0x040fe40005800000 */
[----:B------:R-:W-:-:S03]  /*ee30*/  SEL R5, R13, R5, !P3 ;  /* 0x000000050d057207 */ /* 0x000fc60005800000 */
[----:B------:R1:W-:Y:S04]  /*ee40*/  STL [R1+0x2f0], R11 ;  /* 0x0002f00b01007387 */ /* 0x0003e80000100800 */
[----:B------:R-:W5:Y:S04]  /*ee50*/  LDL.LU R25, [R1+0x39c] ;  /* 0x00039c0001197983 */ /* 0x000f680000300800 */
        /* <DEDUP_REMOVED lines=10> */
[----:B------:R-:W5:Y:S01]  /*ef00*/  LDL.LU R5, [R1+0x368] ;  /* 0x0003680001057983 */ /* 0x000f620000300800 */
[----:B--2---:R-:W-:-:S05]  /*ef10*/  SEL R4, R13, R4, !P3 ;  /* 0x000000040d047207 */ /* 0x004fca0005800000 */
[----:B------:R0:W-:Y:S01]  /*ef20*/  STL [R1+0x31c], R4 ;  /* 0x00031c0401007387 */ /* 0x0001e20000100800 */
[----:B------:R-:W-:-:S03]  /*ef30*/  SEL R16, R13, R16, !P3 ;  /* 0x000000100d107207 */ /* 0x000fc60005800000 */
[----:B0-----:R-:W2:Y:S04]  /*ef40*/  LDL.LU R4, [R1+0x364] ;  /* 0x0003640001047983 */ /* 0x001ea80000300800 */
[----:B------:R3:W-:Y:S02]  /*ef50*/  STL [R1+0x380], R16 ;  /* 0x0003801001007387 */ /* 0x0007e40000100800 */
[C---:B---3--:R-:W-:Y:S02]  /*ef60*/  SEL R16, R13.reuse, R3, !P3 ;  /* 0x000000030d107207 */ /* 0x048fe40005800000 */
[----:B------:R-:W3:Y:S01]  /*ef70*/  LDL.LU R3, [R1+0x360] ;  /* 0x0003600001037983 */ /* 0x000ee20000300800 */
[----:B------:R-:W-:-:S05]  /*ef80*/  SEL R17, R13, R17, !P3 ;  /* 0x000000110d117207 */ /* 0x000fca0005800000 */
[----:B------:R0:W-:Y:S04]  /*ef90*/  STL [R1+0x37c], R17 ;  /* 0x00037c1101007387 */ /* 0x0001e80000100800 */
[----:B------:R4:W-:Y:S01]  /*efa0*/  STL [R1+0x378], R16 ;  /* 0x0003781001007387 */ /* 0x0009e20000100800 */
[----:B0-----:R-:W-:-:S03]  /*efb0*/  SEL R17, R13, R10, !P3 ;  /* 0x0000000a0d117207 */ /* 0x001fc60005800000 */
[----:B------:R-:W3:Y:S01]  /*efc0*/  LDL.LU R10, [R1+0x35c] ;  /* 0x00035c00010a7983 */ /* 0x000ee20000300800 */
[----:B----4-:R-:W-:-:S03]  /*efd0*/  SEL R16, R13, R18, !P3 ;  /* 0x000000120d107207 */ /* 0x010fc60005800000 */
[----:B------:R0:W-:Y:S04]  /*efe0*/  STL [R1+0x374], R17 ;  /* 0x0003741101007387 */ /* 0x0001e80000100800 */
[----:B------:R1:W-:Y:S01]  /*eff0*/  STL [R1+0x38c], R16 ;  /* 0x00038c1001007387 */ /* 0x0003e20000100800 */
[C---:B0-----:R-:W-:Y:S02]  /*f000*/  SEL R17, R13.reuse, R2, !P3 ;  /* 0x000000020d117207 */ /* 0x041fe40005800000 */
[C---:B-----5:R-:W-:Y:S02]  /*f010*/  SEL R2, R13.reuse, R12, !P3 ;  /* 0x0000000c0d027207 */ /* 0x060fe40005800000 */
[C---:B-1----:R-:W-:Y:S01]  /*f020*/  SEL R16, R13.reuse, R29, !P3 ;  /* 0x0000001d0d107207 */ /* 0x042fe20005800000 */
[----:B------:R-:W-:Y:S01]  /*f030*/  STL [R1+0x390], R17 ;  /* 0x0003901101007387 */ /* 0x000fe20000100800 */
[----:B------:R-:W-:-:S03]  /*f040*/  SEL R12, R13, R28, !P3 ;  /* 0x0000001c0d0c7207 */ /* 0x000fc60005800000 */
[----:B------:R0:W-:Y:S04]  /*f050*/  STL [R1+0x388], R2 ;  /* 0x0003880201007387 */ /* 0x0001e80000100800 */
[----:B------:R-:W-:Y:S01]  /*f060*/  STL [R1+0x3b0], R16 ;  /* 0x0003b01001007387 */ /* 0x000fe20000100800 */
[C---:B------:R-:W-:Y:S02]  /*f070*/  SEL R7, R13.reuse, R7, !P3 ;  /* 0x000000070d077207 */ /* 0x040fe40005800000 */
[C---:B0-----:R-:W-:Y:S01]  /*f080*/  SEL R2, R13.reuse, R8, !P3 ;  /* 0x000000080d027207 */ /* 0x041fe20005800000 */
[----:B------:R-:W-:Y:S04]  /*f090*/  STL [R1+0x3ac], R12 ;  /* 0x0003ac0c01007387 */ /* 0x000fe80000100800 */
[----:B------:R-:W4:Y:S04]  /*f0a0*/  LDL.LU R8, [R1+0x358] ;  /* 0x0003580001087983 */ /* 0x000f280000300800 */
        /* <DEDUP_REMOVED lines=8> */
[----:B0-----:R-:W-:-:S02]  /*f130*/  SEL R2, R13, R25, !P3 ;  /* 0x000000190d027207 */ /* 0x001fc40005800000 */
[----:B------:R-:W-:-:S03]  /*f140*/  SEL R16, R13, R24, !P3 ;  /* 0x000000180d107207 */ /* 0x000fc60005800000 */
[----:B------:R0:W-:Y:S01]  /*f150*/  STL [R1+0x39c], R2 ;  /* 0x00039c0201007387 */ /* 0x0001e20000100800 */
        /* <DEDUP_REMOVED lines=8> */
[----:B-1----:R-:W-:-:S03]  /*f1e0*/  SEL R2, R13, R22, !P3 ;  /* 0x000000160d027207 */ /* 0x002fc60005800000 */
[----:B------:R0:W-:Y:S01]  /*f1f0*/  STL [R1+0x3ec], R12 ;  /* 0x0003ec0c01007387 */ /* 0x0001e20000100800 */
[----:B------:R-:W-:-:S03]  /*f200*/  SEL R15, R13, R15, !P3 ;  /* 0x0000000f0d0f7207 */ /* 0x000fc60005800000 */
[----:B------:R1:W-:Y:S01]  /*f210*/  STL [R1+0x3f0], R2 ;  /* 0x0003f00201007387 */ /* 0x0003e20000100800 */
[----:B0-----:R-:W-:-:S03]  /*f220*/  SEL R12, R13, R14, !P3 ;  /* 0x0000000e0d0c7207 */ /* 0x001fc60005800000 */
[----:B------:R-:W-:Y:S01]  /*f230*/  STL [R1+0x400], R15 ;  /* 0x0004000f01007387 */ /* 0x000fe20000100800 */
[C---:B-1----:R-:W-:Y:S02]  /*f240*/  SEL R2, R13.reuse, R11, !P3 ;  /* 0x0000000b0d027207 */ /* 0x042fe40005800000 */
[C---:B------:R-:W-:Y:S01]  /*f250*/  SEL R11, R13.reuse, R5, !P3 ;  /* 0x000000050d0b7207 */ /* 0x040fe20005800000 */
[----:B------:R-:W-:Y:S04]  /*f260*/  STL [R1+0x3fc], R12 ;  /* 0x0003fc0c01007387 */ /* 0x000fe80000100800 */
[----:B------:R-:W5:Y:S04]  /*f270*/  LDL.LU R5, [R1+0x34c] ;  /* 0x00034c0001057983 */ /* 0x000f680000300800 */
[----:B------:R2:W-:Y:S04]  /*f280*/  STL [R1+0x3f8], R2 ;  /* 0x0003f80201007387 */ /* 0x0005e80000100800 */
[----:B------:R-:W-:Y:S04]  /*f290*/  STL [R1+0x3f4], R11 ;  /* 0x0003f40b01007387 */ /* 0x000fe80000100800 */
[----:B------:R-:W5:Y:S04]  /*f2a0*/  LDL.LU R16, [R1+0x348] ;  /* 0x0003480001107983 */ /* 0x000f680000300800 */
[----:B------:R-:W5:Y:S01]  /*f2b0*/  LDL.LU R17, [R1+0x344] ;  /* 0x0003440001117983 */ /* 0x000f620000300800 */
[----:B--2---:R-:W-:-:S05]  /*f2c0*/  SEL R2, R13, R4, !P3 ;  /* 0x000000040d027207 */ /* 0x004fca0005800000 */
[----:B------:R3:W-:Y:S04]  /*f2d0*/  STL [R1+0x3e8], R2 ;  /* 0x0003e80201007387 */ /* 0x0007e80000100800 */
[----:B------:R-:W2:Y:S01]  /*f2e0*/  LDL.LU R4, [R1+0x340] ;  /* 0x0003400001047983 */ /* 0x000ea20000300800 */
[----:B---3--:R-:W-:-:S03]  /*f2f0*/  SEL R2, R13, R3, !P3 ;  /* 0x000000030d027207 */ /* 0x008fc60005800000 */
[----:B------:R-:W3:Y:S04]  /*f300*/  LDL.LU R3, [R1+0x33c] ;  /* 0x00033c0001037983 */ /* 0x000ee80000300800 */
[----:B------:R0:W-:Y:S04]  /*f310*/  STL [R1+0x3e0], R2 ;  /* 0x0003e00201007387 */ /* 0x0001e80000100800 */
[----:B------:R-:W3:Y:S04]  /*f320*/  LDL.LU R18, [R1+0x338] ;  /* 0x0003380001127983 */ /* 0x000ee80000300800 */
[----:B0-----:R-:W3:Y:S01]  /*f330*/  LDL.LU R2, [R1+0x334] ;  /* 0x0003340001027983 */ /* 0x001ee20000300800 */
[----:B------:R-:W-:-:S05]  /*f340*/  SEL R10, R13, R10, !P3 ;  /* 0x0000000a0d0a7207 */ /* 0x000fca0005800000 */
[----:B------:R0:W-:Y:S04]  /*f350*/  STL [R1+0x3dc], R10 ;  /* 0x0003dc0a01007387 */ /* 0x0001e80000100800 */
[----:B------:R-:W3:Y:S04]  /*f360*/  LDL.LU R12, [R1+0x330] ;  /* 0x00033000010c7983 */ /* 0x000ee80000300800 */
[----:B------:R-:W3:Y:S04]  /*f370*/  LDL.LU R29, [R1+0x32c] ;  /* 0x00032c00011d7983 */ /* 0x000ee80000300800 */
[----:B------:R-:W3:Y:S04]  /*f380*/  LDL.LU R28, [R1+0x328] ;  /* 0x00032800011c7983 */ /* 0x000ee80000300800 */
[----:B------:R-:W3:Y:S04]  /*f390*/  LDL.LU R21, [R1+0x324] ;  /* 0x0003240001157983 */ /* 0x000ee80000300800 */
[----:B------:R-:W3:Y:S04]  /*f3a0*/  LDL.LU R22, [R1+0x320] ;  /* 0x0003200001167983 */ /* 0x000ee80000300800 */
[----:B------:R-:W3:Y:S01]  /*f3b0*/  LDL.LU R15, [R1+0x318] ;  /* 0x00031800010f7983 */ /* 0x000ee20000300800 */
[----:B----4-:R-:W-:-:S05]  /*f3c0*/  SEL R8, R13, R8, !P3 ;  /* 0x000000080d087207 */ /* 0x010fca0005800000 */
[----:B------:R1:W-:Y:S04]  /*f3d0*/  STL [R1+0x3d8], R8 ;  /* 0x0003d80801007387 */ /* 0x0003e80000100800 */
[----:B------:R-:W4:Y:S01]  /*f3e0*/  LDL.LU R27, [R1+0x314] ;  /* 0x00031400011b7983 */ /* 0x000f220000300800 */
[C---:B-----5:R-:W-:Y:S02]  /*f3f0*/  SEL R7, R13.reuse, R7, !P3 ;  /* 0x000000070d077207 */ /* 0x060fe40005800000 */
[----:B------:R-:W-:-:S03]  /*f400*/  SEL R6, R13, R6, !P3 ;  /* 0x000000060d067207 */ /* 0x000fc60005800000 */
[----:B------:R5:W-:Y:S04]  /*f410*/  STL [R1+0x3d4], R7 ;  /* 0x0003d40701007387 */ /* 0x000be80000100800 */
[----:B------:R-:W4:Y:S04]  /*f420*/  LDL.LU R25, [R1+0x310] ;  /* 0x0003100001197983 */ /* 0x000f280000300800 */
[----:B------:R5:W-:Y:S04]  /*f430*/  STL [R1+0x3d0], R6 ;  /* 0x0003d00601007387 */ /* 0x000be80000100800 */
[----:B------:R-:W4:Y:S04]  /*f440*/  LDL.LU R24, [R1+0x30c] ;  /* 0x00030c0001187983 */ /* 0x000f280000300800 */
[----:B------:R-:W4:Y:S04]  /*f450*/  LDL.LU R23, [R1+0x308] ;  /* 0x0003080001177983 */ /* 0x000f280000300800 */
[----:B------:R-:W4:Y:S04]  /*f460*/  LDL.LU R19, [R1+0x304] ;  /* 0x0003040001137983 */ /* 0x000f280000300800 */
[----:B------:R-:W4:Y:S04]  /*f470*/  LDL.LU R20, [R1+0x300] ;  /* 0x0003000001147983 */ /* 0x000f280000300800 */
[----:B------:R-:W4:Y:S04]  /*f480*/  LDL.LU R14, [R1+0x2fc] ;  /* 0x0002fc00010e7983 */ /* 0x000f280000300800 */
[----:B------:R-:W4:Y:S04]  /*f490*/  LDL.LU R11, [R1+0x2f8] ;  /* 0x0002f800010b7983 */ /* 0x000f280000300800 */
[----:B0-----:R-:W4:Y:S04]  /*f4a0*/  LDL.LU R10, [R1+0x2f4] ;  /* 0x0002f400010a7983 */ /* 0x001f280000300800 */
[----:B-1----:R-:W4:Y:S04]  /*f4b0*/  LDL.LU R8, [R1+0x2e4] ;  /* 0x0002e40001087983 */ /* 0x002f280000300800 */
[----:B-----5:R-:W5:Y:S04]  /*f4c0*/  LDL.LU R7, [R1+0x2e0] ;  /* 0x0002e00001077983 */ /* 0x020f680000300800 */
[----:B------:R-:W5:Y:S01]  /*f4d0*/  LDL.LU R6, [R1+0x2dc] ;  /* 0x0002dc0001067983 */ /* 0x000f620000300800 */
[----:B------:R-:W-:-:S05]  /*f4e0*/  SEL R5, R13, R5, !P3 ;  /* 0x000000050d057207 */ /* 0x000fca0005800000 */
[----:B------:R0:W-:Y:S01]  /*f4f0*/  STL [R1+0x404], R5 ;  /* 0x0004040501007387 */ /* 0x0001e20000100800 */
[----:B------:R-:W-:-:S03]  /*f500*/  SEL R16, R13, R16, !P3 ;  /* 0x000000100d107207 */ /* 0x000fc60005800000 */
[----:B0-----:R-:W5:Y:S04]  /*f510*/  LDL.LU R5, [R1+0x2d0] ;  /* 0x0002d00001057983 */ /* 0x001f680000300800 */
[----:B------:R0:W-:Y:S02]  /*f520*/  STL [R1+0x3cc], R16 ;  /* 0x0003cc1001007387 */ /* 0x0001e40000100800 */
[C---:B0-----:R-:W-:Y:S02]  /*f530*/  SEL R16, R13.reuse, R17, !P3 ;  /* 0x000000110d107207 */ /* 0x041fe40005800000 */
[C---:B--2---:R-:W-:Y:S02]  /*f540*/  SEL R17, R13.reuse, R4, !P3 ;  /* 0x000000040d117207 */ /* 0x044fe40005800000 */
[----:B------:R-:W2:Y:S04]  /*f550*/  LDL.LU R4, [R1+0x2cc] ;  /* 0x0002cc0001047983 */ /* 0x000ea80000300800 */
[----:B------:R3:W-:Y:S04]  /*f560*/  STL [R1+0x3c8], R16 ;  /* 0x0003c81001007387 */ /* 0x0007e80000100800 */
[----:B------:R0:W-:Y:S01]  /*f570*/  STL [R1+0x3c4], R17 ;  /* 0x0003c41101007387 */ /* 0x0001e20000100800 */
[----:B---3--:R-:W-:-:S03]  /*f580*/  SEL R16, R13, R3, !P3 ;  /* 0x000000030d107207 */ /* 0x008fc60005800000 */
[----:B------:R-:W3:Y:S04]  /*f590*/  LDL.LU R3, [R1+0x2c0] ;  /* 0x0002c00001037983 */ /* 0x000ee80000300800 */
[----:B------:R1:W-:Y:S01]  /*f5a0*/  STL [R1+0x3c0], R16 ;  /* 0x0003c01001007387 */ /* 0x0003e20000100800 */
[C---:B0-----:R-:W-:Y:S02]  /*f5b0*/  SEL R17, R13.reuse, R18, !P3 ;  /* 0x000000120d117207 */ /* 0x041fe40005800000 */
[----:B-1----:R-:W-:-:S03]  /*f5c0*/  SEL R16, R13, R2, !P3 ;  /* 0x000000020d107207 */ /* 0x002fc60005800000 */
[----:B------:R-:W-:Y:S04]  /*f5d0*/  STL [R1+0x3bc], R17 ;  /* 0x0003bc1101007387 */ /* 0x000fe80000100800 */
[----:B------:R0:W-:Y:S01]  /*f5e0*/  STL [R1+0x36c], R16 ;  /* 0x00036c1001007387 */ /* 0x0001e20000100800 */
[C---:B------:R-:W-:Y:S02]  /*f5f0*/  SEL R2, R13.reuse, R12, !P3 ;  /* 0x0000000c0d027207 */ /* 0x040fe40005800000 */
[----:B------:R-:W-:-:S03]  /*f600*/  SEL R12, R13, R29, !P3 ;  /* 0x0000001d0d0c7207 */ /* 0x000fc60005800000 */
[----:B------:R1:W-:Y:S01]  /*f610*/  STL [R1+0x368], R2 ;  /* 0x0003680201007387 */ /* 0x0003e20000100800 */
[----:B0-----:R-:W-:-:S03]  /*f620*/  SEL R16, R13, R28, !P3 ;  /* 0x0000001c0d107207 */ /* 0x001fc60005800000 */
[----:B------:R0:W-:Y:S01]  /*f630*/  STL [R1+0x364], R12 ;  /* 0x0003640c01007387 */ /* 0x0001e20000100800 */
[----:B-1----:R-:W-:-:S03]  /*f640*/  SEL R2, R13, R21, !P3 ;  /* 0x000000150d027207 */ /* 0x002fc60005800000 */
[----:B------:R-:W-:Y:S01]  /*f650*/  STL [R1+0x360], R16 ;  /* 0x0003601001007387 */ /* 0x000fe20000100800 */
[----:B0-----:R-:W-:-:S03]  /*f660*/  SEL R12, R13, R22, !P3 ;  /* 0x000000160d0c7207 */ /* 0x001fc60005800000 */
[----:B------:R-:W3:Y:S04]  /*f670*/  LDL.LU R21, [R1+0x2b0] ;  /* 0x0002b00001157983 */ /* 0x000ee80000300800 */
[----:B------:R0:W-:Y:S04]  /*f680*/  STL [R1+0x35c], R2 ;  /* 0x00035c0201007387 */ /* 0x0001e80000100800 */
[----:B------:R4:W-:Y:S04]  /*f690*/  STL [R1+0x358], R12 ;  /* 0x0003580c01007387 */ /* 0x0009e80000100800 */
[----:B------:R-:W3:Y:S01]  /*f6a0*/  LDL.LU R22, [R1+0x2a0] ;  /* 0x0002a00001167983 */ /* 0x000ee20000300800 */
[----:B0-----:R-:W-:-:S03]  /*f6b0*/  SEL R2, R13, R15, !P3 ;  /* 0x0000000f0d027207 */ /* 0x001fc60005800000 */
[----:B------:R-:W3:Y:S01]  /*f6c0*/  LDL.LU R15, [R1+0x29c] ;  /* 0x00029c00010f7983 */ /* 0x000ee20000300800 */
[----:B----4-:R-:W-:-:S03]  /*f6d0*/  SEL R12, R13, R27, !P3 ;  /* 0x0000001b0d0c7207 */ /* 0x010fc60005800000 */
        /* <DEDUP_REMOVED lines=8> */
[----:B------:R0:W-:Y:S04]  /*f760*/  STL [R1+0x344], R12 ;  /* 0x0003440c01007387 */ /* 0x0001e80000100800 */
[----:B------:R4:W-:Y:S01]  /*f770*/  STL [R1+0x340], R2 ;  /* 0x0003400201007387 */ /* 0x0009e20000100800 */
[C---:B-1----:R-:W-:Y:S02]  /*f780*/  SEL R16, R13.reuse, R20, !P3 ;  /* 0x000000140d107207 */ /* 0x042fe40005800000 */
[----:B0-----:R-:W-:-:S03]  /*f790*/  SEL R12, R13, R14, !P3 ;  /* 0x0000000e0d0c7207 */ /* 0x001fc60005800000 */
[----:B------:R-:W-:Y:S01]  /*f7a0*/  STL [R1+0x33c], R16 ;  /* 0x00033c1001007387 */ /* 0x000fe20000100800 */
[----:B----4-:R-:W-:-:S03]  /*f7b0*/  SEL R2, R13, R11, !P3 ;  /* 0x0000000b0d027207 */ /* 0x010fc60005800000 */
[----:B------:R-:W-:Y:S01]  /*f7c0*/  STL [R1+0x338], R12 ;  /* 0x0003380c01007387 */ /* 0x000fe20000100800 */
[C---:B------:R-:W-:Y:S02]  /*f7d0*/  SEL R10, R13.reuse, R10, !P3 ;  /* 0x0000000a0d0a7207 */ /* 0x040fe40005800000 */
[C---:B------:R-:W-:Y:S01]  /*f7e0*/  SEL R8, R13.reuse, R8, !P3 ;  /* 0x000000080d087207 */ /* 0x040fe20005800000 */
[----:B------:R0:W-:Y:S04]  /*f7f0*/  STL [R1+0x334], R2 ;  /* 0x0003340201007387 */ /* 0x0001e80000100800 */
[----:B------:R-:W-:Y:S01]  /*f800*/  STL [R1+0x330], R10 ;  /* 0x0003300a01007387 */ /* 0x000fe20000100800 */
[C---:B-----5:R-:W-:Y:S02]  /*f810*/  SEL R6, R13.reuse, R6, !P3 ;  /* 0x000000060d067207 */ /* 0x060fe40005800000 */
[C---:B0-----:R-:W-:Y:S01]  /*f820*/  SEL R2, R13.reuse, R7, !P3 ;  /* 0x000000070d027207 */ /* 0x041fe20005800000 */
[----:B------:R0:W-:Y:S04]  /*f830*/  STL [R1+0x32c], R8 ;  /* 0x00032c0801007387 */ /* 0x0001e80000100800 */
[----:B------:R-:W4:Y:S04]  /*f840*/  LDL.LU R14, [R1+0x25c] ;  /* 0x00025c00010e7983 */ /* 0x000f280000300800 */
[----:B------:R1:W-:Y:S04]  /*f850*/  STL [R1+0x328], R2 ;  /* 0x0003280201007387 */ /* 0x0003e80000100800 */
[----:B------:R5:W-:Y:S04]  /*f860*/  STL [R1+0x324], R6 ;  /* 0x0003240601007387 */ /* 0x000be80000100800 */
[----:B0-----:R-:W4:Y:S04]  /*f870*/  LDL.LU R8, [R1+0x290] ;  /* 0x0002900001087983 */ /* 0x001f280000300800 */
[----:B------:R-:W4:Y:S01]  /*f880*/  LDL.LU R7, [R1+0x258] ;  /* 0x0002580001077983 */ /* 0x000f220000300800 */
[----:B-1----:R-:W-:-:S05]  /*f890*/  SEL R2, R13, R5, !P3 ;  /* 0x000000050d027207 */ /* 0x002fca0005800000 */
[----:B------:R3:W-:Y:S04]  /*f8a0*/  STL [R1+0x320], R2 ;  /* 0x0003200201007387 */ /* 0x0007e80000100800 */
[----:B------:R-:W4:Y:S04]  /*f8b0*/  LDL.LU R11, [R1+0x254] ;  /* 0x00025400010b7983 */ /* 0x000f280000300800 */
[----:B------:R-:W4:Y:S01]  /*f8c0*/  LDL.LU R10, [R1+0x250] ;  /* 0x00025000010a7983 */ /* 0x000f220000300800 */
[----:B--2---:R-:W-:-:S05]  /*f8d0*/  SEL R4, R13, R4, !P3 ;  /* 0x000000040d047207 */ /* 0x004fca0005800000 */
[----:B------:R0:W-:Y:S04]  /*f8e0*/  STL [R1+0x318], R4 ;  /* 0x0003180401007387 */ /* 0x0001e80000100800 */
[----:B-----5:R-:W2:Y:S04]  /*f8f0*/  LDL.LU R6, [R1+0x24c] ;  /* 0x00024c0001067983 */ /* 0x020ea80000300800 */
[----:B------:R-:W5:Y:S01]  /*f900*/  LDL.LU R5, [R1+0x248] ;  /* 0x0002480001057983 */ /* 0x000f620000300800 */
[----:B---3--:R-:W-:-:S05]  /*f910*/  SEL R2, R13, R3, !P3 ;  /* 0x000000030d027207 */ /* 0x008fca0005800000 */
[----:B------:R1:W-:Y:S04]  /*f920*/  STL [R1+0x314], R2 ;  /* 0x0003140201007387 */ /* 0x0003e80000100800 */
[----:B0-----:R-:W3:Y:S04]  /*f930*/  LDL.LU R4, [R1+0x244] ;  /* 0x0002440001047983 */ /* 0x001ee80000300800 */
[----:B------:R-:W3:Y:S04]  /*f940*/  LDL.LU R3, [R1+0x240] ;  /* 0x0002400001037983 */ /* 0x000ee80000300800 */
[----:B------:R-:W3:Y:S04]  /*f950*/  LDL.LU R16, [R1+0x23c] ;  /* 0x00023c0001107983 */ /* 0x000ee80000300800 */
[----:B------:R-:W3:Y:S04]  /*f960*/  LDL.LU R17, [R1+0x30] ;  /* 0x0000300001117983 */ /* 0x000ee80000300800 */
[----:B------:R-:W3:Y:S04]  /*f970*/  LDL.LU R18, [R1+0x4] ;  /* 0x0000040001127983 */ /* 0x000ee80000300800 */
[----:B-1----:R-:W3:Y:S01]  /*f980*/  LDL.LU R2, [R1+0x238] ;  /* 0x0002380001027983 */ /* 0x002ee20000300800 */
[----:B------:R-:W-:-:S05]  /*f990*/  SEL R12, R13, R21, !P3 ;  /* 0x000000150d0c7207 */ /* 0x000fca0005800000 */
[----:B------:R0:W-:Y:S01]  /*f9a0*/  STL [R1+0x310], R12 ;  /* 0x0003100c01007387 */ /* 0x0001e20000100800 */
[----:B------:R-:W-:-:S03]  /*f9b0*/  SEL R19, R13, R22, !P3 ;  /* 0x000000160d137207 */ /* 0x000fc60005800000 */
[----:B0-----:R-:W3:Y:S01]  /*f9c0*/  LDL.LU R12, [R1+0x234] ;  /* 0x00023400010c7983 */ /* 0x001ee20000300800 */
        /* <DEDUP_REMOVED lines=9> */
[----:B0-----:R-:W3:Y:S04]  /*fa60*/  LDL.LU R19, [R1+0x114] ;  /* 0x0001140001137983 */ /* 0x001ee80000300800 */
[----:B------:R-:W3:Y:S04]  /*fa70*/  LDL.LU R20, [R1+0x118] ;  /* 0x0001180001147983 */ /* 0x000ee80000300800 */
[----:B------:R-:W3:Y:S04]  /*fa80*/  LDL.LU R21, [R1+0x130] ;  /* 0x0001300001157983 */ /* 0x000ee80000300800 */
[----:B------:R-:W3:Y:S04]  /*fa90*/  LDL.LU R22, [R1+0x138] ;  /* 0x0001380001167983 */ /* 0x000ee80000300800 */
[----:B-1----:R-:W3:Y:S01]  /*faa0*/  LDL.LU R15, [R1+0x184] ;  /* 0x00018400010f7983 */ /* 0x002ee20000300800 */
[----:B----4-:R-:W-:-:S05]  /*fab0*/  SEL R14, R13, R14, !P3 ;  /* 0x0000000e0d0e7207 */ /* 0x010fca0005800000 */
[----:B------:R0:W-:Y:S01]  /*fac0*/  STL [R1+0x304], R14 ;  /* 0x0003040e01007387 */ /* 0x0001e20000100800 */
[----:B------:R-:W-:-:S03]  /*fad0*/  SEL R8, R13, R8, !P3 ;  /* 0x000000080d087207 */ /* 0x000fc60005800000 */
[----:B0-----:R-:W4:Y:S01]  /*fae0*/  LDL.LU R14, [R1+0x194] ;  /* 0x00019400010e7983 */ /* 0x001f220000300800 */
[----:B------:R-:W-:-:S03]  /*faf0*/  SEL R7, R13, R7, !P3 ;  /* 0x000000070d077207 */ /* 0x000fc60005800000 */
[----:B------:R0:W-:Y:S04]  /*fb00*/  STL [R1+0x300], R8 ;  /* 0x0003000801007387 */ /* 0x0001e80000100800 */
[----:B0-----:R-:W4:Y:S01]  /*fb10*/  LDL.LU R8, [R1+0xe0c] ;  /* 0x000e0c0001087983 */ /* 0x001f220000300800 */
[----:B------:R-:W-:-:S03]  /*fb20*/  SEL R11, R13, R11, !P3 ;  /* 0x0000000b0d0b7207 */ /* 0x000fc60005800000 */
[----:B------:R0:W-:Y:S01]  /*fb30*/  STL [R1+0x2fc], R7 ;  /* 0x0002fc0701007387 */ /* 0x0001e20000100800 */
[----:B------:R-:W-:-:S03]  /*fb40*/  SEL R10, R13, R10, !P3 ;  /* 0x0000000a0d0a7207 */ /* 0x000fc60005800000 */
[----:B0-----:R-:W4:Y:S04]  /*fb50*/  LDL.LU R7, [R1+0xe08] ;  /* 0x000e080001077983 */ /* 0x001f280000300800 */
[----:B------:R0:W-:Y:S04]  /*fb60*/  STL [R1+0x2f8], R11 ;  /* 0x0002f80b01007387 */ /* 0x0001e80000100800 */
[----:B0-----:R-:W4:Y:S04]  /*fb70*/  LDL.LU R11, [R1+0x198] ;  /* 0x00019800010b7983 */ /* 0x001f280000300800 */
[----:B------:R0:W-:Y:S04]  /*fb80*/  STL [R1+0x2f4], R10 ;  /* 0x0002f40a01007387 */ /* 0x0001e80000100800 */
[----:B0-----:R-:W4:Y:S01]  /*fb90*/  LDL.LU R10, [R1+0x1d4] ;  /* 0x0001d400010a7983 */ /* 0x001f220000300800 */
[----:B--2---:R-:W-:-:S02]  /*fba0*/  SEL R6, R13, R6, !P3 ;  /* 0x000000060d067207 */ /* 0x004fc40005800000 */
[----:B-----5:R-:W-:-:S03]  /*fbb0*/  SEL R5, R13, R5, !P3 ;  /* 0x000000050d057207 */ /* 0x020fc60005800000 */
[----:B------:R0:W-:Y:S04]  /*fbc0*/  STL [R1+0x2e4], R6 ;  /* 0x0002e40601007387 */ /* 0x0001e80000100800 */
[----:B0-----:R-:W2:Y:S04]  /*fbd0*/  LDL.LU R6, [R1+0xe04] ;  /* 0x000e040001067983 */ /* 0x001ea80000300800 */
[----:B------:R0:W-:Y:S01]  /*fbe0*/  STL [R1+0x2e0], R5 ;  /* 0x0002e00501007387 */ /* 0x0001e20000100800 */
[C---:B---3--:R-:W-:Y:S02]  /*fbf0*/  SEL R4, R13.reuse, R4, !P3 ;  /* 0x000000040d047207 */ /* 0x048fe40005800000 */
[C---:B------:R-:W-:Y:S01]  /*fc00*/  SEL R3, R13.reuse, R3, !P3 ;  /* 0x000000030d037207 */ /* 0x040fe20005800000 */
[----:B0-----:R-:W3:Y:S04]  /*fc10*/  LDL.LU R5, [R1+0xe00] ;  /* 0x000e000001057983 */ /* 0x001ee80000300800 */
[----:B------:R0:W-:Y:S04]  /*fc20*/  STL [R1+0x2dc], R4 ;  /* 0x0002dc0401007387 */ /* 0x0001e80000100800 */
[----:B0-----:R-:W5:Y:S04]  /*fc30*/  LDL.LU R4, [R1+0xdfc] ;  /* 0x000dfc0001047983 */ /* 0x001f680000300800 */
[----:B------:R0:W-:Y:S04]  /*fc40*/  STL [R1+0x2d0], R3 ;  /* 0x0002d00301007387 */ /* 0x0001e80000100800 */
[----:B0-----:R-:W4:Y:S01]  /*fc50*/  LDL.LU R3, [R1+0xdf8] ;  /* 0x000df80001037983 */ /* 0x001f220000300800 */
[----:B------:R-:W-:-:S05]  /*fc60*/  SEL R16, R13, R16, !P3 ;  /* 0x000000100d107207 */ /* 0x000fca0005800000 */
[----:B------:R0:W-:Y:S02]  /*fc70*/  STL [R1+0x2cc], R16 ;  /* 0x0002cc1001007387 */ /* 0x0001e40000100800 */
[C---:B0-----:R-:W-:Y:S02]  /*fc80*/  SEL R16, R13.reuse, R17, !P3 ;  /* 0x000000110d107207 */ /* 0x041fe40005800000 */
[----:B------:R-:W-:-:S03]  /*fc90*/  SEL R17, R13, R18, !P3 ;  /* 0x000000120d117207 */ /* 0x000fc60005800000 */
[----:B------:R0:W-:Y:S04]  /*fca0*/  STL [R1+0x2c0], R16 ;  /* 0x0002c01001007387 */ /* 0x0001e80000100800 */
[----:B------:R-:W-:Y:S01]  /*fcb0*/  STL [R1+0x2b0], R17 ;  /* 0x0002b01101007387 */ /* 0x000fe20000100800 */
[C---:B0-----:R-:W-:Y:S02]  /*fcc0*/  SEL R16, R13.reuse, R2, !P3 ;  /* 0x000000020d107207 */ /* 0x041fe40005800000 */
[C---:B-----5:R-:W-:Y:S02]  /*fcd0*/  SEL R2, R13.reuse, R4, !P3 ;  /* 0x000000040d027207 */ /* 0x060fe40005800000 */
[C---:B------:R-:W-:Y:S02]  /*fce0*/  SEL R4, R13.reuse, R12, !P3 ;  /* 0x0000000c0d047207 */ /* 0x040fe40005800000 */
[----:B----4-:R-:W-:-:S05]  /*fcf0*/  SEL R3, R13, R3, !P3 ;  /* 0x000000030d037207 */ /* 0x010fca0005800000 */
[----:B------:R3:W-:Y:S04]  /*fd00*/  STL [R1+0x2a0], R3 ;  /* 0x0002a00301007387 */ /* 0x0007e80000100800 */
[----:B------:R-:W-:Y:S04]  /*fd10*/  STL [R1+0x29c], R16 ;  /* 0x00029c1001007387 */ /* 0x000fe80000100800 */
[----:B------:R0:W-:Y:S01]  /*fd20*/  STL [R1+0x290], R2 ;  /* 0x0002900201007387 */ /* 0x0001e20000100800 */
[----:B---3--:R-:W-:-:S05]  /*fd30*/  SEL R3, R13, R5, !P3 ;  /* 0x000000050d037207 */ /* 0x008fca0005800000 */
        /* <DEDUP_REMOVED lines=8> */
[----:B------:R1:W-:Y:S04]  /*fdc0*/  STL [R1+0x24c], R4 ;  /* 0x00024c0401007387 */ /* 0x0003e80000100800 */
[----:B------:R3:W-:Y:S01]  /*fdd0*/  STL [R1+0x248], R2 ;  /* 0x0002480201007387 */ /* 0x0007e20000100800 */
[C---:B0-----:R-:W-:Y:S02]  /*fde0*/  SEL R3, R13.reuse, R24, !P3 ;  /* 0x000000180d037207 */ /* 0x041fe40005800000 */
[----:B-1----:R-:W-:-:S03]  /*fdf0*/  SEL R4, R13, R23, !P3 ;  /* 0x000000170d047207 */ /* 0x002fc60005800000 */
        /* <DEDUP_REMOVED lines=8> */
[----:B------:R-:W-:Y:S04]  /*fe80*/  STL [R1+0x234], R4 ;  /* 0x0002340401007387 */ /* 0x000fe80000100800 */
[----:B------:R-:W3:Y:S01]  /*fe90*/  LDL.LU R22, [R1+0x84] ;  /* 0x0000840001167983 */ /* 0x000ee20000300800 */
[----:B0-----:R-:W-:-:S03]  /*fea0*/  SEL R3, R13, R15, !P3 ;  /* 0x0000000f0d037207 */ /* 0x001fc60005800000 */
[----:B------:R0:W-:Y:S04]  /*feb0*/  STL [R1+0x230], R2 ;  /* 0x0002300201007387 */ /* 0x0001e80000100800 */
[----:B------:R1:W-:Y:S04]  /*fec0*/  STL [R1+0x22c], R3 ;  /* 0x00022c0301007387 */ /* 0x0003e80000100800 */
[----:B------:R-:W4:Y:S01]  /*fed0*/  LDL.LU R5, [R1+0xe0] ;  /* 0x0000e00001057983 */ /* 0x000f220000300800 */
[----:B0-----:R-:W-:-:S03]  /*fee0*/  SEL R2, R13, R14, !P3 ;  /* 0x0000000e0d027207 */ /* 0x001fc60005800000 */
[----:B------:R-:W5:Y:S04]  /*fef0*/  LDL.LU R4, [R1+0xe4] ;  /* 0x0000e40001047983 */ /* 0x000f680000300800 */
[----:B------:R0:W-:Y:S01]  /*ff00*/  STL [R1+0x210], R2 ;  /* 0x0002100201007387 */ /* 0x0001e20000100800 */
[----:B-1----:R-:W-:-:S03]  /*ff10*/  SEL R3, R13, R10, !P3 ;  /* 0x0000000a0d037207 */ /* 0x002fc60005800000 */
[----:B------:R-:W5:Y:S04]  /*ff20*/  LDL.LU R15, [R1+0xec] ;  /* 0x0000ec00010f7983 */ /* 0x000f680000300800 */
[----:B------:R-:W5:Y:S01]  /*ff30*/  LDL.LU R14, [R1+0xf8] ;  /* 0x0000f800010e7983 */ /* 0x000f620000300800 */
[----:B0-----:R-:W-:-:S05]  /*ff40*/  SEL R2, R13, R11, !P3 ;  /* 0x0000000b0d027207 */ /* 0x001fca0005800000 */
[----:B------:R2:W-:Y:S04]  /*ff50*/  STL [R1+0x200], R2 ;  /* 0x0002000201007387 */ /* 0x0005e80000100800 */
[----:B------:R-:W5:Y:S04]  /*ff60*/  LDL.LU R11, [R1+0xf4] ;  /* 0x0000f400010b7983 */ /* 0x000f680000300800 */
[----:B------:R-:W-:Y:S01]  /*ff70*/  STL [R1+0x1fc], R3 ;  /* 0x0001fc0301007387 */ /* 0x000fe20000100800 */
[----:B--2---:R-:W-:-:S03]  /*ff80*/  SEL R2, R13, R6, !P3 ;  /* 0x000000060d027207 */ /* 0x004fc60005800000 */
[----:B------:R-:W2:Y:S04]  /*ff90*/  LDL.LU R6, [R1+0x78] ;  /* 0x0000780001067983 */ /* 0x000ea80000300800 */
[----:B------:R-:W5:Y:S04]  /*ffa0*/  LDL.LU R10, [R1+0xf0] ;  /* 0x0000f000010a7983 */ /* 0x000f680000300800 */
[----:B------:R0:W-:Y:S02]  /*ffb0*/  STL [R1+0x1d4], R2 ;  /* 0x0001d40201007387 */ /* 0x0001e40000100800 */
[----:B0-----:R-:W-:-:S02]  /*ffc0*/  SEL R2, R13, R7, !P3 ;  /* 0x000000070d027207 */ /* 0x001fc40005800000 */
[----:B------:R-:W3:Y:S04]  /*ffd0*/  LDL.LU R7, [R1+0xfc] ;  /* 0x0000fc0001077983 */ /* 0x000ee80000300800 */
[----:B------:R-:W5:Y:S04]  /*ffe0*/  LDL.LU R3, [R1+0xe8] ;  /* 0x0000e80001037983 */ /* 0x000f680000300800 */
[----:B------:R0:W-:Y:S04]  /*fff0*/  STL [R1+0x198], R2 ;  /* 0x0001980201007387 */ /* 0x0001e80000100800 */
[----:B------:R-:W5:Y:S04]  /*10000*/  LDL.LU R16, [R1+0xbc] ;  /* 0x0000bc0001107983 */ /* 0x000f680000300800 */
[----:B------:R-:W5:Y:S04]  /*10010*/  LDL.LU R17, [R1+0xc8] ;  /* 0x0000c80001117983 */ /* 0x000f680000300800 */
[----:B------:R-:W5:Y:S04]  /*10020*/  LDL.LU R18, [R1+0xcc] ;  /* 0x0000cc0001127983 */ /* 0x000f680000300800 */
[----:B0-----:R-:W5:Y:S04]  /*10030*/  LDL.LU R2, [R1+0xd0] ;  /* 0x0000d00001027983 */ /* 0x001f680000300800 */
        /* <DEDUP_REMOVED lines=10> */
[----:B--2---:R-:W-:-:S02]  /*100e0*/  SEL R6, R13, R6, !P3 ;  /* 0x000000060d067207 */ /* 0x004fc40005800000 */
[----:B---3--:R-:W-:-:S05]  /*100f0*/  SEL R7, R13, R7, !P3 ;  /* 0x000000070d077207 */ /* 0x008fca0005800000 */
[----:B------:R0:W-:Y:S02]  /*10100*/  STL [R1+0x194], R7 ;  /* 0x0001940701007387 */ /* 0x0001e40000100800 */
[C---:B0-----:R-:W-:Y:S02]  /*10110*/  SEL R7, R13.reuse, R8, !P3 ;  /* 0x000000080d077207 */ /* 0x041fe40005800000 */
[----:B------:R-:W-:-:S03]  /*10120*/  SEL R8, R13, R9, !P3 ;  /* 0x000000090d087207 */ /* 0x000fc60005800000 */
[----:B------:R0:W-:Y:S04]  /*10130*/  STL [R1+0x184], R7 ;  /* 0x0001840701007387 */ /* 0x0001e80000100800 */
[----:B------:R-:W-:Y:S01]  /*10140*/  STL [R1+0x138], R8 ;  /* 0x0001380801007387 */ /* 0x000fe20000100800 */
[----:B0-----:R-:W-:-:S03]  /*10150*/  SEL R7, R13, R22, !P3 ;  /* 0x000000160d077207 */ /* 0x001fc60005800000 */
[----:B------:R-:W2:Y:S04]  /*10160*/  LDL.LU R22, [R1+0x8c] ;  /* 0x00008c0001167983 */ /* 0x000ea80000300800 */
[----:B------:R4:W-:Y:S04]  /*10170*/  STL [R1+0x130], R6 ;  /* 0x0001300601007387 */ /* 0x0009e80000100800 */
[----:B------:R-:W-:Y:S01]  /*10180*/  STL [R1+0x118], R7 ;  /* 0x0001180701007387 */ /* 0x000fe20000100800 */
[C---:B----4-:R-:W-:Y:S02]  /*10190*/  SEL R6, R13.reuse, R5, !P3 ;  /* 0x000000050d067207 */ /* 0x050fe40005800000 */
[----:B-----5:R-:W-:-:S02]  /*101a0*/  SEL R5, R13, R4, !P3 ;  /* 0x000000040d057207 */ /* 0x020fc40005800000 */
[C---:B------:R-:W-:Y:S01]  /*101b0*/  SEL R4, R13.reuse, R15, !P3 ;  /* 0x0000000f0d047207 */ /* 0x040fe20005800000 */
[----:B------:R-:W-:Y:S04]  /*101c0*/  STL [R1+0x114], R6 ;  /* 0x0001140601007387 */ /* 0x000fe80000100800 */
[----:B------:R-:W3:Y:S04]  /*101d0*/  LDL.LU R15, [R1+0x88] ;  /* 0x00008800010f7983 */ /* 0x000ee80000300800 */
[----:B------:R0:W-:Y:S04]  /*101e0*/  STL [R1+0x110], R5 ;  /* 0x0001100501007387 */ /* 0x0001e80000100800 */
[----:B------:R1:W-:Y:S01]  /*101f0*/  STL [R1+0xfc], R4 ;  /* 0x0000fc0401007387 */ /* 0x0003e20000100800 */
[----:B0-----:R-:W-:-:S03]  /*10200*/  SEL R5, R13, R14, !P3 ;  /* 0x0000000e0d057207 */ /* 0x001fc60005800000 */
[----:B------:R-:W4:Y:S01]  /*10210*/  LDL.LU R14, [R1+0x80] ;  /* 0x00008000010e7983 */ /* 0x000f220000300800 */
[----:B-1----:R-:W-:-:S03]  /*10220*/  SEL R4, R13, R11, !P3 ;  /* 0x0000000b0d047207 */ /* 0x002fc60005800000 */
[----:B------:R0:W-:Y:S04]  /*10230*/  STL [R1+0xf8], R5 ;  /* 0x0000f80501007387 */ /* 0x0001e80000100800 */
[----:B------:R-:W5:Y:S04]  /*10240*/  LDL.LU R11, [R1+0x7c] ;  /* 0x00007c00010b7983 */ /* 0x000f680000300800 */
[----:B------:R1:W-:Y:S01]  /*10250*/  STL [R1+0xf4], R4 ;  /* 0x0000f40401007387 */ /* 0x0003e20000100800 */
[----:B0-----:R-:W-:-:S03]  /*10260*/  SEL R5, R13, R10, !P3 ;  /* 0x0000000a0d057207 */ /* 0x001fc60005800000 */
[----:B------:R-:W5:Y:S01]  /*10270*/  LDL.LU R10, [R1+0x60] ;  /* 0x00006000010a7983 */ /* 0x000f620000300800 */
[C---:B-1----:R-:W-:Y:S02]  /*10280*/  SEL R4, R13.reuse, R3, !P3 ;  /* 0x000000030d047207 */ /* 0x042fe40005800000 */
[C---:B------:R-:W-:Y:S01]  /*10290*/  SEL R3, R13.reuse, R16, !P3 ;  /* 0x000000100d037207 */ /* 0x040fe20005800000 */
[----:B------:R0:W-:Y:S04]  /*102a0*/  STL [R1+0xf0], R5 ;  /* 0x0000f00501007387 */ /* 0x0001e80000100800 */
[----:B------:R1:W-:Y:S04]  /*102b0*/  STL [R1+0xec], R4 ;  /* 0x0000ec0401007387 */ /* 0x0003e80000100800 */
[----:B------:R1:W-:Y:S01]  /*102c0*/  STL [R1+0xe8], R3 ;  /* 0x0000e80301007387 */ /* 0x0003e20000100800 */
[----:B0-----:R-:W-:-:S02]  /*102d0*/  SEL R5, R13, R17, !P3 ;  /* 0x000000110d057207 */ /* 0x001fc40005800000 */
[----:B-1----:R-:W-:-:S03]  /*102e0*/  SEL R4, R13, R18, !P3 ;  /* 0x000000120d047207 */ /* 0x002fc60005800000 */
[----:B------:R-:W-:Y:S01]  /*102f0*/  STL [R1+0xe4], R5 ;  /* 0x0000e40501007387 */ /* 0x000fe20000100800 */
[----:B------:R-:W-:-:S03]  /*10300*/  SEL R3, R13, R2, !P3 ;  /* 0x000000020d037207 */ /* 0x000fc60005800000 */
[----:B------:R0:W-:Y:S01]  /*10310*/  STL [R1+0xe0], R4 ;  /* 0x0000e00401007387 */ /* 0x0001e20000100800 */
[----:B------:R-:W-:-:S03]  /*10320*/  SEL R2, R13, R12, !P3 ;  /* 0x0000000c0d027207 */ /* 0x000fc60005800000 */
[----:B------:R1:W-:Y:S01]  /*10330*/  STL [R1+0xd0], R3 ;  /* 0x0000d00301007387 */ /* 0x0003e20000100800 */
[----:B0-----:R-:W-:-:S03]  /*10340*/  SEL R4, R13, R29, !P3 ;  /* 0x0000001d0d047207 */ /* 0x001fc60005800000 */
        /* <DEDUP_REMOVED lines=14> */
[----:B------:R-:W-:Y:S04]  /*10430*/  STL [R1+0xa8], R4 ;  /* 0x0000a80401007387 */ /* 0x000fe80000100800 */
[----:B------:R-:W5:Y:S01]  /*10440*/  LDL.LU R16, [R1+0x68] ;  /* 0x0000680001107983 */ /* 0x000f620000300800 */
[----:B0-----:R-:W-:-:S03]  /*10450*/  SEL R2, R13, R21, !P3 ;  /* 0x000000150d027207 */ /* 0x001fc60005800000 */
[----:B------:R-:W-:Y:S04]  /*10460*/  STL [R1+0xa4], R3 ;  /* 0x0000a40301007387 */ /* 0x000fe80000100800 */
[----:B------:R-:W5:Y:S04]  /*10470*/  LDL.LU R17, [R1+0x6c] ;  /* 0x00006c0001117983 */ /* 0x000f680000300800 */
[----:B------:R2:W-:Y:S04]  /*10480*/  STL [R1+0xa0], R2 ;  /* 0x0000a00201007387 */ /* 0x0005e80000100800 */
[----:B------:R-:W5:Y:S04]  /*10490*/  LDL.LU R18, [R1+0x70] ;  /* 0x0000700001127983 */ /* 0x000f680000300800 */
[----:B------:R-:W5:Y:S04]  /*104a0*/  LDL.LU R12, [R1+0x74] ;  /* 0x00007400010c7983 */ /* 0x000f680000300800 */
[----:B------:R-:W5:Y:S04]  /*104b0*/  LDL.LU R27, [R1+0x164] ;  /* 0x00016400011b7983 */ /* 0x000f680000300800 */
[----:B------:R-:W5:Y:S04]  /*104c0*/  LDL.LU R25, [R1+0x180] ;  /* 0x0001800001197983 */ /* 0x000f680000300800 */
[----:B------:R-:W5:Y:S01]  /*104d0*/  LDL.LU R24, [R1+0x16c] ;  /* 0x00016c0001187983 */ /* 0x000f620000300800 */
[----:B--2---:R-:W-:-:S05]  /*104e0*/  SEL R2, R13, R22, !P3 ;  /* 0x000000160d027207 */ /* 0x004fca0005800000 */
[----:B------:R-:W-:Y:S04]  /*104f0*/  STL [R1+0x9c], R2 ;  /* 0x00009c0201007387 */ /* 0x000fe80000100800 */
[----:B------:R-:W2:Y:S04]  /*10500*/  LDL.LU R4, [R1+0x170] ;  /* 0x0001700001047983 */ /* 0x000ea80000300800 */
[----:B------:R-:W2:Y:S01]  /*10510*/  LDL.LU R3, [R1+0x64] ;  /* 0x0000640001037983 */ /* 0x000ea20000300800 */
[----:B---3--:R-:W-:-:S05]  /*10520*/  SEL R5, R13, R15, !P3 ;  /* 0x0000000f0d057207 */ /* 0x008fca0005800000 */
[----:B------:R0:W-:Y:S04]  /*10530*/  STL [R1+0x94], R5 ;  /* 0x0000940501007387 */ /* 0x0001e80000100800 */
[----:B0-----:R-:W3:Y:S01]  /*10540*/  LDL.LU R5, [R1+0x5c] ;  /* 0x00005c0001057983 */ /* 0x001ee20000300800 */
[----:B----4-:R-:W-:-:S05]  /*10550*/  SEL R2, R13, R14, !P3 ;  /* 0x0000000e0d027207 */ /* 0x010fca0005800000 */
[----:B------:R0:W-:Y:S01]  /*10560*/  STL [R1+0x90], R2 ;  /* 0x0000900201007387 */ /* 0x0001e20000100800 */
[----:B-----5:R-:W-:-:S03]  /*10570*/  SEL R7, R13, R11, !P3 ;  /* 0x0000000b0d077207 */ /* 0x020fc60005800000 */
[----:B------:R-:W4:Y:S04]  /*10580*/  LDL.LU R6, [R1+0x154] ;  /* 0x0001540001067983 */ /* 0x000f280000300800 */
[----:B------:R1:W-:Y:S01]  /*10590*/  STL [R1+0x8c], R7 ;  /* 0x00008c0701007387 */ /* 0x0003e20000100800 */
[----:B0-----:R-:W-:-:S03]  /*105a0*/  SEL R2, R13, R10, !P3 ;  /* 0x0000000a0d027207 */ /* 0x001fc60005800000 */
[----:B------:R-:W5:Y:S04]  /*105b0*/  LDL.LU R23, [R1+0x54] ;  /* 0x0000540001177983 */ /* 0x000f680000300800 */
        /* <DEDUP_REMOVED lines=11> */
[----:B-1----:R-:W5:Y:S04]  /*10670*/  LDL.LU R7, [R1+0xac] ;  /* 0x0000ac0001077983 */ /* 0x002f680000300800 */
[----:B0-----:R-:W5:Y:S04]  /*10680*/  LDL.LU R2, [R1+0xc4] ;  /* 0x0000c40001027983 */ /* 0x001f680000300800 */
[----:B------:R-:W5:Y:S04]  /*10690*/  LDL.LU R29, [R1+0xdc] ;  /* 0x0000dc00011d7983 */ /* 0x000f680000300800 */
[----:B------:R-:W5:Y:S01]  /*106a0*/  LDL.LU R28, [R1+0xd8] ;  /* 0x0000d800011c7983 */ /* 0x000f620000300800 */
[----:B------:R-:W-:-:S05]  /*106b0*/  SEL R16, R13, R16, !P3 ;  /* 0x000000100d107207 */ /* 0x000fca0005800000 */
[----:B------:R0:W-:Y:S01]  /*106c0*/  STL [R1+0x84], R16 ;  /* 0x0000841001007387 */ /* 0x0001e20000100800 */
[----:B------:R-:W-:-:S03]  /*106d0*/  SEL R17, R13, R17, !P3 ;  /* 0x000000110d117207 */ /* 0x000fc60005800000 */
[----:B0-----:R-:W5:Y:S01]  /*106e0*/  LDL.LU R16, [R1+0xdf4] ;  /* 0x000df40001107983 */ /* 0x001f620000300800 */
[----:B------:R-:W-:-:S03]  /*106f0*/  SEL R18, R13, R18, !P3 ;  /* 0x000000120d127207 */ /* 0x000fc60005800000 */
[----:B------:R0:W-:Y:S01]  /*10700*/  STL [R1+0x80], R17 ;  /* 0x0000801101007387 */ /* 0x0001e20000100800 */
[C---:B------:R-:W-:Y:S02]  /*10710*/  SEL R12, R13.reuse, R12, !P3 ;  /* 0x0000000c0d0c7207 */ /* 0x040fe40005800000 */
[C---:B------:R-:W-:Y:S01]  /*10720*/  SEL R27, R13.reuse, R27, !P3 ;  /* 0x0000001b0d1b7207 */ /* 0x040fe20005800000 */
[----:B0-----:R-:W5:Y:S01]  /*10730*/  LDL.LU R17, [R1+0xdf0] ;  /* 0x000df00001117983 */ /* 0x001f620000300800 */
[----:B------:R-:W-:-:S03]  /*10740*/  SEL R25, R13, R25, !P3 ;  /* 0x000000190d197207 */ /* 0x000fc60005800000 */
[----:B------:R0:W-:Y:S01]  /*10750*/  STL [R1+0x7c], R18 ;  /* 0x00007c1201007387 */ /* 0x0001e20000100800 */
[----:B------:R-:W-:-:S03]  /*10760*/  SEL R24, R13, R24, !P3 ;  /* 0x000000180d187207 */ /* 0x000fc60005800000 */
[----:B0-----:R-:W5:Y:S04]  /*10770*/  LDL.LU R18, [R1+0xdec] ;  /* 0x000dec0001127983 */ /* 0x001f680000300800 */
[----:B------:R0:W-:Y:S04]  /*10780*/  STL [R1+0x78], R12 ;  /* 0x0000780c01007387 */ /* 0x0001e80000100800 */
[----:B0-----:R-:W5:Y:S04]  /*10790*/  LDL.LU R12, [R1+0xde8] ;  /* 0x000de800010c7983 */ /* 0x001f680000300800 */
[----:B------:R0:W-:Y:S04]  /*107a0*/  STL [R1+0x74], R27 ;  /* 0x0000741b01007387 */ /* 0x0001e80000100800 */
[----:B0-----:R-:W5:Y:S04]  /*107b0*/  LDL.LU R27, [R1+0x58] ;  /* 0x00005800011b7983 */ /* 0x001f680000300800 */
[----:B------:R0:W-:Y:S04]  /*107c0*/  STL [R1+0x70], R25 ;  /* 0x0000701901007387 */ /* 0x0001e80000100800 */
[----:B0-----:R-:W5:Y:S04]  /*107d0*/  LDL.LU R25, [R1+0xde4] ;  /* 0x000de40001197983 */ /* 0x001f680000300800 */
[----:B------:R0:W-:Y:S04]  /*107e0*/  STL [R1+0x6c], R24 ;  /* 0x00006c1801007387 */ /* 0x0001e80000100800 */
[----:B0-----:R-:W5:Y:S01]  /*107f0*/  LDL.LU R24, [R1+0xde0] ;  /* 0x000de00001187983 */ /* 0x001f620000300800 */
[----:B--2---:R-:W-:-:S02]  /*10800*/  SEL R4, R13, R4, !P3 ;  /* 0x000000040d047207 */ /* 0x004fc40005800000 */
[----:B------:R-:W-:-:S03]  /*10810*/  SEL R3, R13, R3, !P3 ;  /* 0x000000030d037207 */ /* 0x000fc60005800000 */
[----:B------:R0:W-:Y:S04]  /*10820*/  STL [R1+0x68], R4 ;  /* 0x0000680401007387 */ /* 0x0001e80000100800 */
[----:B0-----:R-:W2:Y:S04]  /*10830*/  LDL.LU R4, [R1+0x18] ;  /* 0x0000180001047983 */ /* 0x001ea80000300800 */
[----:B------:R0:W-:Y:S01]  /*10840*/  STL [R1+0x64], R3 ;  /* 0x0000640301007387 */ /* 0x0001e20000100800 */
[----:B---3--:R-:W-:-:S03]  /*10850*/  SEL R5, R13, R5, !P3 ;  /* 0x000000050d057207 */ /* 0x008fc60005800000 */
[----:B0-----:R-:W3:Y:S04]  /*10860*/  LDL.LU R3, [R1+0x24] ;  /* 0x0000240001037983 */ /* 0x001ee80000300800 */
[----:B------:R0:W-:Y:S01]  /*10870*/  STL [R1+0x60], R5 ;  /* 0x0000600501007387 */ /* 0x0001e20000100800 */
[----:B----4-:R-:W-:-:S03]  /*10880*/  SEL R6, R13, R6, !P3 ;  /* 0x000000060d067207 */ /* 0x010fc60005800000 */
[----:B0-----:R-:W4:Y:S01]  /*10890*/  LDL.LU R5, [R1+0x28] ;  /* 0x0000280001057983 */ /* 0x001f220000300800 */
[----:B-----5:R-:W-:-:S03]  /*108a0*/  SEL R23, R13, R23, !P3 ;  /* 0x000000170d177207 */ /* 0x020fc60005800000 */
        /* <DEDUP_REMOVED lines=10> */
[C---:B------:R-:W-:Y:S02]  /*10950*/  SEL R14, R13.reuse, R14, !P3 ;  /* 0x0000000e0d0e7207 */ /* 0x040fe40005800000 */
[C---:B------:R-:W-:Y:S01]  /*10960*/  SEL R11, R13.reuse, R11, !P3 ;  /* 0x0000000b0d0b7207 */ /* 0x040fe20005800000 */
[----:B0-----:R-:W5:Y:S04]  /*10970*/  LDL.LU R19, [R1+0xdd8] ;  /* 0x000dd80001137983 */ /* 0x001f680000300800 */
        /* <DEDUP_REMOVED lines=15> */
[----:B------:R-:W-:-:S05]  /*10a70*/  SEL R9, R13, R9, !P3 ;  /* 0x000000090d097207 */ /* 0x000fca0005800000 */
[----:B------:R0:W-:Y:S02]  /*10a80*/  STL [R1+0x30], R9 ;  /* 0x0000300901007387 */ /* 0x0001e40000100800 */
[C---:B0-----:R-:W-:Y:S02]  /*10a90*/  SEL R9, R13.reuse, R8, !P3 ;  /* 0x000000080d097207 */ /* 0x041fe40005800000 */
[C---:B------:R-:W-:Y:S02]  /*10aa0*/  SEL R8, R13.reuse, R7, !P3 ;  /* 0x000000070d087207 */ /* 0x040fe40005800000 */
[C---:B------:R-:W-:Y:S02]  /*10ab0*/  SEL R7, R13.reuse, R2, !P3 ;  /* 0x000000020d077207 */ /* 0x040fe40005800000 */
[C---:B------:R-:W-:Y:S01]  /*10ac0*/  SEL R2, R13.reuse, R29, !P3 ;  /* 0x0000001d0d027207 */ /* 0x040fe20005800000 */
[----:B------:R-:W-:Y:S04]  /*10ad0*/  STL [R1+0x2c], R9 ;  /* 0x00002c0901007387 */ /* 0x000fe80000100800 */
[----:B------:R0:W-:Y:S04]  /*10ae0*/  STL [R1+0x14], R8 ;  /* 0x0000140801007387 */ /* 0x0001e80000100800 */
[----:B------:R-:W-:Y:S04]  /*10af0*/  STL [R1+0x10], R7 ;  /* 0x0000100701007387 */ /* 0x000fe80000100800 */
[----:B------:R1:W-:Y:S01]  /*10b00*/  STL [R1+0xc], R2 ;  /* 0x00000c0201007387 */ /* 0x0003e20000100800 */
[----:B0-----:R-:W-:-:S02]  /*10b10*/  SEL R8, R13, R28, !P3 ;  /* 0x0000001c0d087207 */ /* 0x001fc40005800000 */
[----:B------:R-:W-:-:S03]  /*10b20*/  SEL R28, R13, R27, !P3 ;  /* 0x0000001b0d1c7207 */ /* 0x000fc60005800000 */
[----:B------:R-:W-:Y:S01]  /*10b30*/  STL [R1+0x8], R8 ;  /* 0x0000080801007387 */ /* 0x000fe20000100800 */
[C---:B--2---:R-:W-:Y:S02]  /*10b40*/  SEL R4, R13.reuse, R4, !P3 ;  /* 0x000000040d047207 */ /* 0x044fe40005800000 */
[C---:B---3--:R-:W-:Y:S02]  /*10b50*/  SEL R3, R13.reuse, R3, !P3 ;  /* 0x000000030d037207 */ /* 0x048fe40005800000 */
[C---:B----4-:R-:W-:Y:S02]  /*10b60*/  SEL R5, R13.reuse, R5, !P3 ;  /* 0x000000050d057207 */ /* 0x050fe40005800000 */
[C---:B-----5:R-:W-:Y:S02]  /*10b70*/  SEL R27, R13.reuse, R15, !P3 ;  /* 0x0000000f0d1b7207 */ /* 0x060fe40005800000 */
[C---:B------:R-:W-:Y:S02]  /*10b80*/  SEL R29, R13.reuse, R14, !P3 ;  /* 0x0000000e0d1d7207 */ /* 0x040fe40005800000 */
[----:B-1----:R-:W-:-:S05]  /*10b90*/  SEL R2, R13, R11, !P3 ;  /* 0x0000000b0d027207 */ /* 0x002fca0005800000 */
[----:B------:R0:W-:Y:S01]  /*10ba0*/  STL [R1+0xd10], R2 ;  /* 0x000d100201007387 */ /* 0x0001e20000100800 */
[----:B------:R-:W-:-:S05]  /*10bb0*/  SEL R7, R13, R10, !P3 ;  /* 0x0000000a0d077207 */ /* 0x000fca0005800000 */
[----:B------:R1:W-:Y:S04]  /*10bc0*/  STL [R1+0x4], R7 ;  /* 0x0000040701007387 */ /* 0x0003e80000100800 */
[----:B------:R-:W-:Y:S04]  /*10bd0*/  STL [R1+0xd14], R29 ;  /* 0x000d141d01007387 */ /* 0x000fe80000100800 */
[----:B------:R-:W-:Y:S04]  /*10be0*/  STL [R1+0xd18], R28 ;  /* 0x000d181c01007387 */ /* 0x000fe80000100800 */
[----:B------:R-:W-:Y:S04]  /*10bf0*/  STL [R1+0xd1c], R27 ;  /* 0x000d1c1b01007387 */ /* 0x000fe80000100800 */
[----:B------:R-:W-:Y:S04]  /*10c00*/  STL [R1+0xd20], R4 ;  /* 0x000d200401007387 */ /* 0x000fe80000100800 */
[----:B------:R-:W-:Y:S04]  /*10c10*/  STL [R1+0xd24], R3 ;  /* 0x000d240301007387 */ /* 0x000fe80000100800 */
[----:B------:R-:W-:Y:S04]  /*10c20*/  STL [R1+0xd28], R5 ;  /* 0x000d280501007387 */ /* 0x000fe80000100800 */
[----:B0-----:R-:W2:Y:S01]  /*10c30*/  LDL R2, [R1+0xca0] ;  /* 0x000ca00001027983 */ /* 0x001ea20000100800 */
[----:B-1----:R-:W0:Y:S01]  /*10c40*/  S2R R7, SR_TID.X ;  /* 0x0000000000077919 */ /* 0x002e220000002100 */
[----:B------:R-:W-:-:S02]  /*10c50*/  SEL R6, R13, R6, !P3 ;  /* 0x000000060d067207 */ /* 0x000fc40005800000 */
[C---:B------:R-:W-:Y:S01]  /*10c60*/  SEL R22, R13.reuse, R22, !P3 ;  /* 0x000000160d167207 */ /* 0x040fe20005800000 */
[----:B------:R-:W3:Y:S01]  /*10c70*/  LDL.LU R8, [R1+0xd4] ;  /* 0x0000d40001087983 */ /* 0x000ee20000300800 */
[C---:B------:R-:W-:Y:S02]  /*10c80*/  SEL R21, R13.reuse, R21, !P3 ;  /* 0x000000150d157207 */ /* 0x040fe40005800000 */
[C---:B------:R-:W-:Y:S01]  /*10c90*/  SEL R20, R13.reuse, R20, !P3 ;  /* 0x000000140d147207 */ /* 0x040fe20005800000 */
[----:B------:R-:W4:Y:S01]  /*10ca0*/  LDL.LU R9, [R1+0x100] ;  /* 0x0001000001097983 */ /* 0x000f220000300800 */
[----:B------:R-:W-:-:S03]  /*10cb0*/  SEL R19, R13, R19, !P3 ;  /* 0x000000130d137207 */ /* 0x000fc60005800000 */
[----:B------:R-:W5:Y:S01]  /*10cc0*/  LDL.LU R10, [R1+0x104] ;  /* 0x00010400010a7983 */ /* 0x000f620000300800 */
[----:B------:R-:W-:-:S03]  /*10cd0*/  SEL R23, R13, R23, !P3 ;  /* 0x000000170d177207 */ /* 0x000fc60005800000 */
[----:B------:R-:W5:Y:S01]  /*10ce0*/  LDL.LU R11, [R1+0x108] ;  /* 0x00010800010b7983 */ /* 0x000f620000300800 */
[----:B------:R-:W-:-:S03]  /*10cf0*/  SEL R24, R13, R24, !P3 ;  /* 0x000000180d187207 */ /* 0x000fc60005800000 */
[----:B------:R-:W-:Y:S01]  /*10d00*/  STL [R1+0xd2c], R6 ;  /* 0x000d2c0601007387 */ /* 0x000fe20000100800 */
[----:B------:R-:W-:-:S03]  /*10d10*/  SEL R25, R13, R25, !P3 ;  /* 0x000000190d197207 */ /* 0x000fc60005800000 */
[----:B------:R-:W-:Y:S01]  /*10d20*/  STL [R1+0xd30], R22 ;  /* 0x000d301601007387 */ /* 0x000fe20000100800 */
[----:B------:R-:W-:-:S03]  /*10d30*/  SEL R12, R13, R12, !P3 ;  /* 0x0000000c0d0c7207 */ /* 0x000fc60005800000 */
[----:B------:R-:W-:Y:S01]  /*10d40*/  STL [R1+0xd34], R21 ;  /* 0x000d341501007387 */ /* 0x000fe20000100800 */
[----:B------:R-:W-:Y:S02]  /*10d50*/  SEL R18, R13, R18, !P3 ;  /* 0x000000120d127207 */ /* 0x000fe40005800000 */
[----:B0-----:R-:W-:Y:S01]  /*10d60*/  LOP3.LUT R7, R7, 0x7f, RZ, 0xc0, !PT ;  /* 0x0000007f07077812 */ /* 0x001fe200078ec0ff */
[----:B------:R-:W-:Y:S01]  /*10d70*/  STL [R1+0xd38], R20 ;  /* 0x000d381401007387 */ /* 0x000fe20000100800 */
[----:B------:R-:W-:-:S03]  /*10d80*/  SEL R17, R13, R17, !P3 ;  /* 0x000000110d117207 */ /* 0x000fc60005800000 */
[----:B------:R0:W-:Y:S01]  /*10d90*/  STL [R1+0xd3c], R19 ;  /* 0x000d3c1301007387 */ /* 0x0001e20000100800 */
[----:B------:R-:W-:Y:S01]  /*10da0*/  SEL R16, R13, R16, !P3 ;  /* 0x000000100d107207 */ /* 0x000fe20005800000 */
[----:B------:R-:W-:Y:S01]  /*10db0*/  IMAD R7, R7, UR7, RZ ;  /* 0x0000000707077c24 */ /* 0x000fe2000f8e02ff */
[C---:B------:R-:W-:Y:S02]  /*10dc0*/  SEL R26, R13.reuse, R26, !P3 ;  /* 0x0000001a0d1a7207 */ /* 0x040fe40005800000 */
[----:B------:R-:W-:Y:S01]  /*10dd0*/  SEL R0, R13, R0, !P3 ;  /* 0x000000000d007207 */ /* 0x000fe20005800000 */
[----:B0-----:R-:W5:Y:S04]  /*10de0*/  LDL.LU R19, [R1+0x11c] ;  /* 0x00011c0001137983 */ /* 0x001f680000300800 */
[----:B------:R0:W-:Y:S04]  /*10df0*/  STL [R1+0xd40], R23 ;  /* 0x000d401701007387 */ /* 0x0001e80000100800 */
[----:B------:R-:W-:Y:S04]  /*10e00*/  STL [R1+0xd44], R24 ;  /* 0x000d441801007387 */ /* 0x000fe80000100800 */
[----:B------:R-:W-:Y:S01]  /*10e10*/  STL [R1+0xd48], R25 ;  /* 0x000d481901007387 */ /* 0x000fe20000100800 */
[----:B------:R-:W-:-:S03]  /*10e20*/  LEA.HI.X.SX32 R7, R7, UR9, 0x1, P4 ;  /* 0x0000000907077c11 */ /* 0x000fc6000a0f0eff */
[----:B------:R-:W-:Y:S04]  /*10e30*/  STL [R1+0xd4c], R12 ;  /* 0x000d4c0c01007387 */ /* 0x000fe80000100800 */
[----:B------:R-:W-:Y:S01]  /*10e40*/  STL [R1+0xd50], R18 ;  /* 0x000d501201007387 */ /* 0x000fe20000100800 */
[----:B0-----:R-:W-:-:S03]  /*10e50*/  IMAD R23, RZ, RZ, -UR6 ;  /* 0x80000006ff177e24 */ /* 0x001fc6000f8e02ff */
[----:B------:R-:W-:Y:S04]  /*10e60*/  STL [R1+0xd54], R17 ;  /* 0x000d541101007387 */ /* 0x000fe80000100800 */
[----:B------:R-:W-:Y:S04]  /*10e70*/  STL [R1+0xd58], R16 ;  /* 0x000d581001007387 */ /* 0x000fe80000100800 */
[----:B------:R-:W-:Y:S04]  /*10e80*/  STL [R1+0xd5c], R26 ;  /* 0x000d5c1a01007387 */ /* 0x000fe80000100800 */
[----:B------:R2:W-:Y:S04]  /*10e90*/  STL [R1+0xd60], R0 ;  /* 0x000d600001007387 */ /* 0x0005e80000100800 */
[----:B------:R-:W5:Y:S04]  /*10ea0*/  LDL.LU R14, [R1+0x120] ;  /* 0x00012000010e7983 */ /* 0x000f680000300800 */
[----:B------:R-:W5:Y:S04]  /*10eb0*/  LDL.LU R15, [R1+0x124] ;  /* 0x00012400010f7983 */ /* 0x000f680000300800 */
[----:B------:R0:W-:Y:S04]  /*10ec0*/  STL [R1+0xd08], R7 ;  /* 0x000d080701007387 */ /* 0x0001e80000100800 */
[----:B------:R-:W5:Y:S04]  /*10ed0*/  LDL.LU R20, [R1+0x128] ;  /* 0x0001280001147983 */ /* 0x000f680000300800 */
[----:B------:R-:W5:Y:S04]  /*10ee0*/  LDL.LU R21, [R1+0x12c] ;  /* 0x00012c0001157983 */ /* 0x000f680000300800 */
[----:B------:R-:W5:Y:S01]  /*10ef0*/  LDL.LU R22, [R1+0x134] ;  /* 0x0001340001167983 */ /* 0x000f620000300800 */
[----:B--2---:R-:W-:-:S05]  /*10f00*/  IMAD R0, R23, 0x4, R2 ;  /* 0x0000000417007824 */ /* 0x004fca00078e0202 */
[----:B------:R-:W-:Y:S04]  /*10f10*/  STL [R1+0x398], R0 ;  /* 0x0003980001007387 */ /* 0x000fe80000100800 */
[----:B------:R-:W2:Y:S04]  /*10f20*/  LDL.LU R6, [R1+0x13c] ;  /* 0x00013c0001067983 */ /* 0x000ea80000300800 */
[----:B------:R-:W2:Y:S04]  /*10f30*/  LDL.LU R5, [R1+0x140] ;  /* 0x0001400001057983 */ /* 0x000ea80000300800 */
[----:B------:R-:W2:Y:S04]  /*10f40*/  LDL.LU R3, [R1+0x144] ;  /* 0x0001440001037983 */ /* 0x000ea80000300800 */
[----:B------:R-:W2:Y:S04]  /*10f50*/  LDL.LU R4, [R1+0x148] ;  /* 0x0001480001047983 */ /* 0x000ea80000300800 */
[----:B------:R-:W2:Y:S04]  /*10f60*/  LDL.LU R27, [R1+0x14c] ;  /* 0x00014c00011b7983 */ /* 0x000ea80000300800 */
[----:B------:R-:W2:Y:S01]  /*10f70*/  LDL.LU R28, [R1+0x150] ;  /* 0x00015000011c7983 */ /* 0x000ea20000300800 */
[----:B---3--:R-:W-:-:S02]  /*10f80*/  IMAD R8, R8, UR4, RZ ;  /* 0x0000000408087c24 */ /* 0x008fc4000f8e02ff */
[----:B----4-:R-:W-:Y:S01]  /*10f90*/  IMAD R9, R9, UR4, RZ ;  /* 0x0000000409097c24 */ /* 0x010fe2000f8e02ff */
[----:B------:R-:W3:Y:S01]  /*10fa0*/  LDL.LU R29, [R1+0x158] ;  /* 0x00015800011d7983 */ /* 0x000ee20000300800 */
[----:B-----5:R-:W-:Y:S02]  /*10fb0*/  IMAD R10, R10, UR4, RZ ;  /* 0x000000040a0a7c24 */ /* 0x020fe4000f8e02ff */
[----:B0-----:R-:W-:Y:S01]  /*10fc0*/  IMAD R7, R23, 0x4, R0 ;  /* 0x0000000417077824 */ /* 0x001fe200078e0200 */
[----:B------:R-:W4:Y:S01]  /*10fd0*/  LDL.LU R2, [R1+0x15c] ;  /* 0x00015c0001027983 */ /* 0x000f220000300800 */
[----:B------:R-:W-:-:S03]  /*10fe0*/  IMAD R11, R11, UR4, RZ ;  /* 0x000000040b0b7c24 */ /* 0x000fc6000f8e02ff */
[----:B------:R0:W-:Y:S04]  /*10ff0*/  STL [R1+0xd64], R8 ;  /* 0x000d640801007387 */ /* 0x0001e80000100800 */
[----:B------:R-:W-:Y:S04]  /*11000*/  STL [R1+0xd68], R9 ;  /* 0x000d680901007387 */ /* 0x000fe80000100800 */
[----:B------:R-:W-:Y:S01]  /*11010*/  STL [R1+0xd6c], R10 ;  /* 0x000d6c0a01007387 */ /* 0x000fe20000100800 */
[----:B------:R-:W-:-:S03]  /*11020*/  IMAD R13, R19, UR4, RZ ;  /* 0x00000004130d7c24 */ /* 0x000fc6000f8e02ff */
[----:B------:R-:W-:Y:S04]  /*11030*/  STL [R1+0x3a0], R7 ;  /* 0x0003a00701007387 */ /* 0x000fe80000100800 */
[----:B------:R1:W-:Y:S04]  /*11040*/  STL [R1+0xd70], R7 ;  /* 0x000d700701007387 */ /* 0x0003e80000100800 */
[----:B------:R-:W-:Y:S04]  /*11050*/  STL [R1+0xd74], R11 ;  /* 0x000d740b01007387 */ /* 0x000fe80000100800 */
[----:B------:R-:W-:Y:S01]  /*11060*/  STL [R1+0xd78], R13 ;  /* 0x000d780d01007387 */ /* 0x000fe20000100800 */
[----:B------:R-:W-:-:S02]  /*11070*/  IMAD R14, R14, UR4, RZ ;  /* 0x000000040e0e7c24 */ /* 0x000fc4000f8e02ff */
[----:B------:R-:W-:-:S03]  /*11080*/  IMAD R15, R15, UR4, RZ ;  /* 0x000000040f0f7c24 */ /* 0x000fc6000f8e02ff */
[----:B------:R-:W-:Y:S01]  /*11090*/  STL [R1+0xd7c], R14 ;  /* 0x000d7c0e01007387 */ /* 0x000fe20000100800 */
[----:B0-----:R-:W-:-:S03]  /*110a0*/  IMAD R8, R20, UR4, RZ ;  /* 0x0000000414087c24 */ /* 0x001fc6000f8e02ff */
[----:B------:R-:W-:Y:S01]  /*110b0*/  STL [R1+0xd80], R15 ;  /* 0x000d800f01007387 */ /* 0x000fe20000100800 */
[----:B------:R-:W-:-:S03]  /*110c0*/  IMAD R0, R21, UR4, RZ ;  /* 0x0000000415007c24 */ /* 0x000fc6000f8e02ff */
[----:B------:R-:W-:Y:S01]  /*110d0*/  STL [R1+0x18], R8 ;  /* 0x0000180801007387 */ /* 0x000fe20000100800 */
[----:B-1----:R-:W-:-:S03]  /*110e0*/  IMAD R7, R22, UR4, RZ ;  /* 0x0000000416077c24 */ /* 0x002fc6000f8e02ff */
[----:B------:R0:W-:Y:S04]  /*110f0*/  STL [R1+0x1c], R0 ;  /* 0x00001c0001007387 */ /* 0x0001e80000100800 */
[----:B------:R-:W-:Y:S01]  /*11100*/  STL [R1+0x24], R7 ;  /* 0x0000240701007387 */ /* 0x000fe20000100800 */
[----:B--2---:R-:W-:Y:S02]  /*11110*/  IMAD R6, R6, UR4, RZ ;  /* 0x0000000406067c24 */ /* 0x004fe4000f8e02ff */
[----:B0-----:R-:W-:-:S03]  /*11120*/  IMAD R0, R5, UR4, RZ ;  /* 0x0000000405007c24 */ /* 0x001fc6000f8e02ff */
[----:B------:R-:W-:Y:S01]  /*11130*/  STL [R1+0x28], R6 ;  /* 0x0000280601007387 */ /* 0x000fe20000100800 */
[----:B------:R-:W-:-:S03]  /*11140*/  IMAD R5, R3, UR4, RZ ;  /* 0x0000000403057c24 */ /* 0x000fc6000f8e02ff */
[----:B------:R0:W-:Y:S01]  /*11150*/  STL [R1+0x58], R0 ;  /* 0x0000580001007387 */ /* 0x0001e20000100800 */
[----:B------:R-:W-:-:S03]  /*11160*/  IMAD R3, R4, UR4, RZ ;  /* 0x0000000404037c24 */ /* 0x000fc6000f8e02ff */
[----:B------:R-:W-:Y:S01]  /*11170*/  STL [R1+0x98], R5 ;  /* 0x0000980501007387 */ /* 0x000fe20000100800 */
[----:B0-----:R-:W-:Y:S02]  /*11180*/  IMAD R0, R27, UR4, RZ ;  /* 0x000000041b007c24 */ /* 0x001fe4000f8e02ff */
[----:B------:R-:W-:Y:S01]  /*11190*/  IMAD R4, R28, UR4, RZ ;  /* 0x000000041c047c24 */ /* 0x000fe2000f8e02ff */
[----:B------:R3:W-:Y:S04]  /*111a0*/  STL [R1+0xac], R3 ;  /* 0x0000ac0301007387 */ /* 0x0007e80000100800 */
[----:B------:R4:W-:Y:S04]  /*111b0*/  STL [R1+0xc4], R0 ;  /* 0x0000c40001007387 */ /* 0x0009e80000100800 */
[----:B------:R-:W-:Y:S04]  /*111c0*/  STL [R1+0xd4], R4 ;  /* 0x0000d40401007387 */ /* 0x000fe80000100800 */
[----:B------:R-:W2:Y:S01]  /*111d0*/  LDL.LU R15, [R1+0x174] ;  /* 0x00017400010f7983 */ /* 0x000ea20000300800 */
[----:B---3--:R-:W-:-:S02]  /*111e0*/  IMAD R3, R29, UR4, RZ ;  /* 0x000000041d037c24 */ /* 0x008fc4000f8e02ff */
[----:B----4-:R-:W-:-:S03]  /*111f0*/  IMAD R0, R2, UR4, RZ ;  /* 0x0000000402007c24 */ /* 0x010fc6000f8e02ff */
[----:B------:R-:W-:Y:S04]  /*11200*/  STL [R1+0xd8], R3 ;  /* 0x0000d80301007387 */ /* 0x000fe80000100800 */
[----:B--2---:R0:W-:Y:S04]  /*11210*/  STL [R1+0xdb4], R15 ;  /* 0x000db40f01007387 */ /* 0x0041e80000100800 */
[----:B------:R-:W-:Y:S04]  /*11220*/  STL [R1+0xdc], R0 ;  /* 0x0000dc0001007387 */ /* 0x000fe80000100800 */
[----:B0-----:R-:W2:Y:S04]  /*11230*/  LDL.LU R15, [R1+0x168] ;  /* 0x00016800010f7983 */ /* 0x001ea80000300800 */
[----:B--2---:R0:W-:Y:S04]  /*11240*/  STL [R1+0xdb8], R15 ;  /* 0x000db80f01007387 */ /* 0x0041e80000100800 */
[----:B0-----:R-:W2:Y:S04]  /*11250*/  LDL.LU R15, [R1+0x160] ;  /* 0x00016000010f7983 */ /* 0x001ea80000300800 */
[----:B------:R-:W3:Y:S04]  /*11260*/  LDL.LU R14, [R1+0x178] ;  /* 0x00017800010e7983 */ /* 0x000ee80000300800 */
[----:B------:R-:W4:Y:S04]  /*11270*/  LDL.LU R13, [R1+0x17c] ;  /* 0x00017c00010d7983 */ /* 0x000f280000300800 */
        /* <DEDUP_REMOVED lines=18> */
[----:B------:R-:W3:Y:S04]  /*113a0*/  LDL.LU R6, [R1+0x1dc] ;  /* 0x0001dc0001067983 */ /* 0x000ee80000300800 */
[----:B------:R-:W5:Y:S04]  /*113b0*/  LDL.LU R5, [R1+0x1e0] ;  /* 0x0001e00001057983 */ /* 0x000f680000300800 */
[----:B------:R-:W5:Y:S04]  /*113c0*/  LDL.LU R3, [R1+0x1e4] ;  /* 0x0001e40001037983 */ /* 0x000f680000300800 */
[----:B------:R-:W5:Y:S04]  /*113d0*/  LDL.LU R4, [R1+0x1e8] ;  /* 0x0001e80001047983 */ /* 0x000f680000300800 */
[----:B------:R-:W5:Y:S04]  /*113e0*/  LDL.LU R27, [R1+0x1ec] ;  /* 0x0001ec00011b7983 */ /* 0x000f680000300800 */
[----:B------:R-:W5:Y:S04]  /*113f0*/  LDL.LU R28, [R1+0x1f0] ;  /* 0x0001f000011c7983 */ /* 0x000f680000300800 */
[----:B------:R-:W5:Y:S04]  /*11400*/  LDL.LU R29, [R1+0x1f4] ;  /* 0x0001f400011d7983 */ /* 0x000f680000300800 */
[----:B------:R-:W5:Y:S01]  /*11410*/  LDL.LU R2, [R1+0x1f8] ;  /* 0x0001f80001027983 */ /* 0x000f620000300800 */
[----:B--2---:R-:W-:-:S05]  /*11420*/  IMAD R15, R15, UR4, RZ ;  /* 0x000000040f0f7c24 */ /* 0x004fca000f8e02ff */
[----:B------:R0:W-:Y:S04]  /*11430*/  STL [R1+0x100], R15 ;  /* 0x0001000f01007387 */ /* 0x0001e80000100800 */
[----:B0-----:R-:W2:Y:S02]  /*11440*/  LDL.LU R15, [R1+0xdb8] ;  /* 0x000db800010f7983 */ /* 0x001ea40000300800 */
[----:B--2---:R-:W-:-:S05]  /*11450*/  IMAD R15, R15, UR4, RZ ;  /* 0x000000040f0f7c24 */ /* 0x004fca000f8e02ff */
[----:B------:R0:W-:Y:S04]  /*11460*/  STL [R1+0x104], R15 ;  /* 0x0001040f01007387 */ /* 0x0001e80000100800 */
[----:B0-----:R-:W2:Y:S01]  /*11470*/  LDL.LU R15, [R1+0xdb4] ;  /* 0x000db400010f7983 */ /* 0x001ea20000300800 */
[----:B---3--:R-:W-:Y:S02]  /*11480*/  IMAD R6, R6, UR4, RZ ;  /* 0x0000000406067c24 */ /* 0x008fe4000f8e02ff */
[----:B--2---:R-:W-:-:S05]  /*11490*/  IMAD R15, R15, UR4, RZ ;  /* 0x000000040f0f7c24 */ /* 0x004fca000f8e02ff */
[----:B------:R0:W-:Y:S02]  /*114a0*/  STL [R1+0x108], R15 ;  /* 0x0001080f01007387 */ /* 0x0001e40000100800 */
[----:B0-----:R-:W-:Y:S02]  /*114b0*/  IMAD R15, R14, UR4, RZ ;  /* 0x000000040e0f7c24 */ /* 0x001fe4000f8e02ff */
[----:B----4-:R-:W-:Y:S02]  /*114c0*/  IMAD R14, R13, UR4, RZ ;  /* 0x000000040d0e7c24 */ /* 0x010fe4000f8e02ff */
[----:B-----5:R-:W-:Y:S02]  /*114d0*/  IMAD R13, R11, UR4, RZ ;  /* 0x000000040b0d7c24 */ /* 0x020fe4000f8e02ff */
[----:B------:R-:W-:Y:S01]  /*114e0*/  IMAD R11, R7, UR4, RZ ;  /* 0x00000004070b7c24 */ /* 0x000fe2000f8e02ff */
[----:B------:R-:W-:Y:S01]  /*114f0*/  STL [R1+0x10c], R15 ;  /* 0x00010c0f01007387 */ /* 0x000fe20000100800 */
[----:B------:R-:W-:-:S03]  /*11500*/  IMAD R7, R10, UR4, RZ ;  /* 0x000000040a077c24 */ /* 0x000fc6000f8e02ff */
[----:B------:R-:W-:Y:S01]  /*11510*/  STL [R1+0x11c], R14 ;  /* 0x00011c0e01007387 */ /* 0x000fe20000100800 */
[----:B------:R-:W-:-:S03]  /*11520*/  IMAD R10, R9, UR4, RZ ;  /* 0x00000004090a7c24 */ /* 0x000fc6000f8e02ff */
[----:B------:R-:W-:Y:S01]  /*11530*/  STL [R1+0x120], R13 ;  /* 0x0001200d01007387 */ /* 0x000fe20000100800 */
[----:B------:R-:W-:-:S03]  /*11540*/  IMAD R9, R8, UR4, RZ ;  /* 0x0000000408097c24 */ /* 0x000fc6000f8e02ff */
[----:B------:R-:W-:Y:S01]  /*11550*/  STL [R1+0x124], R11 ;  /* 0x0001240b01007387 */ /* 0x000fe20000100800 */
[----:B------:R-:W-:-:S03]  /*11560*/  IMAD R8, R26, UR4, RZ ;  /* 0x000000041a087c24 */ /* 0x000fc6000f8e02ff */
[----:B------:R0:W-:Y:S04]  /*11570*/  STL [R1+0x128], R7 ;  /* 0x0001280701007387 */ /* 0x0001e80000100800 */
[----:B------:R-:W-:Y:S01]  /*11580*/  STL [R1+0x12c], R10 ;  /* 0x00012c0a01007387 */ /* 0x000fe20000100800 */
[----:B0-----:R-:W-:Y:S02]  /*11590*/  IMAD R7, R0, UR4, RZ ;  /* 0x0000000400077c24 */ /* 0x001fe4000f8e02ff */
[----:B------:R-:W-:Y:S01]  /*115a0*/  IMAD R0, R16, UR4, RZ ;  /* 0x0000000410007c24 */ /* 0x000fe2000f8e02ff */
[----:B------:R-:W-:Y:S04]  /*115b0*/  STL [R1+0x134], R9 ;  /* 0x0001340901007387 */ /* 0x000fe80000100800 */
[----:B------:R0:W-:Y:S04]  /*115c0*/  STL [R1+0x13c], R7 ;  /* 0x00013c0701007387 */ /* 0x0001e80000100800 */
[----:B------:R1:W-:Y:S04]  /*115d0*/  STL [R1+0x140], R8 ;  /* 0x0001400801007387 */ /* 0x0003e80000100800 */
[----:B------:R2:W-:Y:S01]  /*115e0*/  STL [R1+0x144], R0 ;  /* 0x0001440001007387 */ /* 0x0005e20000100800 */
[----:B0-----:R-:W-:-:S02]  /*115f0*/  IMAD R7, R17, UR4, RZ ;  /* 0x0000000411077c24 */ /* 0x001fc4000f8e02ff */
[----:B-1----:R-:W-:-:S03]  /*11600*/  IMAD R8, R18, UR4, RZ ;  /* 0x0000000412087c24 */ /* 0x002fc6000f8e02ff */
[----:B------:R0:W-:Y:S01]  /*11610*/  STL [R1+0x148], R7 ;  /* 0x0001480701007387 */ /* 0x0001e20000100800 */
[----:B--2---:R-:W-:-:S03]  /*11620*/  IMAD R0, R12, UR4, RZ ;  /* 0x000000040c007c24 */ /* 0x004fc6000f8e02ff */
[----:B------:R1:W-:Y:S04]  /*11630*/  STL [R1+0x14c], R8 ;  /* 0x00014c0801007387 */ /* 0x0003e80000100800 */
[----:B------:R2:W-:Y:S01]  /*11640*/  STL [R1+0x150], R0 ;  /* 0x0001500001007387 */ /* 0x0005e20000100800 */
[----:B0-----:R-:W-:Y:S02]  /*11650*/  IMAD R7, R25, UR4, RZ ;  /* 0x0000000419077c24 */ /* 0x001fe4000f8e02ff */
        /* <DEDUP_REMOVED lines=9> */
[----:B------:R-:W-:Y:S04]  /*116f0*/  STL [R1+0x164], R8 ;  /* 0x0001640801007387 */ /* 0x000fe80000100800 */
[----:B------:R1:W-:Y:S01]  /*11700*/  STL [R1+0x168], R0 ;  /* 0x0001680001007387 */ /* 0x0003e20000100800 */
[----:B0-----:R-:W-:-:S05]  /*11710*/  IMAD R7, R22, UR4, RZ ;  /* 0x0000000416077c24 */ /* 0x001fca000f8e02ff */
[----:B------:R-:W-:Y:S01]  /*11720*/  STL [R1+0x16c], R7 ;  /* 0x00016c0701007387 */ /* 0x000fe20000100800 */
[----:B-1----:R-:W-:-:S03]  /*11730*/  IMAD R0, R5, UR4, RZ ;  /* 0x0000000405007c24 */ /* 0x002fc6000f8e02ff */
[----:B------:R-:W-:Y:S01]  /*11740*/  STL [R1+0x170], R6 ;  /* 0x0001700601007387 */ /* 0x000fe20000100800 */
[----:B------:R-:W-:Y:S02]  /*11750*/  IMAD R5, R3, UR4, RZ ;  /* 0x0000000403057c24 */ /* 0x000fe4000f8e02ff */
[----:B------:R-:W-:Y:S01]  /*11760*/  IMAD R3, R4, UR4, RZ ;  /* 0x0000000404037c24 */ /* 0x000fe2000f8e02ff */
[----:B------:R0:W-:Y:S01]  /*11770*/  STL [R1+0x174], R0 ;  /* 0x0001740001007387 */ /* 0x0001e20000100800 */
[----:B------:R-:W-:-:S03]  /*11780*/  IMAD R4, R28, UR4, RZ ;  /* 0x000000041c047c24 */ /* 0x000fc6000f8e02ff */
[----:B------:R-:W-:Y:S01]  /*11790*/  STL [R1+0x178], R5 ;  /* 0x0001780501007387 */ /* 0x000fe20000100800 */
[----:B0-----:R-:W-:-:S03]  /*117a0*/  IMAD R0, R27, UR4, RZ ;  /* 0x000000041b007c24 */ /* 0x001fc6000f8e02ff */
[----:B------:R0:W-:Y:S04]  /*117b0*/  STL [R1+0x17c], R3 ;  /* 0x00017c0301007387 */ /* 0x0001e80000100800 */
[----:B------:R1:W-:Y:S04]  /*117c0*/  STL [R1+0x180], R0 ;  /* 0x0001800001007387 */ /* 0x0003e80000100800 */
[----:B------:R-:W-:Y:S04]  /*117d0*/  STL [R1+0x188], R4 ;  /* 0x0001880401007387 */ /* 0x000fe80000100800 */
[----:B------:R-:W2:Y:S01]  /*117e0*/  LDL.LU R15, [R1+0x21c] ;  /* 0x00021c00010f7983 */ /* 0x000ea20000300800 */
[----:B0-----:R-:W-:-:S02]  /*117f0*/  IMAD R3, R29, UR4, RZ ;  /* 0x000000041d037c24 */ /* 0x001fc4000f8e02ff */
[----:B-1----:R-:W-:-:S03]  /*11800*/  IMAD R0, R2, UR4, RZ ;  /* 0x0000000402007c24 */ /* 0x002fc6000f8e02ff */
        /* <DEDUP_REMOVED lines=526> */
[----:B----4-:R-:W-:Y:S02]  /*138f0*/  IMAD R13, R13, UR4, RZ ;  /* 0x000000040d0d7c24 */ /* 0x010fe4000f8e02ff */
[----:B-----5:R-:W-:Y:S02]  /*13900*/  IMAD R11, R11, UR4, RZ ;  /* 0x000000040b0b7c24 */ /* 0x020fe4000f8e02ff */
[----:B------:R-:W-:-:S02]  /*13910*/  IMAD R7, R7, UR4, RZ ;  /* 0x0000000407077c24 */ /* 0x000fc4000f8e02ff */
[----:B------:R-:W-:Y:S02]  /*13920*/  IMAD R10, R10, UR4, RZ ;  /* 0x000000040a0a7c24 */ /* 0x000fe4000f8e02ff */
[----:B------:R-:W-:Y:S02]  /*13930*/  IMAD R9, R9, UR4, RZ ;  /* 0x0000000409097c24 */ /* 0x000fe4000f8e02ff */
[----:B------:R-:W-:Y:S02]  /*13940*/  IMAD R8, R8, UR4, RZ ;  /* 0x0000000408087c24 */ /* 0x000fe4000f8e02ff */
[----:B------:R-:W-:Y:S02]  /*13950*/  IMAD R0, R0, UR4, RZ ;  /* 0x0000000400007c24 */ /* 0x000fe4000f8e02ff */
[----:B------:R-:W-:Y:S02]  /*13960*/  IMAD R26, R26, UR4, RZ ;  /* 0x000000041a1a7c24 */ /* 0x000fe4000f8e02ff */
        /* <DEDUP_REMOVED lines=19> */
[----:B--2---:R-:W-:-:S05]  /*13aa0*/  IMAD R15, R15, UR4, RZ ;  /* 0x000000040f0f7c24 */ /* 0x004fca000f8e02ff */
[----:B------:R0:W-:Y:S04]  /*13ab0*/  STL [R1+0x8c], R15 ;  /* 0x00008c0f01007387 */ /* 0x0001e80000100800 */
[----:B0-----:R-:W2:Y:S04]  /*13ac0*/  LDL.LU R15, [R1+0xd80] ;  /* 0x000d8000010f7983 */ /* 0x001ea80000300800 */
[----:B------:R0:W-:Y:S04]  /*13ad0*/  STL [R1+0x88], R14 ;  /* 0x0000880e01007387 */ /* 0x0001e80000100800 */
[----:B0-----:R-:W3:Y:S04]  /*13ae0*/  LDL.LU R14, [R1+0xd7c] ;  /* 0x000d7c00010e7983 */ /* 0x001ee80000300800 */
[----:B------:R0:W-:Y:S04]  /*13af0*/  STL [R1+0x84], R13 ;  /* 0x0000840d01007387 */ /* 0x0001e80000100800 */
[----:B0-----:R-:W4:Y:S04]  /*13b00*/  LDL.LU R13, [R1+0xd78] ;  /* 0x000d7800010d7983 */ /* 0x001f280000300800 */
[----:B------:R0:W-:Y:S04]  /*13b10*/  STL [R1+0x80], R11 ;  /* 0x0000800b01007387 */ /* 0x0001e80000100800 */
[----:B0-----:R-:W5:Y:S04]  /*13b20*/  LDL.LU R11, [R1+0xd74] ;  /* 0x000d7400010b7983 */ /* 0x001f680000300800 */
        /* <DEDUP_REMOVED lines=9> */
[----:B0-----:R-:W3:Y:S04]  /*13bc0*/  LDL.LU R0, [R1+0xd60] ;  /* 0x000d600001007983 */ /* 0x001ee80000300800 */
[----:B------:R0:W-:Y:S04]  /*13bd0*/  STL [R1+0x68], R26 ;  /* 0x0000681a01007387 */ /* 0x0001e80000100800 */
[----:B0-----:R-:W3:Y:S04]  /*13be0*/  LDL.LU R26, [R1+0xd5c] ;  /* 0x000d5c00011a7983 */ /* 0x001ee80000300800 */
[----:B------:R0:W-:Y:S04]  /*13bf0*/  STL [R1+0x64], R16 ;  /* 0x0000641001007387 */ /* 0x0001e80000100800 */
[----:B0-----:R-:W3:Y:S04]  /*13c00*/  LDL.LU R16, [R1+0xd58] ;  /* 0x000d580001107983 */ /* 0x001ee80000300800 */
[----:B------:R0:W-:Y:S04]  /*13c10*/  STL [R1+0x60], R17 ;  /* 0x0000601101007387 */ /* 0x0001e80000100800 */
[----:B0-----:R-:W3:Y:S04]  /*13c20*/  LDL.LU R17, [R1+0xd54] ;  /* 0x000d540001117983 */ /* 0x001ee80000300800 */
[----:B------:R0:W-:Y:S04]  /*13c30*/  STL [R1+0x5c], R18 ;  /* 0x00005c1201007387 */ /* 0x0001e80000100800 */
[----:B0-----:R-:W2:Y:S04]  /*13c40*/  LDL.LU R18, [R1+0xd50] ;  /* 0x000d500001127983 */ /* 0x001ea80000300800 */
[----:B------:R0:W-:Y:S04]  /*13c50*/  STL [R1+0x54], R12 ;  /* 0x0000540c01007387 */ /* 0x0001e80000100800 */
[----:B0-----:R-:W4:Y:S04]  /*13c60*/  LDL.LU R12, [R1+0xd4c] ;  /* 0x000d4c00010c7983 */ /* 0x001f280000300800 */
[----:B------:R0:W-:Y:S04]  /*13c70*/  STL [R1+0x50], R25 ;  /* 0x0000501901007387 */ /* 0x0001e80000100800 */
[----:B0-----:R-:W5:Y:S04]  /*13c80*/  LDL.LU R25, [R1+0xd48] ;  /* 0x000d480001197983 */ /* 0x001f680000300800 */
        /* <DEDUP_REMOVED lines=27> */
[----:B0-----:R-:W2:Y:S01]  /*13e40*/  LDL.LU R2, [R1+0xd10] ;  /* 0x000d100001027983 */ /* 0x001ea20000300800 */
[----:B---3--:R-:W-:-:S02]  /*13e50*/  IMAD R29, R29, UR4, RZ ;  /* 0x000000041d1d7c24 */ /* 0x008fc4000f8e02ff */
[----:B--2---:R-:W-:-:S05]  /*13e60*/  IMAD R2, R2, UR4, RZ ;  /* 0x0000000402027c24 */ /* 0x004fca000f8e02ff */
[----:B------:R0:W-:Y:S04]  /*13e70*/  STL [R1], R2 ;  /* 0x0000000201007387 */ /* 0x0001e80000100800 */
[----:B0-----:R-:W2:Y:S04]  /*13e80*/  LDL.LU R2, [R1+0xd0c] ;  /* 0x000d0c0001027983 */ /* 0x001ea80000300800 */
[----:B------:R0:W-:Y:S04]  /*13e90*/  STL [R1+0xcd4], R29 ;  /* 0x000cd41d01007387 */ /* 0x0001e80000100800 */
[----:B0-----:R-:W3:Y:S01]  /*13ea0*/  LDL.LU R29, [R1+0x20] ;  /* 0x00002000011d7983 */ /* 0x001ee20000300800 */
[----:B-----5:R-:W-:-:S02]  /*13eb0*/  IMAD R28, R28, UR4, RZ ;  /* 0x000000041c1c7c24 */ /* 0x020fc4000f8e02ff */
[----:B----4-:R-:W-:-:S03]  /*13ec0*/  IMAD R27, R27, UR4, RZ ;  /* 0x000000041b1b7c24 */ /* 0x010fc6000f8e02ff */
[----:B------:R-:W-:Y:S04]  /*13ed0*/  STL [R1+0xcd0], R28 ;  /* 0x000cd01c01007387 */ /* 0x000fe80000100800 */
[----:B------:R0:W-:Y:S01]  /*13ee0*/  STL [R1+0xccc], R27 ;  /* 0x000ccc1b01007387 */ /* 0x0001e20000100800 */
[----:B------:R-:W-:Y:S02]  /*13ef0*/  IMAD R3, R3, UR4, RZ ;  /* 0x0000000403037c24 */ /* 0x000fe4000f8e02ff */
[----:B------:R-:W-:Y:S02]  /*13f00*/  IMAD R5, R5, UR4, RZ ;  /* 0x0000000405057c24 */ /* 0x000fe4000f8e02ff */
[----:B------:R-:W-:Y:S02]  /*13f10*/  IMAD R6, R6, UR4, RZ ;  /* 0x0000000406067c24 */ /* 0x000fe4000f8e02ff */
[----:B0-----:R-:W-:-:S02]  /*13f20*/  IMAD R27, R4, UR4, RZ ;  /* 0x00000004041b7c24 */ /* 0x001fc4000f8e02ff */
[----:B------:R-:W-:Y:S02]  /*13f30*/  IMAD R22, R22, UR4, RZ ;  /* 0x0000000416167c24 */ /* 0x000fe4000f8e02ff */
[----:B------:R-:W-:Y:S02]  /*13f40*/  IMAD R21, R21, UR4, RZ ;  /* 0x0000000415157c24 */ /* 0x000fe4000f8e02ff */
[----:B------:R-:W-:Y:S02]  /*13f50*/  IMAD R20, R20, UR4, RZ ;  /* 0x0000000414147c24 */ /* 0x000fe4000f8e02ff */
[----:B------:R-:W-:Y:S02]  /*13f60*/  IMAD R19, R19, UR4, RZ ;  /* 0x0000000413137c24 */ /* 0x000fe4000f8e02ff */
[----:B------:R-:W-:Y:S02]  /*13f70*/  IMAD R23, R23, UR4, RZ ;  /* 0x0000000417177c24 */ /* 0x000fe4000f8e02ff */
[----:B------:R-:W-:-:S02]  /*13f80*/  IMAD R24, R24, UR4, RZ ;  /* 0x0000000418187c24 */ /* 0x000fc4000f8e02ff */
[----:B------:R-:W-:Y:S02]  /*13f90*/  IMAD R18, R18, UR4, RZ ;  /* 0x0000000412127c24 */ /* 0x000fe4000f8e02ff */
[----:B---3--:R-:W-:-:S05]  /*13fa0*/  IMAD R4, R29, UR8, RZ ;  /* 0x000000081d047c24 */ /* 0x008fca000f8e02ff */
[----:B------:R-:W-:Y:S04]  /*13fb0*/  STL [R1+0xcd8], R4 ;  /* 0x000cd80401007387 */ /* 0x000fe80000100800 */
[----:B------:R-:W-:Y:S04]  /*13fc0*/  STL [R1+0x3ac], R27 ;  /* 0x0003ac1b01007387 */ /* 0x000fe80000100800 */
[----:B------:R0:W-:Y:S04]  /*13fd0*/  STL [R1+0xcdc], R3 ;  /* 0x000cdc0301007387 */ /* 0x0001e80000100800 */
[----:B------:R-:W-:Y:S04]  /*13fe0*/  STL [R1+0xce0], R5 ;  /* 0x000ce00501007387 */ /* 0x000fe80000100800 */
[----:B------:R-:W-:Y:S04]  /*13ff0*/  STL [R1+0xce4], R6 ;  /* 0x000ce40601007387 */ /* 0x000fe80000100800 */
[----:B------:R-:W-:Y:S01]  /*14000*/  STL [R1+0xce8], R22 ;  /* 0x000ce81601007387 */ /* 0x000fe20000100800 */
[----:B0-----:R-:W-:-:S03]  /*14010*/  IMAD R3, R25, UR4, RZ ;  /* 0x0000000419037c24 */ /* 0x001fc6000f8e02ff */
[----:B------:R-:W-:Y:S01]  /*14020*/  STL [R1+0xcec], R21 ;  /* 0x000cec1501007387 */ /* 0x000fe20000100800 */
[----:B------:R-:W-:-:S03]  /*14030*/  IMAD R25, R12, UR4, RZ ;  /* 0x000000040c197c24 */ /* 0x000fc6000f8e02ff */
[----:B------:R-:W-:Y:S04]  /*14040*/  STL [R1+0xcf0], R20 ;  /* 0x000cf01401007387 */ /* 0x000fe80000100800 */
[----:B------:R-:W-:Y:S04]  /*14050*/  STL [R1+0xcf4], R19 ;  /* 0x000cf41301007387 */ /* 0x000fe80000100800 */
[----:B------:R-:W-:Y:S04]  /*14060*/  STL [R1+0xcf8], R23 ;  /* 0x000cf81701007387 */ /* 0x000fe80000100800 */
[----:B------:R0:W-:Y:S01]  /*14070*/  STL [R1+0xcfc], R24 ;  /* 0x000cfc1801007387 */ /* 0x0001e20000100800 */
[----:B------:R-:W-:-:S03]  /*14080*/  IMAD R29, RZ, RZ, -UR6 ;  /* 0x80000006ff1d7e24 */ /* 0x000fc6000f8e02ff */
[----:B0-----:R-:W3:Y:S04]  /*14090*/  LDL.LU R24, [R1+0x28] ;  /* 0x0000280001187983 */ /* 0x001ee80000300800 */
[----:B------:R-:W4:Y:S04]  /*140a0*/  LDL.LU R23, [R1+0x58] ;  /* 0x0000580001177983 */ /* 0x000f280000300800 */
[----:B------:R-:W-:Y:S04]  /*140b0*/  STL [R1+0x20], R3 ;  /* 0x0000200301007387 */ /* 0x000fe80000100800 */
[----:B------:R-:W5:Y:S01]  /*140c0*/  LDL.LU R19, [R1+0x98] ;  /* 0x0000980001137983 */ /* 0x000f620000300800 */
[----:B------:R-:W-:-:S03]  /*140d0*/  IMAD R12, R29, 0x4, R7 ;  /* 0x000000041d0c7824 */ /* 0x000fc600078e0207 */
[----:B------:R0:W-:Y:S04]  /*140e0*/  STL [R1+0xd00], R25 ;  /* 0x000d001901007387 */ /* 0x0001e80000100800 */
[----:B0-----:R-:W3:Y:S04]  /*140f0*/  LDL.LU R25, [R1+0x24] ;  /* 0x0000240001197983 */ /* 0x001ee80000300800 */
[----:B------:R0:W-:Y:S04]  /*14100*/  STL [R1+0xd04], R18 ;  /* 0x000d041201007387 */ /* 0x0001e80000100800 */
[----:B0-----:R-:W4:Y:S04]  /*14110*/  LDL.LU R18, [R1+0x1c] ;  /* 0x00001c0001127983 */ /* 0x001f280000300800 */
[----:B------:R-:W5:Y:S01]  /*14120*/  LDL.LU R7, [R1+0xd08] ;  /* 0x000d080001077983 */ /* 0x000f620000300800 */
[----:B--2---:R-:W-:-:S02]  /*14130*/  LEA R4, P1, R8, R2, 0x1 ;  /* 0x0000000208047211 */ /* 0x004fc400078208ff */
[-C--:B------:R-:W-:Y:S01]  /*14140*/  LEA R3, P2, R9, R2.reuse, 0x1 ;  /* 0x0000000209037211 */ /* 0x080fe200078408ff */
[----:B------:R-:W2:Y:S04]  /*14150*/  LDL.LU R20, [R1+0xac] ;  /* 0x0000ac0001147983 */ /* 0x000ea80000300800 */
[----:B------:R-:W2:Y:S04]  /*14160*/  LDL.LU R21, [R1+0xc4] ;  /* 0x0000c40001157983 */ /* 0x000ea80000300800 */
[----:B------:R0:W-:Y:S04]  /*14170*/  STL [R1+0xbdc], R4 ;  /* 0x000bdc0401007387 */ /* 0x0001e80000100800 */
[----:B------:R1:W-:Y:S04]  /*14180*/  STL [R1+0xbe0], R3 ;  /* 0x000be00301007387 */ /* 0x0003e80000100800 */
[----:B------:R-:W2:Y:S01]  /*14190*/  LDL.LU R22, [R1+0xd4] ;  /* 0x0000d40001167983 */ /* 0x000ea20000300800 */
[----:B0-----:R-:W-:-:S02]  /*141a0*/  LEA R4, P3, R10, R2, 0x1 ;  /* 0x000000020a047211 */ /* 0x001fc400078608ff */
[----:B-1----:R-:W-:-:S03]  /*141b0*/  LEA R3, P4, R11, R2, 0x1 ;  /* 0x000000020b037211 */ /* 0x002fc600078808ff */
[----:B------:R0:W-:Y:S04]  /*141c0*/  STL [R1+0xbe4], R4 ;  /* 0x000be40401007387 */ /* 0x0001e80000100800 */
[----:B------:R1:W-:Y:S04]  /*141d0*/  STL [R1+0xbe8], R3 ;  /* 0x000be80301007387 */ /* 0x0003e80000100800 */
[----:B------:R-:W2:Y:S01]  /*141e0*/  LDL.LU R6, [R1+0xd8] ;  /* 0x0000d80001067983 */ /* 0x000ea20000300800 */
[-C--:B0-----:R-:W-:Y:S02]  /*141f0*/  LEA R4, P5, R13, R2.reuse, 0x1 ;  /* 0x000000020d047211 */ /* 0x081fe400078a08ff */
[----:B-1----:R-:W-:-:S03]  /*14200*/  LEA R3, P6, R14, R2, 0x1 ;  /* 0x000000020e037211 */ /* 0x002fc600078c08ff */
[----:B------:R0:W-:Y:S04]  /*14210*/  STL [R1+0xbec], R4 ;  /* 0x000bec0401007387 */ /* 0x0001e80000100800 */
[----:B------:R5:W-:Y:S01]  /*14220*/  STL [R1+0xbf0], R3 ;  /* 0x000bf00301007387 */ /* 0x000be20000100800 */
[----:B0-----:R-:W-:Y:S02]  /*14230*/  LEA R4, P0, R15, R2, 0x1 ;  /* 0x000000020f047211 */ /* 0x001fe400078008ff */
[-C--:B-----5:R-:W-:Y:S02]  /*14240*/  LEA.HI.X.SX32 R3, R8, R7.reuse, 0x1, P1 ;  /* 0x0000000708037211 */ /* 0x0a0fe400008f0eff */
[----:B------:R-:W5:Y:S04]  /*14250*/  LDL.LU R8, [R1+0x18] ;  /* 0x0000180001087983 */ /* 0x000f680000300800 */
[----:B------:R-:W-:Y:S04]  /*14260*/  STL [R1+0xbf4], R4 ;  /* 0x000bf40401007387 */ /* 0x000fe80000100800 */
[----:B------:R-:W2:Y:S04]  /*14270*/  LDL.LU R5, [R1+0xdc] ;  /* 0x0000dc0001057983 */ /* 0x000ea80000300800 */
[----:B------:R0:W-:Y:S04]  /*14280*/  STL [R1+0xbd4], R3 ;  /* 0x000bd40301007387 */ /* 0x0001e80000100800 */
[----:B0-----:R-:W2:Y:S01]  /*14290*/  LDL.LU R3, [R1+0x100] ;  /* 0x0001000001037983 */ /* 0x001ea20000300800 */
[----:B------:R-:W-:-:S02]  /*142a0*/  LEA.HI.X.SX32 R4, R9, R7, 0x1, P2 ;  /* 0x0000000709047211 */ /* 0x000fc400010f0eff */
[----:B------:R-:W-:Y:S02]  /*142b0*/  LEA.HI.X.SX32 R9, R10, R7, 0x1, P3 ;  /* 0x000000070a097211 */ /* 0x000fe400018f0eff */
[-C--:B---3--:R-:W-:Y:S02]  /*142c0*/  LEA R10, P3, R25, R2.reuse, 0x1 ;  /* 0x00000002190a7211 */ /* 0x088fe400078608ff */
[----:B-----5:R-:W-:-:S05]  /*142d0*/  LEA R27, P1, R8, R2, 0x1 ;  /* 0x00000002081b7211 */ /* 0x020fca00078208ff */
[----:B------:R4:W-:Y:S04]  /*142e0*/  STL [R1+0xbd8], R27 ;  /* 0x000bd81b01007387 */ /* 0x0009e80000100800 */
[----:B------:R0:W-:Y:S01]  /*142f0*/  STL [R1+0xbcc], R4 ;  /* 0x000bcc0401007387 */ /* 0x0001e20000100800 */
[----:B----4-:R-:W-:-:S03]  /*14300*/  LEA R27, P2, R18, R2, 0x1 ;  /* 0x00000002121b7211 */ /* 0x010fc600078408ff */
[----:B0-----:R-:W3:Y:S04]  /*14310*/  LDL.LU R4, [R1+0x104] ;  /* 0x0001040001047983 */ /* 0x001ee80000300800 */
[----:B------:R-:W-:Y:S04]  /*14320*/  STL [R1+0xbd0], R27 ;  /* 0x000bd01b01007387 */ /* 0x000fe80000100800 */
[----:B------:R0:W-:Y:S04]  /*14330*/  STL [R1+0xbc4], R9 ;  /* 0x000bc40901007387 */ /* 0x0001e80000100800 */
[----:B------:R-:W4:Y:S01]  /*14340*/  LDL.LU R28, [R1+0x108] ;  /* 0x00010800011c7983 */ /* 0x000f220000300800 */
[----:B0-----:R-:W-:-:S03]  /*14350*/  LEA.HI.X.SX32 R9, R11, R7, 0x1, P4 ;  /* 0x000000070b097211 */ /* 0x001fc600020f0eff */
[----:B------:R0:W-:Y:S04]  /*14360*/  STL [R1+0xbc8], R10 ;  /* 0x000bc80a01007387 */ /* 0x0001e80000100800 */
[----:B------:R1:W-:Y:S04]  /*14370*/  STL [R1+0xbbc], R9 ;  /* 0x000bbc0901007387 */ /* 0x0003e80000100800 */
[----:B------:R-:W5:Y:S01]  /*14380*/  LDL.LU R29, [R1+0x10c] ;  /* 0x00010c00011d7983 */ /* 0x000f620000300800 */
[----:B0-----:R-:W-:Y:S02]  /*14390*/  LEA R10, P4, R24, R2, 0x1 ;  /* 0x00000002180a7211 */ /* 0x001fe400078808ff */
[----:B-1----:R-:W-:-:S03]  /*143a0*/  LEA.HI.X.SX32 R9, R13, R7, 0x1, P5 ;  /* 0x000000070d097211 */ /* 0x002fc600028f0eff */
[----:B------:R0:W-:Y:S01]  /*143b0*/  STL [R1+0xbc0], R10 ;  /* 0x000bc00a01007387 */ /* 0x0001e20000100800 */
[----:B------:R-:W-:-:S03]  /*143c0*/  LEA R11, P5, R23, R2, 0x1 ;  /* 0x00000002170b7211 */ /* 0x000fc600078a08ff */
[----:B------:R1:W-:Y:S01]  /*143d0*/  STL [R1+0xbb4], R9 ;  /* 0x000bb40901007387 */ /* 0x0003e20000100800 */
[----:B0-----:R-:W-:-:S03]  /*143e0*/  LEA.HI.X.SX32 R10, R14, R7, 0x1, P6 ;  /* 0x000000070e0a7211 */ /* 0x001fc600030f0eff */
[----:B-1----:R-:W5:Y:S04]  /*143f0*/  LDL.LU R9, [R1+0x11c] ;  /* 0x00011c0001097983 */ /* 0x002f680000300800 */
[----:B------:R0:W-:Y:S04]  /*14400*/  STL [R1+0xbb8], R11 ;  /* 0x000bb80b01007387 */ /* 0x0001e80000100800 */
[----:B------:R1:W-:Y:S04]  /*14410*/  STL [R1+0xbac], R10 ;  /* 0x000bac0a01007387 */ /* 0x0003e80000100800 */
[----:B------:R-:W5:Y:S01]  /*14420*/  LDL.LU R27, [R1+0x120] ;  /* 0x00012000011b7983 */ /* 0x000f620000300800 */
[----:B0-----:R-:W-:-:S02]  /*14430*/  LEA R11, P6, R19, R2, 0x1 ;  /* 0x00000002130b7211 */ /* 0x001fc400078c08ff */
[----:B-1----:R-:W-:-:S03]  /*14440*/  LEA.HI.X.SX32 R10, R15, R7, 0x1, P0 ;  /* 0x000000070f0a7211 */ /* 0x002fc600000f0eff */
[----:B------:R-:W-:Y:S04]  /*14450*/  STL [R1+0xbb0], R11 ;  /* 0x000bb00b01007387 */ /* 0x000fe80000100800 */
[----:B------:R0:W-:Y:S02]  /*14460*/  STL [R1+0x418], R10 ;  /* 0x0004180a01007387 */ /* 0x0001e40000100800 */
[----:B0-----:R-:W-:Y:S02]  /*14470*/  LEA.HI.X.SX32 R10, R8, R7, 0x1, P1 ;  /* 0x00000007080a7211 */ /* 0x001fe400008f0eff */
[----:B------:R-:W5:Y:S01]  /*14480*/  LDL.LU R8, [R1+0x124] ;  /* 0x0001240001087983 */ /* 0x000f620000300800 */
[----:B--2---:R-:W-:-:S05]  /*14490*/  LEA R11, P0, R20, R2, 0x1 ;  /* 0x00000002140b7211 */ /* 0x004fca00078008ff */
[----:B------:R0:W-:Y:S04]  /*144a0*/  STL [R1+0x438], R11 ;  /* 0x0004380b01007387 */ /* 0x0001e80000100800 */
[----:B------:R1:W-:Y:S01]  /*144b0*/  STL [R1+0x41c], R10 ;  /* 0x00041c0a01007387 */ /* 0x0003e20000100800 */
[----:B0-----:R-:W-:Y:S02]  /*144c0*/  LEA R11, P1, R21, R2, 0x1 ;  /* 0x00000002150b7211 */ /* 0x001fe400078208ff */
[-C--:B-1----:R-:W-:Y:S02]  /*144d0*/  LEA.HI.X.SX32 R10, R18, R7.reuse, 0x1, P2 ;  /* 0x00000007120a7211 */ /* 0x082fe400010f0eff */
[----:B------:R-:W2:Y:S04]  /*144e0*/  LDL.LU R18, [R1+0x128] ;  /* 0x0001280001127983 */ /* 0x000ea80000300800 */
[----:B------:R-:W-:Y:S04]  /*144f0*/  STL [R1+0x440], R11 ;  /* 0x0004400b01007387 */ /* 0x000fe80000100800 */
[----:B------:R0:W-:Y:S02]  /*14500*/  STL [R1+0x420], R10 ;  /* 0x0004200a01007387 */ /* 0x0001e40000100800 */
[----:B0-----:R-:W-:-:S02]  /*14510*/  LEA.HI.X.SX32 R10, R25, R7, 0x1, P3 ;  /* 0x00000007190a7211 */ /* 0x001fc400018f0eff */
[----:B------:R-:W2:Y:S01]  /*14520*/  LDL.LU R25, [R1+0x12c] ;  /* 0x00012c0001197983 */ /* 0x000ea20000300800 */
[----:B------:R-:W-:-:S05]  /*14530*/  LEA R11, P2, R22, R2, 0x1 ;  /* 0x00000002160b7211 */ /* 0x000fca00078408ff */
[----:B------:R0:W-:Y:S04]  /*14540*/  STL [R1+0x448], R11 ;  /* 0x0004480b01007387 */ /* 0x0001e80000100800 */
[----:B------:R1:W-:Y:S01]  /*14550*/  STL [R1+0x424], R10 ;  /* 0x0004240a01007387 */ /* 0x0003e20000100800 */
[-C--:B0-----:R-:W-:Y:S02]  /*14560*/  LEA R11, P3, R6, R2.reuse, 0x1 ;  /* 0x00000002060b7211 */ /* 0x081fe400078608ff */
[----:B-1----:R-:W-:Y:S02]  /*14570*/  LEA.HI.X.SX32 R10, R24, R7, 0x1, P4 ;  /* 0x00000007180a7211 */ /* 0x002fe400020f0eff */
[----:B------:R-:W2:Y:S04]  /*14580*/  LDL.LU R24, [R1+0x134] ;  /* 0x0001340001187983 */ /* 0x000ea80000300800 */
[----:B------:R0:W-:Y:S04]  /*14590*/  STL [R1+0x450], R11 ;  /* 0x0004500b01007387 */ /* 0x0001e80000100800 */
[----:B------:R1:W-:Y:S01]  /*145a0*/  STL [R1+0x428], R10 ;  /* 0x0004280a01007387 */ /* 0x0003e20000100800 */
[----:B0-----:R-:W-:-:S02]  /*145b0*/  LEA R11, P4, R5, R2, 0x1 ;  /* 0x00000002050b7211 */ /* 0x001fc400078808ff */
[----:B-1----:R-:W-:Y:S02]  /*145c0*/  LEA.HI.X.SX32 R10, R23, R7, 0x1, P5 ;  /* 0x00000007170a7211 */ /* 0x002fe400028f0eff */
[----:B------:R-:W2:Y:S04]  /*145d0*/  LDL.LU R23, [R1+0x13c] ;  /* 0x00013c0001177983 */ /* 0x000ea80000300800 */
[----:B------:R0:W-:Y:S04]  /*145e0*/  STL [R1+0x458], R11 ;  /* 0x0004580b01007387 */ /* 0x0001e80000100800 */
[----:B------:R1:W-:Y:S01]  /*145f0*/  STL [R1+0x42c], R10 ;  /* 0x00042c0a01007387 */ /* 0x0003e20000100800 */
[----:B0-----:R-:W-:-:S02]  /*14600*/  LEA R11, P5, R3, R2, 0x1 ;  /* 0x00000002030b7211 */ /* 0x001fc400078a08ff */
[-C--:B-1----:R-:W-:Y:S02]  /*14610*/  LEA.HI.X.SX32 R10, R19, R7.reuse, 0x1, P6 ;  /* 0x00000007130a7211 */ /* 0x082fe400030f0eff */
[----:B------:R-:W2:Y:S04]  /*14620*/  LDL.LU R19, [R1+0x140] ;  /* 0x0001400001137983 */ /* 0x000ea80000300800 */
[----:B------:R-:W-:Y:S04]  /*14630*/  STL [R1+0x460], R11 ;  /* 0x0004600b01007387 */ /* 0x000fe80000100800 */
[----:B------:R0:W-:Y:S02]  /*14640*/  STL [R1+0x430], R10 ;  /* 0x0004300a01007387 */ /* 0x0001e40000100800 */
[----:B0-----:R-:W-:-:S02]  /*14650*/  LEA.HI.X.SX32 R10, R20, R7, 0x1, P0 ;  /* 0x00000007140a7211 */ /* 0x001fc400000f0eff */
[----:B------:R-:W2:Y:S01]  /*14660*/  LDL.LU R20, [R1+0x144] ;  /* 0x0001440001147983 */ /* 0x000ea20000300800 */
[----:B---3--:R-:W-:-:S05]  /*14670*/  LEA R11, P6, R4, R2, 0x1 ;  /* 0x00000002040b7211 */ /* 0x008fca00078c08ff */
[----:B------:R4:W-:Y:S04]  /*14680*/  STL [R1+0x468], R11 ;  /* 0x0004680b01007387 */ /* 0x0009e80000100800 */
[----:B------:R0:W-:Y:S01]  /*14690*/  STL [R1+0x434], R10 ;  /* 0x0004340a01007387 */ /* 0x0001e20000100800 */
[-C--:B----4-:R-:W-:Y:S02]  /*146a0*/  LEA R11, P0, R28, R2.reuse, 0x1 ;  /* 0x000000021c0b7211 */ /* 0x090fe400078008ff */
[----:B0-----:R-:W-:Y:S02]  /*146b0*/  LEA.HI.X.SX32 R10, R21, R7, 0x1, P1 ;  /* 0x00000007150a7211 */ /* 0x001fe400008f0eff */
[----:B------:R-:W3:Y:S04]  /*146c0*/  LDL.LU R21, [R1+0x148] ;  /* 0x0001480001157983 */ /* 0x000ee80000300800 */
[----:B------:R5:W-:Y:S04]  /*146d0*/  STL [R1+0x470], R11 ;  /* 0x0004700b01007387 */ /* 0x000be80000100800 */
[----:B------:R0:W-:Y:S01]  /*146e0*/  STL [R1+0x43c], R10 ;  /* 0x00043c0a01007387 */ /* 0x0001e20000100800 */
[----:B-----5:R-:W-:-:S02]  /*146f0*/  LEA R11, P1, R29, R2, 0x1 ;  /* 0x000000021d0b7211 */ /* 0x020fc400078208ff */
[-C--:B0-----:R-:W-:Y:S02]  /*14700*/  LEA.HI.X.SX32 R10, R22, R7.reuse, 0x1, P2 ;  /* 0x00000007160a7211 */ /* 0x081fe400010f0eff */
[----:B------:R-:W4:Y:S04]  /*14710*/  LDL.LU R22, [R1+0x14c] ;  /* 0x00014c0001167983 */ /* 0x000f280000300800 */
[----:B------:R-:W-:Y:S04]  /*14720*/  STL [R1+0x478], R11 ;  /* 0x0004780b01007387 */ /* 0x000fe80000100800 */
[----:B------:R0:W-:Y:S02]  /*14730*/  STL [R1+0x444], R10 ;  /* 0x0004440a01007387 */ /* 0x0001e40000100800 */
[----:B0-----:R-:W-:-:S02]  /*14740*/  LEA.HI.X.SX32 R10, R6, R7, 0x1, P3 ;  /* 0x00000007060a7211 */ /* 0x001fc400018f0eff */
[----:B------:R-:W5:Y:S01]  /*14750*/  LDL.LU R6, [R1+0x150] ;  /* 0x0001500001067983 */ /* 0x000f620000300800 */
[----:B------:R-:W-:-:S05]  /*14760*/  LEA R11, P2, R9, R2, 0x1 ;  /* 0x00000002090b7211 */ /* 0x000fca00078408ff */
[----:B------:R0:W-:Y:S04]  /*14770*/  STL [R1+0x480], R11 ;  /* 0x0004800b01007387 */ /* 0x0001e80000100800 */
[----:B------:R1:W-:Y:S01]  /*14780*/  STL [R1+0x44c], R10 ;  /* 0x00044c0a01007387 */ /* 0x0003e20000100800 */
[-C--:B0-----:R-:W-:Y:S02]  /*14790*/  LEA R11, P3, R27, R2.reuse, 0x1 ;  /* 0x000000021b0b7211 */ /* 0x081fe400078608ff */
[----:B-1----:R-:W-:Y:S02]  /*147a0*/  LEA.HI.X.SX32 R10, R5, R7, 0x1, P4 ;  /* 0x00000007050a7211 */ /* 0x002fe400020f0eff */
[----:B------:R-:W5:Y:S04]  /*147b0*/  LDL.LU R5, [R1+0x154] ;  /* 0x0001540001057983 */ /* 0x000f680000300800 */
[----:B------:R0:W-:Y:S04]  /*147c0*/  STL [R1+0x488], R11 ;  /* 0x0004880b01007387 */ /* 0x0001e80000100800 */
[----:B------:R1:W-:Y:S01]  /*147d0*/  STL [R1+0x454], R10 ;  /* 0x0004540a01007387 */ /* 0x0003e20000100800 */
[----:B0-----:R-:W-:-:S02]  /*147e0*/  LEA R11, P4, R8, R2, 0x1 ;  /* 0x00000002080b7211 */ /* 0x001fc400078808ff */
[-C--:B-1----:R-:W-:Y:S02]  /*147f0*/  LEA.HI.X.SX32 R10, R3, R7.reuse, 0x1, P5 ;  /* 0x00000007030a7211 */ /* 0x082fe400028f0eff */
[----:B------:R-:W5:Y:S04]  /*14800*/  LDL.LU R3, [R1+0x158] ;  /* 0x0001580001037983 */ /* 0x000f680000300800 */
[----:B------:R-:W-:Y:S04]  /*14810*/  STL [R1+0x490], R11 ;  /* 0x0004900b01007387 */ /* 0x000fe80000100800 */
[----:B------:R0:W-:Y:S02]  /*14820*/  STL [R1+0x45c], R10 ;  /* 0x00045c0a01007387 */ /* 0x0001e40000100800 */
[----:B0-----:R-:W-:-:S02]  /*14830*/  LEA.HI.X.SX32 R10, R4, R7, 0x1, P6 ;  /* 0x00000007040a7211 */ /* 0x001fc400030f0eff */
        /* <DEDUP_REMOVED lines=32> */
[----:B------:R-:W-:Y:S04]  /*14a40*/  STL [R1+0x4c8], R11 ;  /* 0x0004c80b01007387 */ /* 0x000fe80000100800 */
[----:B------:R0:W-:Y:S02]  /*14a50*/  STL [R1+0x494], R10 ;  /* 0x0004940a01007387 */ /* 0x0001e40000100800 */
[-C--:B0-----:R-:W-:Y:S02]  /*14a60*/  LEA.HI.X.SX32 R10, R25, R7.reuse, 0x1, P6 ;  /* 0x00000007190a7211 */ /* 0x081fe400030f0eff */
[----:B----4-:R-:W-:Y:S01]  /*14a70*/  LEA R11, P5, R22, R2, 0x1 ;  /* 0x00000002160b7211 */ /* 0x010fe200078a08ff */
[----:B------:R-:W3:Y:S04]  /*14a80*/  LDL.LU R25, [R1+0x178] ;  /* 0x0001780001197983 */ /* 0x000ee80000300800 */
[----:B------:R-:W-:Y:S04]  /*14a90*/  STL [R1+0x4d0], R11 ;  /* 0x0004d00b01007387 */ /* 0x000fe80000100800 */
[----:B------:R0:W-:Y:S02]  /*14aa0*/  STL [R1+0x49c], R10 ;  /* 0x00049c0a01007387 */ /* 0x0001e40000100800 */
[----:B0-----:R-:W-:-:S02]  /*14ab0*/  LEA.HI.X.SX32 R10, R24, R7, 0x1, P0 ;  /* 0x00000007180a7211 */ /* 0x001fc400000f0eff */
[----:B------:R-:W4:Y:S01]  /*14ac0*/  LDL.LU R24, [R1+0x17c] ;  /* 0x00017c0001187983 */ /* 0x000f220000300800 */
[----:B-----5:R-:W-:-:S05]  /*14ad0*/  LEA R11, P6, R6, R2, 0x1 ;  /* 0x00000002060b7211 */ /* 0x020fca00078c08ff */
[----:B------:R-:W-:Y:S04]  /*14ae0*/  STL [R1+0x4d8], R11 ;  /* 0x0004d80b01007387 */ /* 0x000fe80000100800 */
[----:B------:R0:W-:Y:S02]  /*14af0*/  STL [R1+0x4a4], R10 ;  /* 0x0004a40a01007387 */ /* 0x0001e40000100800 */
[----:B0-----:R-:W-:Y:S02]  /*14b00*/  LEA.HI.X.SX32 R10, R23, R7, 0x1, P1 ;  /* 0x00000007170a7211 */ /* 0x001fe400008f0eff */
        /* <DEDUP_REMOVED lines=27> */
[----:B------:R-:W-:Y:S04]  /*14cc0*/  STL [R1+0x508], R11 ;  /* 0x0005080b01007387 */ /* 0x000fe80000100800 */
[----:B------:R0:W-:Y:S02]  /*14cd0*/  STL [R1+0x4d4], R10 ;  /* 0x0004d40a01007387 */ /* 0x0001e40000100800 */
[----:B0-----:R-:W-:Y:S02]  /*14ce0*/  LEA.HI.X.SX32 R10, R5, R7, 0x1, P0 ;  /* 0x00000007050a7211 */ /* 0x001fe400000f0eff */
        /* <DEDUP_REMOVED lines=92> */
[----:B------:R-:W-:Y:S04]  /*152b0*/  STL [R1+0x5a0], R11 ;  /* 0x0005a00b01007387 */ /* 0x000fe80000100800 */
[----:B------:R0:W-:Y:S02]  /*152c0*/  STL [R1+0x56c], R10 ;  /* 0x00056c0a01007387 */ /* 0x0001e40000100800 */
[-C--:B0-----:R-:W-:Y:S02]  /*152d0*/  LEA.HI.X.SX32 R10, R4, R7.reuse, 0x1, P5 ;  /* 0x00000007040a7211 */ /* 0x081fe400028f0eff */
[----:B------:R-:W-:Y:S01]  /*152e0*/  LEA R11, P4, R18, R2, 0x1 ;  /* 0x00000002120b7211 */ /* 0x000fe200078808ff */
[----:B------:R-:W5:Y:S04]  /*152f0*/  LDL.LU R4, [R1+0x1f4] ;  /* 0x0001f40001047983 */ /* 0x000f680000300800 */
[----:B------:R-:W-:Y:S04]  /*15300*/  STL [R1+0x5a8], R11 ;  /* 0x0005a80b01007387 */ /* 0x000fe80000100800 */
[----:B------:R0:W-:Y:S02]  /*15310*/  STL [R1+0x574], R10 ;  /* 0x0005740a01007387 */ /* 0x0001e40000100800 */
[----:B0-----:R-:W-:-:S02]  /*15320*/  LEA.HI.X.SX32 R10, R28, R7, 0x1, P6 ;  /* 0x000000071c0a7211 */ /* 0x001fc400030f0eff */
[----:B------:R-:W-:Y:S01]  /*15330*/  LEA R11, P5, R25, R2, 0x1 ;  /* 0x00000002190b7211 */ /* 0x000fe200078a08ff */
        /* <DEDUP_REMOVED lines=66> */
[----:B------:R-:W-:Y:S04]  /*15760*/  STL [R1+0x618], R11 ;  /* 0x0006180b01007387 */ /* 0x000fe80000100800 */
[----:B------:R0:W-:Y:S02]  /*15770*/  STL [R1+0x5e4], R10 ;  /* 0x0005e40a01007387 */ /* 0x0001e40000100800 */
[-C--:B0-----:R-:W-:Y:S02]  /*15780*/  LEA.HI.X.SX32 R10, R5, R7.reuse, 0x1, P6 ;  /* 0x00000007050a7211 */ /* 0x081fe400030f0eff */
[----:B------:R-:W-:Y:S01]  /*15790*/  LEA R11, P5, R27, R2, 0x1 ;  /* 0x000000021b0b7211 */ /* 0x000fe200078a08ff */
        /* <DEDUP_REMOVED lines=79> */
[----:B------:R-:W-:Y:S01]  /*15c90*/  LEA R11, P0, R9, R2, 0x1 ;  /* 0x00000002090b7211 */ /* 0x000fe200078008ff */
        /* <DEDUP_REMOVED lines=365> */
[-C--:B------:R-:W-:Y:S02]  /*17370*/  LEA.HI.X.SX32 R9, R9, R7.reuse, 0x1, P5 ;  /* 0x0000000709097211 */ /* 0x080fe400028f0eff */
[-C--:B------:R-:W-:Y:S02]  /*17380*/  LEA.HI.X.SX32 R8, R8, R7.reuse, 0x1, P0 ;  /* 0x0000000708087211 */ /* 0x080fe400000f0eff */
[----:B------:R-:W-:Y:S02]  /*17390*/  LEA.HI.X.SX32 R13, R18, R7, 0x1, P1 ;  /* 0x00000007120d7211 */ /* 0x000fe400008f0eff */
[----:B---3--:R-:W-:-:S05]  /*173a0*/  LEA R11, P3, R24, R2, 0x1 ;  /* 0x00000002180b7211 */ /* 0x008fca00078608ff */
[----:B------:R-:W-:Y:S04]  /*173b0*/  STL [R1+0x8e8], R11 ;  /* 0x0008e80b01007387 */ /* 0x000fe80000100800 */
[----:B------:R0:W-:Y:S04]  /*173c0*/  STL [R1+0x8b4], R10 ;  /* 0x0008b40a01007387 */ /* 0x0001e80000100800 */
[----:B0-----:R-:W3:Y:S01]  /*173d0*/  LDL.LU R10, [R1+0x1d4] ;  /* 0x0001d400010a7983 */ /* 0x001ee20000300800 */
[----:B----4-:R-:W-:-:S05]  /*173e0*/  LEA R11, P4, R23, R2, 0x1 ;  /* 0x00000002170b7211 */ /* 0x010fca00078808ff */
[----:B------:R-:W-:Y:S04]  /*173f0*/  STL [R1+0x8f0], R11 ;  /* 0x0008f00b01007387 */ /* 0x000fe80000100800 */
[----:B------:R0:W-:Y:S02]  /*17400*/  STL [R1+0x8bc], R9 ;  /* 0x0008bc0901007387 */ /* 0x0001e40000100800 */
[----:B0-----:R-:W-:Y:S02]  /*17410*/  LEA.HI.X.SX32 R9, R27, R7, 0x1, P6 ;  /* 0x000000071b097211 */ /* 0x001fe400030f0eff */
[----:B------:R-:W4:Y:S01]  /*17420*/  LDL.LU R27, [R1+0x198] ;  /* 0x00019800011b7983 */ /* 0x000f220000300800 */
[----:B-----5:R-:W-:-:S05]  /*17430*/  LEA R11, P5, R19, R2, 0x1 ;  /* 0x00000002130b7211 */ /* 0x020fca00078a08ff */
[----:B------:R-:W-:Y:S04]  /*17440*/  STL [R1+0x8f8], R11 ;  /* 0x0008f80b01007387 */ /* 0x000fe80000100800 */
[----:B------:R0:W-:Y:S04]  /*17450*/  STL [R1+0x8c4], R9 ;  /* 0x0008c40901007387 */ /* 0x0001e80000100800 */
[----:B0-----:R-:W5:Y:S01]  /*17460*/  LDL.LU R9, [R1+0x194] ;  /* 0x0001940001097983 */ /* 0x001f620000300800 */
[----:B------:R-:W-:-:S05]  /*17470*/  LEA R11, P6, R20, R2, 0x1 ;  /* 0x00000002140b7211 */ /* 0x000fca00078c08ff */
[----:B------:R-:W-:Y:S04]  /*17480*/  STL [R1+0x900], R11 ;  /* 0x0009000b01007387 */ /* 0x000fe80000100800 */
[----:B------:R0:W-:Y:S04]  /*17490*/  STL [R1+0x8cc], R8 ;  /* 0x0008cc0801007387 */ /* 0x0001e80000100800 */
[----:B0-----:R-:W5:Y:S01]  /*174a0*/  LDL.LU R8, [R1+0x184] ;  /* 0x0001840001087983 */ /* 0x001f620000300800 */
[----:B------:R-:W-:-:S05]  /*174b0*/  LEA R11, P0, R21, R2, 0x1 ;  /* 0x00000002150b7211 */ /* 0x000fca00078008ff */
[----:B------:R-:W-:Y:S04]  /*174c0*/  STL [R1+0x908], R11 ;  /* 0x0009080b01007387 */ /* 0x000fe80000100800 */
[----:B------:R0:W-:Y:S04]  /*174d0*/  STL [R1+0x8d4], R13 ;  /* 0x0008d40d01007387 */ /* 0x0001e80000100800 */
[----:B------:R-:W5:Y:S01]  /*174e0*/  LDL.LU R18, [R1+0x138] ;  /* 0x0001380001127983 */ /* 0x000f620000300800 */
[----:B0-----:R-:W-:Y:S02]  /*174f0*/  LEA.HI.X.SX32 R13, R25, R7, 0x1, P2 ;  /* 0x00000007190d7211 */ /* 0x001fe400010f0eff */
[----:B------:R-:W-:-:S05]  /*17500*/  LEA R11, P1, R22, R2, 0x1 ;  /* 0x00000002160b7211 */ /* 0x000fca00078208ff */
[----:B------:R-:W-:Y:S04]  /*17510*/  STL [R1+0x910], R11 ;  /* 0x0009100b01007387 */ /* 0x000fe80000100800 */
[----:B------:R0:W-:Y:S04]  /*17520*/  STL [R1+0x8dc], R13 ;  /* 0x0008dc0d01007387 */ /* 0x0001e80000100800 */
[----:B------:R-:W5:Y:S01]  /*17530*/  LDL.LU R25, [R1+0x130] ;  /* 0x0001300001197983 */ /* 0x000f620000300800 */
[----:B0-----:R-:W-:Y:S02]  /*17540*/  LEA.HI.X.SX32 R13, R24, R7, 0x1, P3 ;  /* 0x00000007180d7211 */ /* 0x001fe400018f0eff */
[----:B--2---:R-:W-:-:S05]  /*17550*/  LEA R11, P2, R6, R2, 0x1 ;  /* 0x00000002060b7211 */ /* 0x004fca00078408ff */
[----:B------:R-:W-:Y:S04]  /*17560*/  STL [R1+0x918], R11 ;  /* 0x0009180b01007387 */ /* 0x000fe80000100800 */
[----:B------:R0:W-:Y:S04]  /*17570*/  STL [R1+0x8e4], R13 ;  /* 0x0008e40d01007387 */ /* 0x0001e80000100800 */
[----:B------:R-:W2:Y:S01]  /*17580*/  LDL.LU R24, [R1+0x118] ;  /* 0x0001180001187983 */ /* 0x000ea20000300800 */
[----:B0-----:R-:W-:Y:S02]  /*17590*/  LEA.HI.X.SX32 R13, R23, R7, 0x1, P4 ;  /* 0x00000007170d7211 */ /* 0x001fe400020f0eff */
[----:B------:R-:W-:-:S05]  /*175a0*/  LEA R11, P3, R5, R2, 0x1 ;  /* 0x00000002050b7211 */ /* 0x000fca00078608ff */
        /* <DEDUP_REMOVED lines=23> */
[-C--:B------:R-:W-:Y:S02]  /*17720*/  LEA.HI.X.SX32 R6, R6, R7.reuse, 0x1, P2 ;  /* 0x0000000706067211 */ /* 0x080fe400010f0eff */
[----:B------:R-:W-:-:S02]  /*17730*/  LEA.HI.X.SX32 R5, R5, R7, 0x1, P3 ;  /* 0x0000000705057211 */ /* 0x000fc400018f0eff */
[-C--:B------:R-:W-:Y:S02]  /*17740*/  LEA.HI.X.SX32 R3, R3, R7.reuse, 0x1, P4 ;  /* 0x0000000703037211 */ /* 0x080fe400020f0eff */
[----:B0-----:R-:W-:Y:S02]  /*17750*/  LEA.HI.X.SX32 R13, R4, R7, 0x1, P5 ;  /* 0x00000007040d7211 */ /* 0x001fe400028f0eff */
[----:B---3--:R-:W-:-:S05]  /*17760*/  LEA R11, P1, R10, R2, 0x1 ;  /* 0x000000020a0b7211 */ /* 0x008fca00078208ff */
[----:B------:R-:W-:Y:S04]  /*17770*/  STL [R1+0x948], R11 ;  /* 0x0009480b01007387 */ /* 0x000fe80000100800 */
[----:B------:R0:W-:Y:S04]  /*17780*/  STL [R1+0x914], R6 ;  /* 0x0009140601007387 */ /* 0x0001e80000100800 */
[----:B0-----:R-:W3:Y:S01]  /*17790*/  LDL.LU R6, [R1+0xf0] ;  /* 0x0000f00001067983 */ /* 0x001ee20000300800 */
[----:B----4-:R-:W-:-:S05]  /*177a0*/  LEA R11, P2, R27, R2, 0x1 ;  /* 0x000000021b0b7211 */ /* 0x010fca00078408ff */
[----:B------:R-:W-:Y:S04]  /*177b0*/  STL [R1+0x950], R11 ;  /* 0x0009500b01007387 */ /* 0x000fe80000100800 */
[----:B------:R0:W-:Y:S04]  /*177c0*/  STL [R1+0x91c], R5 ;  /* 0x00091c0501007387 */ /* 0x0001e80000100800 */
[----:B0-----:R-:W4:Y:S01]  /*177d0*/  LDL.LU R5, [R1+0xec] ;  /* 0x0000ec0001057983 */ /* 0x001f220000300800 */
[----:B-----5:R-:W-:-:S05]  /*177e0*/  LEA R11, P3, R9, R2, 0x1 ;  /* 0x00000002090b7211 */ /* 0x020fca00078608ff */
[----:B------:R-:W-:Y:S04]  /*177f0*/  STL [R1+0x958], R11 ;  /* 0x0009580b01007387 */ /* 0x000fe80000100800 */
[----:B------:R0:W-:Y:S04]  /*17800*/  STL [R1+0x924], R3 ;  /* 0x0009240301007387 */ /* 0x0001e80000100800 */
[----:B0-----:R-:W5:Y:S01]  /*17810*/  LDL.LU R3, [R1+0xe8] ;  /* 0x0000e80001037983 */ /* 0x001f620000300800 */
[----:B------:R-:W-:-:S05]  /*17820*/  LEA R11, P4, R8, R2, 0x1 ;  /* 0x00000002080b7211 */ /* 0x000fca00078808ff */
[----:B------:R0:W-:Y:S04]  /*17830*/  STL [R1+0x960], R11 ;  /* 0x0009600b01007387 */ /* 0x0001e80000100800 */
[----:B------:R-:W5:Y:S01]  /*17840*/  LDL.LU R4, [R1+0xe4] ;  /* 0x0000e40001047983 */ /* 0x000f620000300800 */
[----:B0-----:R-:W-:-:S03]  /*17850*/  LEA R11, P5, R18, R2, 0x1 ;  /* 0x00000002120b7211 */ /* 0x001fc600078a08ff */
[----:B------:R0:W-:Y:S04]  /*17860*/  STL [R1+0x92c], R13 ;  /* 0x00092c0d01007387 */ /* 0x0001e80000100800 */
[----:B------:R1:W-:Y:S01]  /*17870*/  STL [R1+0x968], R11 ;  /* 0x0009680b01007387 */ /* 0x0003e20000100800 */
[----:B0-----:R-:W-:-:S03]  /*17880*/  LEA.HI.X.SX32 R13, R28, R7, 0x1, P6 ;  /* 0x000000071c0d7211 */ /* 0x001fc600030f0eff */
[----:B------:R-:W5:Y:S04]  /*17890*/  LDL.LU R28, [R1+0xe0] ;  /* 0x0000e000011c7983 */ /* 0x000f680000300800 */
[----:B------:R0:W-:Y:S01]  /*178a0*/  STL [R1+0x934], R13 ;  /* 0x0009340d01007387 */ /* 0x0001e20000100800 */
[----:B-1----:R-:W-:-:S05]  /*178b0*/  LEA R11, P6, R25, R2, 0x1 ;  /* 0x00000002190b7211 */ /* 0x002fca00078c08ff */
[----:B------:R2:W-:Y:S01]  /*178c0*/  STL [R1+0x970], R11 ;  /* 0x0009700b01007387 */ /* 0x0005e20000100800 */
[----:B0-----:R-:W-:-:S03]  /*178d0*/  LEA.HI.X.SX32 R13, R29, R7, 0x1, P0 ;  /* 0x000000071d0d7211 */ /* 0x001fc600000f0eff */
[----:B------:R-:W5:Y:S04]  /*178e0*/  LDL.LU R29, [R1+0xd0] ;  /* 0x0000d000011d7983 */ /* 0x000f680000300800 */
[----:B------:R0:W-:Y:S01]  /*178f0*/  STL [R1+0x93c], R13 ;  /* 0x00093c0d01007387 */ /* 0x0001e20000100800 */
[-C--:B--2---:R-:W-:Y:S02]  /*17900*/  LEA R11, P0, R24, R2.reuse, 0x1 ;  /* 0x00000002180b7211 */ /* 0x084fe400078008ff */
[-C--:B0-----:R-:W-:Y:S02]  /*17910*/  LEA.HI.X.SX32 R13, R10, R7.reuse, 0x1, P1 ;  /* 0x000000070a0d7211 */ /* 0x081fe400008f0eff */
[----:B------:R-:W-:Y:S01]  /*17920*/  LEA.HI.X.SX32 R10, R27, R7, 0x1, P2 ;  /* 0x000000071b0a7211 */ /* 0x000fe200010f0eff */
[----:B------:R0:W-:Y:S04]  /*17930*/  STL [R1+0x978], R11 ;  /* 0x0009780b01007387 */ /* 0x0001e80000100800 */
[----:B------:R-:W-:Y:S04]  /*17940*/  STL [R1+0x944], R13 ;  /* 0x0009440d01007387 */ /* 0x000fe80000100800 */
[----:B------:R-:W2:Y:S01]  /*17950*/  LDL.LU R27, [R1+0xcc] ;  /* 0x0000cc00011b7983 */ /* 0x000ea20000300800 */
[----:B0-----:R-:W-:-:S05]  /*17960*/  LEA R11, P1, R23, R2, 0x1 ;  /* 0x00000002170b7211 */ /* 0x001fca00078208ff */
[----:B------:R-:W-:Y:S04]  /*17970*/  STL [R1+0x980], R11 ;  /* 0x0009800b01007387 */ /* 0x000fe80000100800 */
[----:B------:R0:W-:Y:S01]  /*17980*/  STL [R1+0x94c], R10 ;  /* 0x00094c0a01007387 */ /* 0x0001e20000100800 */
[----:B------:R-:W-:-:S03]  /*17990*/  LEA.HI.X.SX32 R9, R9, R7, 0x1, P3 ;  /* 0x0000000709097211 */ /* 0x000fc600018f0eff */
[----:B0-----:R-:W2:Y:S01]  /*179a0*/  LDL.LU R10, [R1+0xc8] ;  /* 0x0000c800010a7983 */ /* 0x001ea20000300800 */
[----:B------:R-:W-:-:S05]  /*179b0*/  LEA R11, P2, R19, R2, 0x1 ;  /* 0x00000002130b7211 */ /* 0x000fca00078408ff */
[----:B------:R-:W-:Y:S04]  /*179c0*/  STL [R1+0x988], R11 ;  /* 0x0009880b01007387 */ /* 0x000fe80000100800 */
[----:B------:R0:W-:Y:S01]  /*179d0*/  STL [R1+0x954], R9 ;  /* 0x0009540901007387 */ /* 0x0001e20000100800 */
[----:B------:R-:W-:-:S03]  /*179e0*/  LEA.HI.X.SX32 R8, R8, R7, 0x1, P4 ;  /* 0x0000000708087211 */ /* 0x000fc600020f0eff */
[----:B0-----:R-:W2:Y:S01]  /*179f0*/  LDL.LU R9, [R1+0xc0] ;  /* 0x0000c00001097983 */ /* 0x001ea20000300800 */
        /* <DEDUP_REMOVED lines=12> */
[----:B------:R0:W-:Y:S04]  /*17ac0*/  STL [R1+0x96c], R8 ;  /* 0x00096c0801007387 */ /* 0x0001e80000100800 */
[----:B0-----:R-:W2:Y:S01]  /*17ad0*/  LDL.LU R8, [R1+0xb4] ;  /* 0x0000b40001087983 */ /* 0x001ea20000300800 */
[----:B------:R-:W-:-:S02]  /*17ae0*/  LEA.HI.X.SX32 R11, R24, R7, 0x1, P0 ;  /* 0x00000007180b7211 */ /* 0x000fc400000f0eff */
[----:B---3--:R-:W-:-:S05]  /*17af0*/  LEA R13, P6, R6, R2, 0x1 ;  /* 0x00000002060d7211 */ /* 0x008fca00078c08ff */
[----:B------:R0:W-:Y:S04]  /*17b00*/  STL [R1+0x9a8], R13 ;  /* 0x0009a80d01007387 */ /* 0x0001e80000100800 */
[----:B------:R5:W-:Y:S01]  /*17b10*/  STL [R1+0x974], R11 ;  /* 0x0009740b01007387 */ /* 0x000be20000100800 */
[----:B----4-:R-:W-:Y:S02]  /*17b20*/  LEA R14, P0, R5, R2, 0x1 ;  /* 0x00000002050e7211 */ /* 0x010fe400078008ff */
[----:B0-----:R-:W-:-:S03]  /*17b30*/  LEA.HI.X.SX32 R13, R23, R7, 0x1, P1 ;  /* 0x00000007170d7211 */ /* 0x001fc600008f0eff */
[----:B------:R-:W-:Y:S04]  /*17b40*/  STL [R1+0x9b0], R14 ;  /* 0x0009b00e01007387 */ /* 0x000fe80000100800 */
[----:B------:R-:W3:Y:S04]  /*17b50*/  LDL.LU R24, [R1+0xb0] ;  /* 0x0000b00001187983 */ /* 0x000ee80000300800 */
[----:B------:R0:W-:Y:S01]  /*17b60*/  STL [R1+0x97c], R13 ;  /* 0x00097c0d01007387 */ /* 0x0001e20000100800 */
[----:B-----5:R-:W-:-:S05]  /*17b70*/  LEA R11, P1, R3, R2, 0x1 ;  /* 0x00000002030b7211 */ /* 0x020fca00078208ff */
[----:B------:R1:W-:Y:S04]  /*17b80*/  STL [R1+0x9b8], R11 ;  /* 0x0009b80b01007387 */ /* 0x0003e80000100800 */
[----:B------:R-:W4:Y:S01]  /*17b90*/  LDL.LU R23, [R1+0xa8] ;  /* 0x0000a80001177983 */ /* 0x000f220000300800 */
[----:B0-----:R-:W-:Y:S02]  /*17ba0*/  LEA.HI.X.SX32 R13, R19, R7, 0x1, P2 ;  /* 0x00000007130d7211 */ /* 0x001fe400010f0eff */
[----:B-1----:R-:W-:-:S03]  /*17bb0*/  LEA R11, P2, R4, R2, 0x1 ;  /* 0x00000002040b7211 */ /* 0x002fc600078408ff */
[----:B------:R0:W-:Y:S04]  /*17bc0*/  STL [R1+0x984], R13 ;  /* 0x0009840d01007387 */ /* 0x0001e80000100800 */
[----:B------:R1:W-:Y:S04]  /*17bd0*/  STL [R1+0x9c0], R11 ;  /* 0x0009c00b01007387 */ /* 0x0003e80000100800 */
[----:B------:R-:W5:Y:S01]  /*17be0*/  LDL.LU R19, [R1+0xa4] ;  /* 0x0000a40001137983 */ /* 0x000f620000300800 */
        /* <DEDUP_REMOVED lines=10> */
[----:B0-----:R-:W-:-:S05]  /*17c90*/  LEA.HI.X.SX32 R13, R22, R7, 0x1, P5 ;  /* 0x00000007160d7211 */ /* 0x001fca00028f0eff */
[----:B------:R-:W-:Y:S04]  /*17ca0*/  STL [R1+0x99c], R13 ;  /* 0x00099c0d01007387 */ /* 0x000fe80000100800 */
[----:B------:R-:W5:Y:S01]  /*17cb0*/  LDL.LU R22, [R1+0x94] ;  /* 0x0000940001167983 */ /* 0x000f620000300800 */
[-C--:B------:R-:W-:Y:S02]  /*17cc0*/  LEA.HI.X.SX32 R6, R6, R7.reuse, 0x1, P6 ;  /* 0x0000000706067211 */ /* 0x080fe400030f0eff */
[----:B--2---:R-:W-:Y:S02]  /*17cd0*/  LEA R11, P5, R27, R2, 0x1 ;  /* 0x000000021b0b7211 */ /* 0x004fe400078a08ff */
[----:B------:R-:W-:-:S03]  /*17ce0*/  LEA.HI.X.SX32 R5, R5, R7, 0x1, P0 ;  /* 0x0000000705057211 */ /* 0x000fc600000f0eff */
[----:B------:R-:W-:Y:S04]  /*17cf0*/  STL [R1+0x9d8], R11 ;  /* 0x0009d80b01007387 */ /* 0x000fe80000100800 */
[----:B------:R0:W-:Y:S04]  /*17d00*/  STL [R1+0x9a4], R6 ;  /* 0x0009a40601007387 */ /* 0x0001e80000100800 */
        /* <DEDUP_REMOVED lines=8> */
[----:B------:R0:W-:Y:S04]  /*17d90*/  STL [R1+0x9b4], R3 ;  /* 0x0009b40301007387 */ /* 0x0001e80000100800 */
[----:B0-----:R-:W2:Y:S01]  /*17da0*/  LDL.LU R3, [R1+0x88] ;  /* 0x0000880001037983 */ /* 0x001ea20000300800 */
[----:B------:R-:W-:Y:S02]  /*17db0*/  LEA.HI.X.SX32 R11, R4, R7, 0x1, P2 ;  /* 0x00000007040b7211 */ /* 0x000fe400010f0eff */
[----:B------:R-:W-:-:S05]  /*17dc0*/  LEA R13, P1, R18, R2, 0x1 ;  /* 0x00000002120d7211 */ /* 0x000fca00078208ff */
[----:B------:R0:W-:Y:S04]  /*17dd0*/  STL [R1+0x9f0], R13 ;  /* 0x0009f00d01007387 */ /* 0x0001e80000100800 */
[----:B------:R-:W2:Y:S04]  /*17de0*/  LDL.LU R4, [R1+0x84] ;  /* 0x0000840001047983 */ /* 0x000ea80000300800 */
[----:B------:R1:W-:Y:S01]  /*17df0*/  STL [R1+0x9bc], R11 ;  /* 0x0009bc0b01007387 */ /* 0x0003e20000100800 */
[----:B0-----:R-:W-:Y:S02]  /*17e00*/  LEA R13, P2, R25, R2, 0x1 ;  /* 0x00000002190d7211 */ /* 0x001fe400078408ff */
[----:B-1----:R-:W-:-:S03]  /*17e10*/  LEA.HI.X.SX32 R11, R28, R7, 0x1, P3 ;  /* 0x000000071c0b7211 */ /* 0x002fc600018f0eff */
[----:B------:R0:W-:Y:S04]  /*17e20*/  STL [R1+0x9f8], R13 ;  /* 0x0009f80d01007387 */ /* 0x0001e80000100800 */
[----:B------:R-:W2:Y:S04]  /*17e30*/  LDL.LU R28, [R1+0x80] ;  /* 0x00008000011c7983 */ /* 0x000ea80000300800 */
[----:B------:R1:W-:Y:S01]  /*17e40*/  STL [R1+0x9c4], R11 ;  /* 0x0009c40b01007387 */ /* 0x0003e20000100800 */
[----:B0-----:R-:W-:Y:S02]  /*17e50*/  LEA R13, P3, R8, R2, 0x1 ;  /* 0x00000002080d7211 */ /* 0x001fe400078608ff */
[----:B-1----:R-:W-:-:S03]  /*17e60*/  LEA.HI.X.SX32 R11, R29, R7, 0x1, P4 ;  /* 0x000000071d0b7211 */ /* 0x002fc600020f0eff */
[----:B------:R-:W-:Y:S04]  /*17e70*/  STL [R1+0xa00], R13 ;  /* 0x000a000d01007387 */ /* 0x000fe80000100800 */
[----:B------:R-:W2:Y:S04]  /*17e80*/  LDL.LU R29, [R1+0x7c] ;  /* 0x00007c00011d7983 */ /* 0x000ea80000300800 */
[----:B------:R0:W-:Y:S02]  /*17e90*/  STL [R1+0x9cc], R11 ;  /* 0x0009cc0b01007387 */ /* 0x0001e40000100800 */
[----:B0-----:R-:W-:-:S02]  /*17ea0*/  LEA.HI.X.SX32 R11, R27, R7, 0x1, P5 ;  /* 0x000000071b0b7211 */ /* 0x001fc400028f0eff */
[----:B------:R-:W2:Y:S01]  /*17eb0*/  LDL.LU R27, [R1+0x78] ;  /* 0x00007800011b7983 */ /* 0x000ea20000300800 */
        /* <DEDUP_REMOVED lines=11> */
[----:B------:R0:W-:Y:S04]  /*17f70*/  STL [R1+0xa18], R13 ;  /* 0x000a180d01007387 */ /* 0x0001e80000100800 */
[----:B------:R1:W-:Y:S01]  /*17f80*/  STL [R1+0x9e4], R9 ;  /* 0x0009e40901007387 */ /* 0x0003e20000100800 */
[----:B------:R-:W-:Y:S02]  /*17f90*/  LEA R14, P0, R20, R2, 0x1 ;  /* 0x00000002140e7211 */ /* 0x000fe400078008ff */
[----:B0-----:R-:W-:-:S03]  /*17fa0*/  LEA.HI.X.SX32 R13, R18, R7, 0x1, P1 ;  /* 0x00000007120d7211 */ /* 0x001fc600008f0eff */
[----:B------:R-:W-:Y:S04]  /*17fb0*/  STL [R1+0xa20], R14 ;  /* 0x000a200e01007387 */ /* 0x000fe80000100800 */
[----:B------:R-:W5:Y:S04]  /*17fc0*/  LDL.LU R18, [R1+0x6c] ;  /* 0x00006c0001127983 */ /* 0x000f680000300800 */
[----:B------:R0:W-:Y:S01]  /*17fd0*/  STL [R1+0x9ec], R13 ;  /* 0x0009ec0d01007387 */ /* 0x0001e20000100800 */
[----:B-1----:R-:W-:-:S05]  /*17fe0*/  LEA R9, P1, R21, R2, 0x1 ;  /* 0x0000000215097211 */ /* 0x002fca00078208ff */
[----:B------:R1:W-:Y:S01]  /*17ff0*/  STL [R1+0xa28], R9 ;  /* 0x000a280901007387 */ /* 0x0003e20000100800 */
[----:B0-----:R-:W-:-:S03]  /*18000*/  LEA.HI.X.SX32 R13, R25, R7, 0x1, P2 ;  /* 0x00000007190d7211 */ /* 0x001fc600010f0eff */
[----:B------:R-:W5:Y:S04]  /*18010*/  LDL.LU R25, [R1+0x68] ;  /* 0x0000680001197983 */ /* 0x000f680000300800 */
[----:B------:R0:W-:Y:S01]  /*18020*/  STL [R1+0x9f4], R13 ;  /* 0x0009f40d01007387 */ /* 0x0001e20000100800 */
[----:B-1----:R-:W-:Y:S02]  /*18030*/  LEA R9, P2, R22, R2, 0x1 ;  /* 0x0000000216097211 */ /* 0x002fe400078408ff */
[----:B0-----:R-:W-:-:S03]  /*18040*/  LEA.HI.X.SX32 R13, R8, R7, 0x1, P3 ;  /* 0x00000007080d7211 */ /* 0x001fc600018f0eff */
[----:B------:R2:W-:Y:S01]  /*18050*/  STL [R1+0xa30], R9 ;  /* 0x000a300901007387 */ /* 0x0005e20000100800 */
[----:B------:R-:W-:-:S03]  /*18060*/  LEA.HI.X.SX32 R8, R24, R7, 0x1, P4 ;  /* 0x0000000718087211 */ /* 0x000fc600020f0eff */
[----:B------:R0:W-:Y:S04]  /*18070*/  STL [R1+0x9fc], R13 ;  /* 0x0009fc0d01007387 */ /* 0x0001e80000100800 */
[----:B------:R-:W5:Y:S01]  /*18080*/  LDL.LU R24, [R1+0x64] ;  /* 0x0000640001187983 */ /* 0x000f620000300800 */
[----:B--2---:R-:W-:-:S05]  /*18090*/  LEA R9, P3, R6, R2, 0x1 ;  /* 0x0000000206097211 */ /* 0x004fca00078608ff */
[----:B------:R1:W-:Y:S04]  /*180a0*/  STL [R1+0xa38], R9 ;  /* 0x000a380901007387 */ /* 0x0003e80000100800 */
[----:B------:R-:W-:Y:S01]  /*180b0*/  STL [R1+0xa04], R8 ;  /* 0x000a040801007387 */ /* 0x000fe20000100800 */
[----:B0-----:R-:W-:Y:S02]  /*180c0*/  LEA.HI.X.SX32 R13, R23, R7, 0x1, P5 ;  /* 0x00000007170d7211 */ /* 0x001fe400028f0eff */
[----:B-1----:R-:W-:-:S05]  /*180d0*/  LEA R9, P4, R5, R2, 0x1 ;  /* 0x0000000205097211 */ /* 0x002fca00078808ff */
[----:B------:R0:W-:Y:S04]  /*180e0*/  STL [R1+0xa40], R9 ;  /* 0x000a400901007387 */ /* 0x0001e80000100800 */
[----:B0-----:R-:W2:Y:S01]  /*180f0*/  LDL.LU R9, [R1+0x60] ;  /* 0x0000600001097983 */ /* 0x001ea20000300800 */
[-C--:B------:R-:W-:Y:S02]  /*18100*/  LEA.HI.X.SX32 R14, R19, R7.reuse, 0x1, P6 ;  /* 0x00000007130e7211 */ /* 0x080fe400030f0eff */
[----:B------:R-:W-:Y:S01]  /*18110*/  LEA R8, P5, R3, R2, 0x1 ;  /* 0x0000000203087211 */ /* 0x000fe200078a08ff */
[----:B------:R-:W-:Y:S04]  /*18120*/  STL [R1+0xa0c], R13 ;  /* 0x000a0c0d01007387 */ /* 0x000fe80000100800 */
[----:B------:R0:W-:Y:S04]  /*18130*/  STL [R1+0xa48], R8 ;  /* 0x000a480801007387 */ /* 0x0001e80000100800 */
[----:B------:R-:W-:Y:S04]  /*18140*/  STL [R1+0xa14], R14 ;  /* 0x000a140e01007387 */ /* 0x000fe80000100800 */
[----:B------:R-:W2:Y:S01]  /*18150*/  LDL.LU R23, [R1+0x5c] ;  /* 0x00005c0001177983 */ /* 0x000ea20000300800 */
[----:B0-----:R-:W-:-:S02]  /*18160*/  LEA.HI.X.SX32 R8, R20, R7, 0x1, P0 ;  /* 0x0000000714087211 */ /* 0x001fc400000f0eff */
[----:B------:R-:W-:-:S05]  /*18170*/  LEA R13, P6, R4, R2, 0x1 ;  /* 0x00000002040d7211 */ /* 0x000fca00078c08ff */
[----:B------:R0:W-:Y:S04]  /*18180*/  STL [R1+0xa50], R13 ;  /* 0x000a500d01007387 */ /* 0x0001e80000100800 */
[----:B------:R-:W-:Y:S01]  /*18190*/  STL [R1+0xa1c], R8 ;  /* 0x000a1c0801007387 */ /* 0x000fe20000100800 */
[----:B0-----:R-:W-:Y:S02]  /*181a0*/  LEA.HI.X.SX32 R13, R21, R7, 0x1, P1 ;  /* 0x00000007150d7211 */ /* 0x001fe400008f0eff */
[----:B------:R-:W-:-:S05]  /*181b0*/  LEA R14, P0, R28, R2, 0x1 ;  /* 0x000000021c0e7211 */ /* 0x000fca00078008ff */
[----:B------:R0:W-:Y:S04]  /*181c0*/  STL [R1+0xa58], R14 ;  /* 0x000a580e01007387 */ /* 0x0001e80000100800 */
[----:B------:R-:W2:Y:S01]  /*181d0*/  LDL.LU R19, [R1+0x54] ;  /* 0x0000540001137983 */ /* 0x000ea20000300800 */
[-C--:B0-----:R-:W-:Y:S02]  /*181e0*/  LEA.HI.X.SX32 R14, R22, R7.reuse, 0x1, P2 ;  /* 0x00000007160e7211 */ /* 0x081fe400010f0eff */
[----:B------:R-:W-:Y:S01]  /*181f0*/  LEA R8, P1, R29, R2, 0x1 ;  /* 0x000000021d087211 */ /* 0x000fe200078208ff */
[----:B------:R-:W-:Y:S04]  /*18200*/  STL [R1+0xa24], R13 ;  /* 0x000a240d01007387 */ /* 0x000fe80000100800 */
[----:B------:R0:W-:Y:S04]  /*18210*/  STL [R1+0xa60], R8 ;  /* 0x000a600801007387 */ /* 0x0001e80000100800 */
[----:B------:R-:W-:Y:S04]  /*18220*/  STL [R1+0xa2c], R14 ;  /* 0x000a2c0e01007387 */ /* 0x000fe80000100800 */
[----:B------:R-:W2:Y:S01]  /*18230*/  LDL.LU R20, [R1+0x50] ;  /* 0x0000500001147983 */ /* 0x000ea20000300800 */
[----:B0-----:R-:W-:-:S02]  /*18240*/  LEA.HI.X.SX32 R8, R6, R7, 0x1, P3 ;  /* 0x0000000706087211 */ /* 0x001fc400018f0eff */
[----:B------:R-:W-:-:S05]  /*18250*/  LEA R13, P2, R27, R2, 0x1 ;  /* 0x000000021b0d7211 */ /* 0x000fca00078408ff */
[----:B------:R-:W-:Y:S01]  /*18260*/  STL [R1+0xa68], R13 ;  /* 0x000a680d01007387 */ /* 0x000fe20000100800 */
[----:B------:R-:W-:-:S03]  /*18270*/  LEA.HI.X.SX32 R5, R5, R7, 0x1, P4 ;  /* 0x0000000705057211 */ /* 0x000fc600020f0eff */
[----:B------:R0:W-:Y:S04]  /*18280*/  STL [R1+0xa34], R8 ;  /* 0x000a340801007387 */ /* 0x0001e80000100800 */
[----:B------:R-:W2:Y:S01]  /*18290*/  LDL.LU R21, [R1+0x4c] ;  /* 0x00004c0001157983 */ /* 0x000ea20000300800 */
[-C--:B0-----:R-:W-:Y:S02]  /*182a0*/  LEA.HI.X.SX32 R8, R4, R7.reuse, 0x1, P6 ;  /* 0x0000000704087211 */ /* 0x081fe400030f0eff */
[----:B------:R-:W-:Y:S02]  /*182b0*/  LEA.HI.X.SX32 R13, R29, R7, 0x1, P1 ;  /* 0x000000071d0d7211 */ /* 0x000fe400008f0eff */
[----:B---3--:R-:W-:-:S05]  /*182c0*/  LEA R6, P3, R11, R2, 0x1 ;  /* 0x000000020b067211 */ /* 0x008fca00078608ff */
[----:B------:R4:W-:Y:S04]  /*182d0*/  STL [R1+0xa70], R6 ;  /* 0x000a700601007387 */ /* 0x0009e80000100800 */
[----:B------:R0:W-:Y:S04]  /*182e0*/  STL [R1+0xa3c], R5 ;  /* 0x000a3c0501007387 */ /* 0x0001e80000100800 */
[----:B------:R-:W3:Y:S01]  /*182f0*/  LDL.LU R22, [R1+0x48] ;  /* 0x0000480001167983 */ /* 0x000ee20000300800 */
[----:B----4-:R-:W-:Y:S02]  /*18300*/  LEA R6, P4, R10, R2, 0x1 ;  /* 0x000000020a067211 */ /* 0x010fe400078808ff */
[----:B0-----:R-:W-:-:S03]  /*18310*/  LEA.HI.X.SX32 R5, R3, R7, 0x1, P5 ;  /* 0x0000000703057211 */ /* 0x001fc600028f0eff */
[----:B------:R0:W-:Y:S04]  /*18320*/  STL [R1+0xa78], R6 ;  /* 0x000a780601007387 */ /* 0x0001e80000100800 */
[----:B0-----:R-:W4:Y:S04]  /*18330*/  LDL.LU R6, [R1+0x44] ;  /* 0x0000440001067983 */ /* 0x001f280000300800 */
[----:B------:R0:W-:Y:S01]  /*18340*/  STL [R1+0xa44], R5 ;  /* 0x000a440501007387 */ /* 0x0001e20000100800 */
[----:B-----5:R-:W-:-:S03]  /*18350*/  LEA R3, P5, R18, R2, 0x1 ;  /* 0x0000000212037211 */ /* 0x020fc600078a08ff */
[----:B0-----:R-:W5:Y:S04]  /*18360*/  LDL.LU R5, [R1+0x40] ;  /* 0x0000400001057983 */ /* 0x001f680000300800 */
[----:B------:R0:W-:Y:S01]  /*18370*/  STL [R1+0xa80], R3 ;  /* 0x000a800301007387 */ /* 0x0001e20000100800 */
[----:B------:R-:W-:-:S03]  /*18380*/  LEA R4, P6, R25, R2, 0x1 ;  /* 0x0000000219047211 */ /* 0x000fc600078c08ff */
[----:B0-----:R-:W5:Y:S04]  /*18390*/  LDL.LU R3, [R1+0x3c] ;  /* 0x00003c0001037983 */ /* 0x001f680000300800 */
[----:B------:R0:W-:Y:S04]  /*183a0*/  STL [R1+0xa4c], R8 ;  /* 0x000a4c0801007387 */ /* 0x0001e80000100800 */
[----:B------:R1:W-:Y:S01]  /*183b0*/  STL [R1+0xa88], R4 ;  /* 0x000a880401007387 */ /* 0x0003e20000100800 */
[----:B0-----:R-:W-:-:S03]  /*183c0*/  LEA.HI.X.SX32 R8, R28, R7, 0x1, P0 ;  /* 0x000000071c087211 */ /* 0x001fc600000f0eff */
[----:B-1----:R-:W5:Y:S04]  /*183d0*/  LDL.LU R4, [R1+0x38] ;  /* 0x0000380001047983 */ /* 0x002f680000300800 */
[----:B------:R0:W-:Y:S01]  /*183e0*/  STL [R1+0xa54], R8 ;  /* 0x000a540801007387 */ /* 0x0001e20000100800 */
[----:B------:R-:W-:-:S03]  /*183f0*/  LEA R14, P0, R24, R2, 0x1 ;  /* 0x00000002180e7211 */ /* 0x000fc600078008ff */
[----:B0-----:R-:W5:Y:S04]  /*18400*/  LDL.LU R8, [R1+0x34] ;  /* 0x0000340001087983 */ /* 0x001f680000300800 */
[----:B------:R-:W-:Y:S04]  /*18410*/  STL [R1+0xa90], R14 ;  /* 0x000a900e01007387 */ /* 0x000fe80000100800 */
[----:B------:R-:W5:Y:S04]  /*18420*/  LDL.LU R29, [R1+0x30] ;  /* 0x00003000011d7983 */ /* 0x000f680000300800 */
[----:B------:R0:W-:Y:S04]  /*18430*/  STL [R1+0xa5c], R13 ;  /* 0x000a5c0d01007387 */ /* 0x0001e80000100800 */
[----:B------:R-:W5:Y:S01]  /*18440*/  LDL.LU R28, [R1+0x2c] ;  /* 0x00002c00011c7983 */ /* 0x000f620000300800 */
[----:B0-----:R-:W-:-:S02]  /*18450*/  LEA.HI.X.SX32 R13, R27, R7, 0x1, P2 ;  /* 0x000000071b0d7211 */ /* 0x001fc400010f0eff */
[----:B--2---:R-:W-:-:S05]  /*18460*/  LEA R14, P1, R9, R2, 0x1 ;  /* 0x00000002090e7211 */ /* 0x004fca00078208ff */
[----:B------:R0:W-:Y:S04]  /*18470*/  STL [R1+0xa98], R14 ;  /* 0x000a980e01007387 */ /* 0x0001e80000100800 */
[----:B------:R-:W2:Y:S04]  /*18480*/  LDL.LU R27, [R1+0x14] ;  /* 0x00001400011b7983 */ /* 0x000ea80000300800 */
[----:B------:R1:W-:Y:S04]  /*18490*/  STL [R1+0xa64], R13 ;  /* 0x000a640d01007387 */ /* 0x0003e80000100800 */
[----:B------:R-:W2:Y:S01]  /*184a0*/  LDL.LU R15, [R1+0x10] ;  /* 0x00001000010f7983 */ /* 0x000ea20000300800 */
[----:B0-----:R-:W-:-:S05]  /*184b0*/  LEA R14, P2, R23, R2, 0x1 ;  /* 0x00000002170e7211 */ /* 0x001fca00078408ff */
[----:B------:R0:W-:Y:S01]  /*184c0*/  STL [R1+0xaa0], R14 ;  /* 0x000aa00e01007387 */ /* 0x0001e20000100800 */
[----:B-1----:R-:W-:-:S03]  /*184d0*/  LEA.HI.X.SX32 R13, R11, R7, 0x1, P3 ;  /* 0x000000070b0d7211 */ /* 0x002fc600018f0eff */
[----:B0-----:R-:W2:Y:S04]  /*184e0*/  LDL.LU R14, [R1+0xc] ;  /* 0x00000c00010e7983 */ /* 0x001ea80000300800 */
[----:B------:R0:W-:Y:S01]  /*184f0*/  STL [R1+0xa6c], R13 ;  /* 0x000a6c0d01007387 */ /* 0x0001e20000100800 */
[----:B------:R-:W-:-:S03]  /*18500*/  LEA.HI.X.SX32 R10, R10, R7, 0x1, P4 ;  /* 0x000000070a0a7211 */ /* 0x000fc600020f0eff */
[----:B0-----:R-:W2:Y:S01]  /*18510*/  LDL.LU R13, [R1+0x8] ;  /* 0x00000800010d7983 */ /* 0x001ea20000300800 */
[----:B------:R-:W-:-:S05]  /*18520*/  LEA R11, P3, R19, R2, 0x1 ;  /* 0x00000002130b7211 */ /* 0x000fca00078608ff */
[----:B------:R0:W-:Y:S04]  /*18530*/  STL [R1+0xaa8], R11 ;  /* 0x000aa80b01007387 */ /* 0x0001e80000100800 */
[----:B0-----:R-:W2:Y:S04]  /*18540*/  LDL.LU R11, [R1+0x4] ;  /* 0x00000400010b7983 */ /* 0x001ea80000300800 */
[----:B------:R0:W-:Y:S02]  /*18550*/  STL [R1+0xa74], R10 ;  /* 0x000a740a01007387 */ /* 0x0001e40000100800 */
[----:B0-----:R-:W-:-:S05]  /*18560*/  LEA R10, P4, R20, R2, 0x1 ;  /* 0x00000002140a7211 */ /* 0x001fca00078808ff */
[----:B------:R0:W-:Y:S04]  /*18570*/  STL [R1+0xab0], R10 ;  /* 0x000ab00a01007387 */ /* 0x0001e80000100800 */
[----:B0-----:R-:W2:Y:S01]  /*18580*/  LDL.LU R10, [R1] ;  /* 0x00000000010a7983 */ /* 0x001ea20000300800 */
[-C--:B------:R-:W-:Y:S02]  /*18590*/  LEA.HI.X.SX32 R18, R18, R7.reuse, 0x1, P5 ;  /* 0x0000000712127211 */ /* 0x080fe400028f0eff */
[----:B------:R-:W-:-:S03]  /*185a0*/  LEA.HI.X.SX32 R25, R25, R7, 0x1, P6 ;  /* 0x0000000719197211 */ /* 0x000fc600030f0eff */
[----:B------:R0:W-:Y:S02]  /*185b0*/  STL [R1+0xa7c], R18 ;  /* 0x000a7c1201007387 */ /* 0x0001e40000100800 */
[----:B0-----:R-:W-:-:S05]  /*185c0*/  LEA R18, P5, R21, R2, 0x1 ;  /* 0x0000000215127211 */ /* 0x001fca00078a08ff */
[----:B------:R0:W-:Y:S01]  /*185d0*/  STL [R1+0xab8], R18 ;  /* 0x000ab81201007387 */ /* 0x0001e20000100800 */
[----:B------:R-:W-:-:S03]  /*185e0*/  LEA.HI.X.SX32 R24, R24, R7, 0x1, P0 ;  /* 0x0000000718187211 */ /* 0x000fc600000f0eff */
[----:B0-----:R-:W2:Y:S04]  /*185f0*/  LDL.LU R18, [R1+0xd04] ;  /* 0x000d040001127983 */ /* 0x001ea80000300800 */
[----:B------:R3:W-:Y:S01]  /*18600*/  STL [R1+0xa84], R25 ;  /* 0x000a841901007387 */ /* 0x0007e20000100800 */
[-C--:B------:R-:W-:Y:S02]  /*18610*/  LEA.HI.X.SX32 R9, R9, R7.reuse, 0x1, P1 ;  /* 0x0000000709097211 */ /* 0x080fe400008f0eff */
[-C--:B------:R-:W-:Y:S02]  /*18620*/  LEA.HI.X.SX32 R23, R23, R7.reuse, 0x1, P2 ;  /* 0x0000000717177211 */ /* 0x080fe400010f0eff */
[-C--:B------:R-:W-:Y:S02]  /*18630*/  LEA.HI.X.SX32 R19, R19, R7.reuse, 0x1, P3 ;  /* 0x0000000713137211 */ /* 0x080fe400018f0eff */
[----:B------:R-:W-:-:S02]  /*18640*/  LEA.HI.X.SX32 R20, R20, R7, 0x1, P4 ;  /* 0x0000000714147211 */ /* 0x000fc400020f0eff */
[----:B------:R-:W-:Y:S02]  /*18650*/  LEA.HI.X.SX32 R21, R21, R7, 0x1, P5 ;  /* 0x0000000715157211 */ /* 0x000fe400028f0eff */
[----:B---3--:R-:W-:-:S05]  /*18660*/  LEA R25, P6, R22, R2, 0x1 ;  /* 0x0000000216197211 */ /* 0x008fca00078c08ff */
[----:B------:R0:W-:Y:S04]  /*18670*/  STL [R1+0xac0], R25 ;  /* 0x000ac01901007387 */ /* 0x0001e80000100800 */
[----:B0-----:R-:W3:Y:S04]  /*18680*/  LDL.LU R25, [R1+0xd00] ;  /* 0x000d000001197983 */ /* 0x001ee80000300800 */
[----:B------:R4:W-:Y:S02]  /*18690*/  STL [R1+0xa8c], R24 ;  /* 0x000a8c1801007387 */ /* 0x0009e40000100800 */
[----:B----4-:R-:W-:-:S05]  /*186a0*/  LEA R24, P0, R6, R2, 0x1 ;  /* 0x0000000206187211 */ /* 0x010fca00078008ff */
[----:B------:R0:W-:Y:S04]  /*186b0*/  STL [R1+0xac8], R24 ;  /* 0x000ac81801007387 */ /* 0x0001e80000100800 */
[----:B0-----:R-:W4:Y:S04]  /*186c0*/  LDL.LU R24, [R1+0xcfc] ;  /* 0x000cfc0001187983 */ /* 0x001f280000300800 */
[----:B------:R5:W-:Y:S02]  /*186d0*/  STL [R1+0xa94], R9 ;  /* 0x000a940901007387 */ /* 0x000be40000100800 */
[----:B-----5:R-:W-:-:S05]  /*186e0*/  LEA R9, P1, R5, R2, 0x1 ;  /* 0x0000000205097211 */ /* 0x020fca00078208ff */
[----:B------:R0:W-:Y:S04]  /*186f0*/  STL [R1+0xad0], R9 ;  /* 0x000ad00901007387 */ /* 0x0001e80000100800 */
[----:B0-----:R-:W5:Y:S04]  /*18700*/  LDL.LU R9, [R1+0x3ac] ;  /* 0x0003ac0001097983 */ /* 0x001f680000300800 */
[----:B------:R0:W-:Y:S02]  /*18710*/  STL [R1+0xa9c], R23 ;  /* 0x000a9c1701007387 */ /* 0x0001e40000100800 */
[----:B0-----:R-:W-:-:S05]  /*18720*/  LEA R23, P2, R3, R2, 0x1 ;  /* 0x0000000203177211 */ /* 0x001fca00078408ff */
[----:B------:R0:W-:Y:S04]  /*18730*/  STL [R1+0xad8], R23 ;  /* 0x000ad81701007387 */ /* 0x0001e80000100800 */
[----:B0-----:R-:W3:Y:S04]  /*18740*/  LDL.LU R23, [R1+0xcf8] ;  /* 0x000cf80001177983 */ /* 0x001ee80000300800 */
[----:B------:R0:W-:Y:S02]  /*18750*/  STL [R1+0xaa4], R19 ;  /* 0x000aa41301007387 */ /* 0x0001e40000100800 */
[----:B0-----:R-:W-:-:S05]  /*18760*/  LEA R19, P3, R4, R2, 0x1 ;  /* 0x0000000204137211 */ /* 0x001fca00078608ff */
[----:B------:R0:W-:Y:S04]  /*18770*/  STL [R1+0xae0], R19 ;  /* 0x000ae01301007387 */ /* 0x0001e80000100800 */
[----:B0-----:R-:W4:Y:S04]  /*18780*/  LDL.LU R19, [R1+0xcf4] ;  /* 0x000cf40001137983 */ /* 0x001f280000300800 */
[----:B------:R0:W-:Y:S02]  /*18790*/  STL [R1+0xaac], R20 ;  /* 0x000aac1401007387 */ /* 0x0001e40000100800 */
[----:B0-----:R-:W-:-:S05]  /*187a0*/  LEA R20, P4, R8, R2, 0x1 ;  /* 0x0000000208147211 */ /* 0x001fca00078808ff */
[----:B------:R0:W-:Y:S01]  /*187b0*/  STL [R1+0xae8], R20 ;  /* 0x000ae81401007387 */ /* 0x0001e20000100800 */
[----:B------:R-:W-:-:S03]  /*187c0*/  LEA.HI.X.SX32 R22, R22, R7, 0x1, P6 ;  /* 0x0000000716167211 */ /* 0x000fc600030f0eff */
[----:B0-----:R-:W3:Y:S04]  /*187d0*/  LDL.LU R20, [R1+0xcf0] ;  /* 0x000cf00001147983 */ /* 0x001ee80000300800 */
[----:B------:R0:W-:Y:S02]  /*187e0*/  STL [R1+0xab4], R21 ;  /* 0x000ab41501007387 */ /* 0x0001e40000100800 */
[----:B0-----:R-:W-:-:S05]  /*187f0*/  LEA R21, P5, R29, R2, 0x1 ;  /* 0x000000021d157211 */ /* 0x001fca00078a08ff */
[----:B------:R0:W-:Y:S01]  /*18800*/  STL [R1+0xaf0], R21 ;  /* 0x000af01501007387 */ /* 0x0001e20000100800 */
[----:B------:R-:W-:-:S03]  /*18810*/  LEA.HI.X.SX32 R6, R6, R7, 0x1, P0 ;  /* 0x0000000706067211 */ /* 0x000fc600000f0eff */
[----:B0-----:R-:W4:Y:S04]  /*18820*/  LDL.LU R21, [R1+0xcec] ;  /* 0x000cec0001157983 */ /* 0x001f280000300800 */
[----:B------:R0:W-:Y:S02]  /*18830*/  STL [R1+0xabc], R22 ;  /* 0x000abc1601007387 */ /* 0x0001e40000100800 */
[----:B0-----:R-:W-:-:S05]  /*18840*/  LEA R22, P6, R28, R2, 0x1 ;  /* 0x000000021c167211 */ /* 0x001fca00078c08ff */
[----:B------:R0:W-:Y:S01]  /*18850*/  STL [R1+0xaf8], R22 ;  /* 0x000af81601007387 */ /* 0x0001e20000100800 */
[----:B------:R-:W-:-:S03]  /*18860*/  LEA.HI.X.SX32 R5, R5, R7, 0x1, P1 ;  /* 0x0000000705057211 */ /* 0x000fc600008f0eff */
[----:B0-----:R-:W3:Y:S04]  /*18870*/  LDL.LU R22, [R1+0xce8] ;  /* 0x000ce80001167983 */ /* 0x001ee80000300800 */
[----:B------:R2:W-:Y:S02]  /*18880*/  STL [R1+0xac4], R6 ;  /* 0x000ac40601007387 */ /* 0x0005e40000100800 */
[----:B--2---:R-:W-:-:S05]  /*18890*/  LEA R6, P0, R27, R2, 0x1 ;  /* 0x000000021b067211 */ /* 0x004fca00078008ff */
[----:B------:R0:W-:Y:S01]  /*188a0*/  STL [R1+0xb00], R6 ;  /* 0x000b000601007387 */ /* 0x0001e20000100800 */
[----:B------:R-:W-:-:S03]  /*188b0*/  LEA.HI.X.SX32 R3, R3, R7, 0x1, P2 ;  /* 0x0000000703037211 */ /* 0x000fc600010f0eff */
[----:B0-----:R-:W2:Y:S04]  /*188c0*/  LDL.LU R6, [R1+0xce4] ;  /* 0x000ce40001067983 */ /* 0x001ea80000300800 */
        /* <DEDUP_REMOVED lines=14> */
[----:B0-----:R-:W2:Y:S04]  /*189b0*/  LDL.LU R4, [R1+0xcd8] ;  /* 0x000cd80001047983 */ /* 0x001ea80000300800 */
[----:B------:R0:W-:Y:S02]  /*189c0*/  STL [R1+0xae4], R8 ;  /* 0x000ae40801007387 */ /* 0x0001e40000100800 */
[----:B0-----:R-:W-:-:S05]  /*189d0*/  LEA R8, P4, R11, R2, 0x1 ;  /* 0x000000020b087211 */ /* 0x001fca00078808ff */
[----:B------:R0:W-:Y:S04]  /*189e0*/  STL [R1+0xb20], R8 ;  /* 0x000b200801007387 */ /* 0x0001e80000100800 */
[----:B0-----:R-:W2:Y:S04]  /*189f0*/  LDL.LU R8, [R1+0x20] ;  /* 0x0000200001087983 */ /* 0x001ea80000300800 */
[----:B------:R0:W-:Y:S02]  /*18a00*/  STL [R1+0xaec], R29 ;  /* 0x000aec1d01007387 */ /* 0x0001e40000100800 */
[----:B0-----:R-:W-:-:S05]  /*18a10*/  LEA R29, P5, R10, R2, 0x1 ;  /* 0x000000020a1d7211 */ /* 0x001fca00078a08ff */
[----:B------:R0:W-:Y:S04]  /*18a20*/  STL [R1+0xb28], R29 ;  /* 0x000b281d01007387 */ /* 0x0001e80000100800 */
[----:B0-----:R-:W5:Y:S01]  /*18a30*/  LDL.LU R29, [R1+0xcd4] ;  /* 0x000cd400011d7983 */ /* 0x001f620000300800 */
[----:B------:R-:W-:-:S05]  /*18a40*/  LEA.HI.X.SX32 R28, R28, R7, 0x1, P6 ;  /* 0x000000071c1c7211 */ /* 0x000fca00030f0eff */
[----:B------:R5:W-:Y:S02]  /*18a50*/  STL [R1+0xaf4], R28 ;  /* 0x000af41c01007387 */ /* 0x000be40000100800 */
[----:B-----5:R-:W-:-:S05]  /*18a60*/  LEA R28, P6, R29, R2, 0x1 ;  /* 0x000000021d1c7211 */ /* 0x020fca00078c08ff */
        /* <DEDUP_REMOVED lines=8> */
[----:B------:R5:W-:Y:S01]  /*18af0*/  STL [R1+0xb04], R15 ;  /* 0x000b040f01007387 */ /* 0x000be20000100800 */
[----:B------:R-:W-:Y:S01]  /*18b00*/  LEA.HI.X.SX32 R14, R14, R7, 0x1, P2 ;  /* 0x000000070e0e7211 */ /* 0x000fe200010f0eff */
[----:B------:R-:W-:Y:S02]  /*18b10*/  IMAD R0, R0, UR4, RZ ;  /* 0x0000000400007c24 */ /* 0x000fe4000f8e02ff */
[----:B------:R-:W-:Y:S02]  /*18b20*/  IMAD R17, R17, UR4, RZ ;  /* 0x0000000411117c24 */ /* 0x000fe4000f8e02ff */
[----:B------:R-:W-:Y:S02]  /*18b30*/  IMAD R16, R16, UR4, RZ ;  /* 0x0000000410107c24 */ /* 0x000fe4000f8e02ff */
[----:B------:R-:W-:Y:S01]  /*18b40*/  IMAD R26, R26, UR4, RZ ;  /* 0x000000041a1a7c24 */ /* 0x000fe2000f8e02ff */
[----:B-----5:R-:W-:-:S05]  /*18b50*/  LEA R15, P1, R27, R2, 0x1 ;  /* 0x000000021b0f7211 */ /* 0x020fca00078208ff */
[----:B------:R0:W-:Y:S04]  /*18b60*/  STL [R1+0xb40], R15 ;  /* 0x000b400f01007387 */ /* 0x0001e80000100800 */
[----:B------:R1:W-:Y:S01]  /*18b70*/  STL [R1+0xb0c], R14 ;  /* 0x000b0c0e01007387 */ /* 0x0003e20000100800 */
[----:B0-----:R-:W-:Y:S02]  /*18b80*/  LEA R15, P2, R9, R2, 0x1 ;  /* 0x00000002090f7211 */ /* 0x001fe400078408ff */
[----:B-1----:R-:W-:-:S03]  /*18b90*/  LEA.HI.X.SX32 R14, R13, R7, 0x1, P3 ;  /* 0x000000070d0e7211 */ /* 0x002fc600018f0eff */
[----:B------:R0:W-:Y:S01]  /*18ba0*/  STL [R1+0xba8], R15 ;  /* 0x000ba80f01007387 */ /* 0x0001e20000100800 */
[----:B------:R-:W-:-:S03]  /*18bb0*/  LEA.HI.X.SX32 R13, R11, R7, 0x1, P4 ;  /* 0x000000070b0d7211 */ /* 0x000fc600020f0eff */
[----:B------:R3:W-:Y:S01]  /*18bc0*/  STL [R1+0xb14], R14 ;  /* 0x000b140e01007387 */ /* 0x0007e20000100800 */
[----:B------:R-:W-:Y:S02]  /*18bd0*/  LEA.HI.X.SX32 R11, R10, R7, 0x1, P5 ;  /* 0x000000070a0b7211 */ /* 0x000fe400028f0eff */
[-C--:B0-----:R-:W-:Y:S02]  /*18be0*/  LEA R15, P3, R0, R2.reuse, 0x1 ;  /* 0x00000002000f7211 */ /* 0x081fe400078608ff */
[----:B---3--:R-:W-:-:S03]  /*18bf0*/  LEA R14, P4, R3, R2, 0x1 ;  /* 0x00000002030e7211 */ /* 0x008fc600078808ff */
[----:B------:R-:W-:Y:S01]  /*18c00*/  STL [R1+0xb48], R15 ;  /* 0x000b480f01007387 */ /* 0x000fe20000100800 */
[----:B------:R-:W-:-:S03]  /*18c10*/  LEA.HI.X.SX32 R10, R29, R7, 0x1, P6 ;  /* 0x000000071d0a7211 */ /* 0x000fc600030f0eff */
[----:B------:R4:W-:Y:S04]  /*18c20*/  STL [R1+0xb1c], R13 ;  /* 0x000b1c0d01007387 */ /* 0x0009e80000100800 */
[----:B------:R-:W-:Y:S01]  /*18c30*/  STL [R1+0xb50], R14 ;  /* 0x000b500e01007387 */ /* 0x000fe20000100800 */
[----:B----4-:R-:W-:-:S03]  /*18c40*/  LEA R13, P5, R5, R2, 0x1 ;  /* 0x00000002050d7211 */ /* 0x010fc600078a08ff */
[----:B------:R2:W-:Y:S04]  /*18c50*/  STL [R1+0xb24], R11 ;  /* 0x000b240b01007387 */ /* 0x0005e80000100800 */
[----:B------:R0:W-:Y:S04]  /*18c60*/  STL [R1+0xb58], R13 ;  /* 0x000b580d01007387 */ /* 0x0001e80000100800 */
[----:B------:R1:W-:Y:S01]  /*18c70*/  STL [R1+0xb2c], R10 ;  /* 0x000b2c0a01007387 */ /* 0x0003e20000100800 */
[----:B--2---:R-:W-:Y:S02]  /*18c80*/  LEA R11, P6, R6, R2, 0x1 ;  /* 0x00000002060b7211 */ /* 0x004fe400078c08ff */
[----:B0-----:R-:W-:-:S03]  /*18c90*/  LEA.HI.X.SX32 R13, R28, R7, 0x1, P0 ;  /* 0x000000071c0d7211 */ /* 0x001fc600000f0eff */
[----:B------:R0:W-:Y:S01]  /*18ca0*/  STL [R1+0xb60], R11 ;  /* 0x000b600b01007387 */ /* 0x0001e20000100800 */
[----:B-1----:R-:W-:-:S03]  /*18cb0*/  LEA R10, P0, R22, R2, 0x1 ;  /* 0x00000002160a7211 */ /* 0x002fc600078008ff */
[----:B------:R1:W-:Y:S04]  /*18cc0*/  STL [R1+0xb34], R13 ;  /* 0x000b340d01007387 */ /* 0x0003e80000100800 */
[----:B------:R2:W-:Y:S01]  /*18cd0*/  STL [R1+0xb68], R10 ;  /* 0x000b680a01007387 */ /* 0x0005e20000100800 */
[----:B0-----:R-:W-:Y:S02]  /*18ce0*/  LEA.HI.X.SX32 R11, R27, R7, 0x1, P1 ;  /* 0x000000071b0b7211 */ /* 0x001fe400008f0eff */
[----:B-1----:R-:W-:-:S03]  /*18cf0*/  LEA R13, P1, R21, R2, 0x1 ;  /* 0x00000002150d7211 */ /* 0x002fc600078208ff */
[----:B------:R0:W-:Y:S01]  /*18d00*/  STL [R1+0xb3c], R11 ;  /* 0x000b3c0b01007387 */ /* 0x0001e20000100800 */
[----:B--2---:R-:W-:-:S03]  /*18d10*/  LEA.HI.X.SX32 R10, R9, R7, 0x1, P2 ;  /* 0x00000007090a7211 */ /* 0x004fc600010f0eff */
[----:B------:R-:W-:Y:S01]  /*18d20*/  STL [R1+0xb70], R13 ;  /* 0x000b700d01007387 */ /* 0x000fe20000100800 */
[----:B------:R-:W-:-:S03]  /*18d30*/  LEA.HI.X.SX32 R9, R0, R7, 0x1, P3 ;  /* 0x0000000700097211 */ /* 0x000fc600018f0eff */
[----:B------:R1:W-:Y:S01]  /*18d40*/  STL [R1+0xba4], R10 ;  /* 0x000ba40a01007387 */ /* 0x0003e20000100800 */
[----:B0-----:R-:W-:Y:S02]  /*18d50*/  LEA R11, P2, R20, R2, 0x1 ;  /* 0x00000002140b7211 */ /* 0x001fe400078408ff */
[----:B------:R-:W-:-:S03]  /*18d60*/  LEA.HI.X.SX32 R0, R3, R7, 0x1, P4 ;  /* 0x0000000703007211 */ /* 0x000fc600020f0eff */
[----:B------:R-:W-:Y:S01]  /*18d70*/  STL [R1+0xb78], R11 ;  /* 0x000b780b01007387 */ /* 0x000fe20000100800 */
[----:B-1----:R-:W-:-:S03]  /*18d80*/  LEA R10, P3, R19, R2, 0x1 ;  /* 0x00000002130a7211 */ /* 0x002fc600078608ff */
[----:B------:R0:W-:Y:S01]  /*18d90*/  STL [R1+0xb44], R9 ;  /* 0x000b440901007387 */ /* 0x0001e20000100800 */
[----:B------:R-:W-:-:S03]  /*18da0*/  LEA.HI.X.SX32 R3, R5, R7, 0x1, P5 ;  /* 0x0000000705037211 */ /* 0x000fc600028f0eff */
[----:B------:R-:W-:Y:S01]  /*18db0*/  STL [R1+0xb80], R10 ;  /* 0x000b800a01007387 */ /* 0x000fe20000100800 */
[----:B------:R-:W-:-:S03]  /*18dc0*/  LEA.HI.X.SX32 R5, R6, R7, 0x1, P6 ;  /* 0x0000000706057211 */ /* 0x000fc600030f0eff */
[----:B------:R1:W-:Y:S01]  /*18dd0*/  STL [R1+0xb4c], R0 ;  /* 0x000b4c0001007387 */ /* 0x0003e20000100800 */
[----:B0-----:R-:W-:-:S05]  /*18de0*/  LEA R9, P4, R23, R2, 0x1 ;  /* 0x0000000217097211 */ /* 0x001fca00078808ff */
[----:B------:R-:W-:Y:S01]  /*18df0*/  STL [R1+0xb88], R9 ;  /* 0x000b880901007387 */ /* 0x000fe20000100800 */
[----:B-1----:R-:W-:-:S03]  /*18e00*/  LEA R0, P5, R24, R2, 0x1 ;  /* 0x0000000218007211 */ /* 0x002fc600078a08ff */
[----:B------:R0:W-:Y:S04]  /*18e10*/  STL [R1+0xb54], R3 ;  /* 0x000b540301007387 */ /* 0x0001e80000100800 */
[----:B------:R1:W-:Y:S01]  /*18e20*/  STL [R1+0xb8c], R0 ;  /* 0x000b8c0001007387 */ /* 0x0003e20000100800 */
[----:B0-----:R-:W-:-:S03]  /*18e30*/  LEA R3, P6, R8, R2, 0x1 ;  /* 0x0000000208037211 */ /* 0x001fc600078c08ff */
[----:B------:R0:W-:Y:S01]  /*18e40*/  STL [R1+0xb5c], R5 ;  /* 0x000b5c0501007387 */ /* 0x0001e20000100800 */
[----:B-1----:R-:W-:-:S03]  /*18e50*/  LEA.HI.X.SX32 R0, R22, R7, 0x1, P0 ;  /* 0x0000000716007211 */ /* 0x002fc600000f0eff */
        /* <DEDUP_REMOVED lines=16> */
[----:B------:R-:W-:Y:S04]  /*18f60*/  STL [R1+0xba0], R5 ;  /* 0x000ba00501007387 */ /* 0x000fe80000100800 */
[----:B------:R-:W2:Y:S01]  /*18f70*/  LDL.LU R23, [R1+0xc00] ;  /* 0x000c000001177983 */ /* 0x000ea20000300800 */
[----:B0-----:R-:W-:-:S03]  /*18f80*/  LEA R0, P4, R26, R2, 0x1 ;  /* 0x000000021a007211 */ /* 0x001fc600078808ff */
[----:B------:R0:W-:Y:S04]  /*18f90*/  STL [R1+0xb84], R3 ;  /* 0x000b840301007387 */ /* 0x0001e80000100800 */
[----:B------:R-:W3:Y:S04]  /*18fa0*/  LDL.LU R19, [R1+0xbf8] ;  /* 0x000bf80001137983 */ /* 0x000ee80000300800 */
[----:B------:R1:W-:Y:S01]  /*18fb0*/  STL [R1+0x414], R0 ;  /* 0x0004140001007387 */ /* 0x0003e20000100800 */
[-C--:B0-----:R-:W-:Y:S02]  /*18fc0*/  LEA.HI.X.SX32 R3, R8, R7.reuse, 0x1, P6 ;  /* 0x0000000708037211 */ /* 0x081fe400030f0eff */
[----:B-1----:R-:W-:-:S02]  /*18fd0*/  LEA.HI.X.SX32 R0, R24, R7, 0x1, P5 ;  /* 0x0000000718007211 */ /* 0x002fc400028f0eff */
[----:B------:R-:W4:Y:S04]  /*18fe0*/  LDL.LU R24, [R1+0xc04] ;  /* 0x000c040001187983 */ /* 0x000f280000300800 */
[----:B------:R-:W5:Y:S04]  /*18ff0*/  LDL.LU R20, [R1+0xbfc] ;  /* 0x000bfc0001147983 */ /* 0x000f680000300800 */
[----:B------:R0:W-:Y:S04]  /*19000*/  STL [R1+0x3fc], R0 ;  /* 0x0003fc0001007387 */ /* 0x0001e80000100800 */
[----:B------:R-:W5:Y:S04]  /*19010*/  LDL.LU R21, [R1+0xc08] ;  /* 0x000c080001157983 */ /* 0x000f680000300800 */
[----:B------:R-:W5:Y:S01]  /*19020*/  LDL.LU R22, [R1+0xc0c] ;  /* 0x000c0c0001167983 */ /* 0x000f620000300800 */
[----:B0-----:R-:W-:-:S03]  /*19030*/  LEA.HI.X.SX32 R0, R25, R7, 0x1, P0 ;  /* 0x0000000719007211 */ /* 0x001fc600000f0eff */
[----:B------:R-:W-:Y:S04]  /*19040*/  STL [R1+0x400], R3 ;  /* 0x0004000301007387 */ /* 0x000fe80000100800 */
[----:B------:R-:W3:Y:S04]  /*19050*/  LDL.LU R25, [R1+0xcb4] ;  /* 0x000cb40001197983 */ /* 0x000ee80000300800 */
[----:B------:R-:W5:Y:S04]  /*19060*/  LDL.LU R6, [R1+0xc10] ;  /* 0x000c100001067983 */ /* 0x000f680000300800 */
[----:B------:R0:W-:Y:S02]  /*19070*/  STL [R1+0x404], R0 ;  /* 0x0004040001007387 */ /* 0x0001e40000100800 */
[----:B0-----:R-:W-:-:S02]  /*19080*/  LEA.HI.X.SX32 R0, R18, R7, 0x1, P1 ;  /* 0x0000000712007211 */ /* 0x001fc400008f0eff */
[----:B------:R-:W4:Y:S01]  /*19090*/  LDL.LU R18, [R1+0xcb0] ;  /* 0x000cb00001127983 */ /* 0x000f220000300800 */
[----:B------:R-:W0:Y:S03]  /*190a0*/  S2R R8, SR_TID.X ;  /* 0x0000000000087919 */ /* 0x000e260000002100 */
[----:B------:R-:W5:Y:S01]  /*190b0*/  LDL.LU R5, [R1+0xc14] ;  /* 0x000c140001057983 */ /* 0x000f620000300800 */
[----:B------:R-:W-:-:S03]  /*190c0*/  LEA.HI.X.SX32 R3, R17, R7, 0x1, P2 ;  /* 0x0000000711037211 */ /* 0x000fc600010f0eff */
[----:B------:R1:W-:Y:S04]  /*190d0*/  STL [R1+0x408], R0 ;  /* 0x0004080001007387 */ /* 0x0003e80000100800 */
[----:B------:R-:W5:Y:S01]  /*190e0*/  LDL.LU R27, [R1+0xc9c] ;  /* 0x000c9c00011b7983 */ /* 0x000f620000300800 */
[----:B-1----:R-:W-:-:S03]  /*190f0*/  LEA.HI.X.SX32 R0, R16, R7, 0x1, P3 ;  /* 0x0000000710007211 */ /* 0x002fc600018f0eff */
[----:B------:R-:W-:Y:S04]  /*19100*/  STL [R1+0x40c], R3 ;  /* 0x00040c0301007387 */ /* 0x000fe80000100800 */
[----:B------:R-:W5:Y:S04]  /*19110*/  LDL.LU R28, [R1+0xc48] ;  /* 0x000c4800011c7983 */ /* 0x000f680000300800 */
[----:B------:R1:W-:Y:S04]  /*19120*/  STL [R1+0x410], R0 ;  /* 0x0004100001007387 */ /* 0x0003e80000100800 */
[----:B------:R-:W5:Y:S01]  /*19130*/  LDL.LU R29, [R1+0xc4c] ;  /* 0x000c4c00011d7983 */ /* 0x000f620000300800 */
[----:B0-----:R-:W-:-:S04]  /*19140*/  SHF.R.U32.HI R8, RZ, 0x5, R8 ;  /* 0x00000005ff087819 */ /* 0x001fc80000011608 */
[----:B------:R-:W-:Y:S02]  /*19150*/  SGXT.U32 R8, R8, 0x2 ;  /* 0x000000020808781a */ /* 0x000fe40000000000 */
[----:B-1----:R-:W-:Y:S02]  /*19160*/  LEA.HI.X.SX32 R0, R26, R7, 0x1, P4 ;  /* 0x000000071a007211 */ /* 0x002fe400020f0eff */
[----:B------:R-:W-:-:S03]  /*19170*/  LOP3.LUT R17, R8, 0x7c, RZ, 0xfc, !PT ;  /* 0x0000007c08117812 */ /* 0x000fc600078efcff */
[----:B------:R0:W-:Y:S01]  /*19180*/  STL [R1+0x2f8], R0 ;  /* 0x0002f80001007387 */ /* 0x0001e20000100800 */
[C---:B------:R-:W-:Y:S01]  /*19190*/  LEA R2, P5, R4.reuse, UR12, 0x1 ;  /* 0x0000000c04027c11 */ /* 0x040fe2000f8a08ff */
[----:B------:R-:W-:Y:S02]  /*191a0*/  IMAD R17, R17, UR6, RZ ;  /* 0x0000000611117c24 */ /* 0x000fe4000f8e02ff */
[----:B------:R-:W5:Y:S04]  /*191b0*/  LDL.LU R15, [R1+0xca4] ;  /* 0x000ca400010f7983 */ /* 0x000f680000300800 */
[----:B------:R-:W5:Y:S01]  /*191c0*/  LDL.LU R14, [R1+0xca8] ;  /* 0x000ca800010e7983 */ /* 0x000f620000300800 */
[----:B0-----:R-:W-:-:S03]  /*191d0*/  LEA.HI.X.SX32 R0, R4, UR13, 0x1, P5 ;  /* 0x0000000d04007c11 */ /* 0x001fc6000a8f0eff */
[----:B------:R-:W5:Y:S01]  /*191e0*/  LDL.LU R13, [R1+0xca0] ;  /* 0x000ca000010d7983 */ /* 0x000f620000300800 */
[----:B------:R-:W-:Y:S01]  /*191f0*/  LEA R4, P4, R17, R2, 0x1 ;  /* 0x0000000211047211 */ /* 0x000fe200078808ff */
[----:B------:R-:W-:Y:S02]  /*19200*/  IMAD R9, R8, UR6, RZ ;  /* 0x0000000608097c24 */ /* 0x000fe4000f8e02ff */
[----:B------:R-:W5:Y:S04]  /*19210*/  LDL.LU R11, [R1+0x398] ;  /* 0x00039800010b7983 */ /* 0x000f680000300800 */
[----:B------:R3:W-:Y:S04]  /*19220*/  STL [R1+0x300], R4 ;  /* 0x0003000401007387 */ /* 0x0007e80000100800 */
[----:B------:R-:W5:Y:S01]  /*19230*/  LDL.LU R8, [R1+0x3a0] ;  /* 0x0003a00001087983 */ /* 0x000f620000300800 */
[----:B------:R-:W-:-:S04]  /*19240*/  IMAD R10, RZ, RZ, -UR6 ;  /* 0x80000006ff0a7e24 */ /* 0x000fc8000f8e02ff */
[----:B------:R-:W-:Y:S01]  /*19250*/  IMAD R3, R10, 0x4, R12 ;  /* 0x000000040a037824 */ /* 0x000fe200078e020c */
[-C--:B--2---:R-:W-:Y:S02]  /*19260*/  LEA R16, P2, R23, R2.reuse, 0x1 ;  /* 0x0000000217107211 */ /* 0x084fe400078408ff */
[-C--:B---3--:R-:W-:Y:S02]  /*19270*/  LEA R4, P0, R25, R2.reuse, 0x1 ;  /* 0x0000000219047211 */ /* 0x088fe400078008ff */
[----:B----4-:R-:W-:-:S05]  /*19280*/  LEA R7, P5, R18, R2, 0x1 ;  /* 0x0000000212077211 */ /* 0x010fca00078a08ff */
[----:B------:R0:W-:Y:S04]  /*19290*/  STL [R1+0x308], R7 ;  /* 0x0003080701007387 */ /* 0x0001e80000100800 */
[----:B------:R1:W-:Y:S01]  /*192a0*/  STL [R1+0x310], R4 ;  /* 0x0003100401007387 */ /* 0x0003e20000100800 */
[-C--:B0-----:R-:W-:Y:S02]  /*192b0*/  LEA R7, P1, R24, R2.reuse, 0x1 ;  /* 0x0000000218077211 */ /* 0x081fe400078208ff */
[----:B-1----:R-:W-:-:S03]  /*192c0*/  LEA R4, P3, R19, R2, 0x1 ;  /* 0x0000000213047211 */ /* 0x002fc600078608ff */
[----:B------:R0:W-:Y:S04]  /*192d0*/  STL [R1+0x318], R7 ;  /* 0x0003180701007387 */ /* 0x0001e80000100800 */
[----:B------:R5:W-:Y:S01]  /*192e0*/  STL [R1+0x320], R16 ;  /* 0x0003201001007387 */ /* 0x000be20000100800 */
[----:B0-----:R-:W-:-:S03]  /*192f0*/  LEA.HI.X.SX32 R7, R17, R0, 0x1, P4 ;  /* 0x0000000011077211 */ /* 0x001fc600020f0eff */
[----:B------:R0:W-:Y:S01]  /*19300*/  STL [R1+0x328], R4 ;  /* 0x0003280401007387 */ /* 0x0001e20000100800 */
[----:B-----5:R-:W-:-:S03]  /*19310*/  LEA R16, P4, R20, R2, 0x1 ;  /* 0x0000000214107211 */ /* 0x020fc600078808ff */
[----:B------:R1:W-:Y:S01]  /*19320*/  STL [R1+0x2fc], R7 ;  /* 0x0002fc0701007387 */ /* 0x0003e20000100800 */
        /* <DEDUP_REMOVED lines=9> */
[----:B------:R1:W-:Y:S04]  /*193c0*/  STL [R1+0x340], R4 ;  /* 0x0003400401007387 */ /* 0x0003e80000100800 */
[----:B------:R2:W-:Y:S01]  /*193d0*/  STL [R1+0x314], R7 ;  /* 0x0003140701007387 */ /* 0x0005e20000100800 */
[----:B0-----:R-:W-:Y:S02]  /*193e0*/  LEA R16, P1, R6, R2, 0x1 ;  /* 0x0000000206107211 */ /* 0x001fe400078208ff */
[----:B-1----:R-:W-:-:S03]  /*193f0*/  LEA.HI.X.SX32 R4, R23, R0, 0x1, P2 ;  /* 0x0000000017047211 */ /* 0x002fc600010f0eff */
[----:B------:R0:W-:Y:S01]  /*19400*/  STL [R1+0x348], R16 ;  /* 0x0003481001007387 */ /* 0x0001e20000100800 */
[----:B--2---:R-:W-:-:S03]  /*19410*/  LEA R7, P2, R5, R2, 0x1 ;  /* 0x0000000205077211 */ /* 0x004fc600078408ff */
        /* <DEDUP_REMOVED lines=9> */
[----:B-1----:R-:W-:Y:S02]  /*194b0*/  LEA.HI.X.SX32 R4, R21, R0, 0x1, P5 ;  /* 0x0000000015047211 */ /* 0x002fe400028f0eff */
[----:B--2---:R-:W-:Y:S01]  /*194c0*/  LEA R7, P5, R29, R2, 0x1 ;  /* 0x000000021d077211 */ /* 0x004fe200078a08ff */
[----:B------:R-:W-:Y:S04]  /*194d0*/  STL [R1+0x374], R16 ;  /* 0x0003741001007387 */ /* 0x000fe80000100800 */
[----:B------:R0:W-:Y:S04]  /*194e0*/  STL [R1+0x37c], R7 ;  /* 0x00037c0701007387 */ /* 0x0001e80000100800 */
[----:B------:R1:W-:Y:S01]  /*194f0*/  STL [R1+0x334], R4 ;  /* 0x0003340401007387 */ /* 0x0003e20000100800 */
[----:B0-----:R-:W-:-:S02]  /*19500*/  LEA.HI.X.SX32 R7, R6, R0, 0x1, P1 ;  /* 0x0000000006077211 */ /* 0x001fc400008f0eff */
[----:B-1----:R-:W-:Y:S02]  /*19510*/  LEA.HI.X.SX32 R4, R22, R0, 0x1, P0 ;  /* 0x0000000016047211 */ /* 0x002fe400000f0eff */
[----:B------:R-:W-:-:S03]  /*19520*/  LEA R16, P0, R15, R2, 0x1 ;  /* 0x000000020f107211 */ /* 0x000fc600078008ff */
[----:B------:R0:W-:Y:S01]  /*19530*/  STL [R1+0x33c], R4 ;  /* 0x00033c0401007387 */ /* 0x0001e20000100800 */
[----:B------:R-:W-:Y:S02]  /*19540*/  LEA.HI.X.SX32 R6, R5, R0, 0x1, P2 ;  /* 0x0000000005067211 */ /* 0x000fe400010f0eff */
[-C--:B------:R-:W-:Y:S01]  /*19550*/  LEA R5, P2, R13, R2.reuse, 0x1 ;  /* 0x000000020d057211 */ /* 0x080fe200078408ff */
[----:B------:R-:W-:Y:S01]  /*19560*/  STL [R1+0x384], R16 ;  /* 0x0003841001007387 */ /* 0x000fe20000100800 */
[----:B0-----:R-:W-:-:S03]  /*19570*/  LEA R4, P1, R14, R2, 0x1 ;  /* 0x000000020e047211 */ /* 0x001fc600078208ff */
[----:B------:R0:W-:Y:S04]  /*19580*/  STL [R1+0x344], R7 ;  /* 0x0003440701007387 */ /* 0x0001e80000100800 */
[----:B------:R-:W-:Y:S04]  /*19590*/  STL [R1+0x38c], R4 ;  /* 0x00038c0401007387 */ /* 0x000fe80000100800 */
[----:B------:R1:W-:Y:S01]  /*195a0*/  STL [R1+0x34c], R6 ;  /* 0x00034c0601007387 */ /* 0x0003e20000100800 */
[----:B0-----:R-:W-:-:S03]  /*195b0*/  LEA.HI.X.SX32 R7, R27, R0, 0x1, P3 ;  /* 0x000000001b077211 */ /* 0x001fc600018f0eff */
[----:B------:R0:W-:Y:S04]  /*195c0*/  STL [R1+0x394], R5 ;  /* 0x0003940501007387 */ /* 0x0001e80000100800 */
[----:B------:R2:W-:Y:S01]  /*195d0*/  STL [R1+0x368], R7 ;  /* 0x0003680701007387 */ /* 0x0005e20000100800 */
[----:B-1----:R-:W-:Y:S02]  /*195e0*/  LEA.HI.X.SX32 R6, R28, R0, 0x1, P4 ;  /* 0x000000001c067211 */ /* 0x002fe400020f0eff */
[-C--:B0-----:R-:W-:Y:S02]  /*195f0*/  LEA R5, P3, R11, R2.reuse, 0x1 ;  /* 0x000000020b057211 */ /* 0x081fe400078608ff */
[----:B--2---:R-:W-:-:S03]  /*19600*/  LEA R7, P4, R8, R2, 0x1 ;  /* 0x0000000208077211 */ /* 0x004fc600078808ff */
[----:B------:R-:W-:Y:S04]  /*19610*/  STL [R1+0x39c], R5 ;  /* 0x00039c0501007387 */ /* 0x000fe80000100800 */
[----:B------:R0:W-:Y:S04]  /*19620*/  STL [R1+0x370], R6 ;  /* 0x0003700601007387 */ /* 0x0001e80000100800 */
[----:B------:R1:W-:Y:S01]  /*19630*/  STL [R1+0x3a4], R7 ;  /* 0x0003a40701007387 */ /* 0x0003e20000100800 */
[----:B0-----:R-:W-:Y:S02]  /*19640*/  LEA.HI.X.SX32 R6, R29, R0, 0x1, P5 ;  /* 0x000000001d067211 */ /* 0x001fe400028f0eff */
[----:B-1----:R-:W-:-:S03]  /*19650*/  LEA R7, P5, R12, R2, 0x1 ;  /* 0x000000020c077211 */ /* 0x002fc600078a08ff */
[----:B------:R-:W-:Y:S01]  /*19660*/  STL [R1+0x378], R6 ;  /* 0x0003780601007387 */ /* 0x000fe20000100800 */
[----:B------:R-:W-:-:S03]  /*19670*/  LEA.HI.X.SX32 R15, R15, R0, 0x1, P0 ;  /* 0x000000000f0f7211 */ /* 0x000fc600000f0eff */
[----:B------:R0:W-:Y:S01]  /*19680*/  STL [R1+0x3ac], R7 ;  /* 0x0003ac0701007387 */ /* 0x0001e20000100800 */
[----:B------:R-:W-:-:S03]  /*19690*/  LEA.HI.X.SX32 R14, R14, R0, 0x1, P1 ;  /* 0x000000000e0e7211 */ /* 0x000fc600008f0eff */
[----:B------:R1:W-:Y:S01]  /*196a0*/  STL [R1+0x380], R15 ;  /* 0x0003800f01007387 */ /* 0x0003e20000100800 */
[-C--:B0-----:R-:W-:Y:S01]  /*196b0*/  LEA R7, P0, R3, R2.reuse, 0x1 ;  /* 0x0000000203077211 */ /* 0x081fe200078008ff */
[----:B------:R-:W-:Y:S01]  /*196c0*/  IMAD R4, R10, 0x4, R3 ;  /* 0x000000040a047824 */ /* 0x000fe200078e0203 */
[----:B-1----:R-:W-:-:S03]  /*196d0*/  LEA R15, P1, R9, R2, 0x1 ;  /* 0x00000002090f7211 */ /* 0x002fc600078208ff */
[----:B------:R-:W-:Y:S04]  /*196e0*/  STL [R1+0x3b4], R7 ;  /* 0x0003b40701007387 */ /* 0x000fe80000100800 */
[----:B------:R0:W-:Y:S01]  /*196f0*/  STL [R1+0x388], R14 ;  /* 0x0003880e01007387 */ /* 0x0001e20000100800 */
[----:B------:R-:W-:-:S03]  /*19700*/  IMAD R5, R10, 0x4, R4 ;  /* 0x000000040a057824 */ /* 0x000fc600078e0204 */
[----:B------:R-:W-:Y:S01]  /*19710*/  STL [R1+0x3f8], R15 ;  /* 0x0003f80f01007387 */ /* 0x000fe20000100800 */
[-C--:B0-----:R-:W-:Y:S02]  /*19720*/  LEA.HI.X.SX32 R14, R13, R0.reuse, 0x1, P2 ;  /* 0x000000000d0e7211 */ /* 0x081fe400010f0eff */
[-C--:B------:R-:W-:Y:S02]  /*19730*/  LEA.HI.X.SX32 R13, R11, R0.reuse, 0x1, P3 ;  /* 0x000000000b0d7211 */ /* 0x080fe400018f0eff */
[----:B------:R-:W-:Y:S01]  /*19740*/  LEA.HI.X.SX32 R11, R8, R0, 0x1, P4 ;  /* 0x00000000080b7211 */ /* 0x000fe200020f0eff */
[----:B------:R-:W-:Y:S01]  /*19750*/  STL [R1+0x390], R14 ;  /* 0x0003900e01007387 */ /* 0x000fe20000100800 */
[----:B------:R-:W-:-:S03]  /*19760*/  IMAD R6, R10, 0x4, R5 ;  /* 0x000000040a067824 */ /* 0x000fc600078e0205 */
[----:B------:R0:W-:Y:S01]  /*19770*/  STL [R1+0x398], R13 ;  /* 0x0003980d01007387 */ /* 0x0001e20000100800 */
[----:B------:R-:W-:-:S03]  /*19780*/  IMAD R7, R10, 0x4, R6 ;  /* 0x000000040a077824 */ /* 0x000fc600078e0206 */
[----:B------:R1:W-:Y:S01]  /*19790*/  STL [R1+0x3a0], R11 ;  /* 0x0003a00b01007387 */ /* 0x0003e20000100800 */
[-C--:B0-----:R-:W-:Y:S02]  /*197a0*/  LEA.HI.X.SX32 R13, R12, R0.reuse, 0x1, P5 ;  /* 0x000000000c0d7211 */ /* 0x081fe400028f0eff */
[-C--:B------:R-:W-:Y:S02]  /*197b0*/  LEA.HI.X.SX32 R12, R3, R0.reuse, 0x1, P0 ;  /* 0x00000000030c7211 */ /* 0x080fe400000f0eff */
[----:B-1----:R-:W-:Y:S01]  /*197c0*/  LEA.HI.X.SX32 R11, R9, R0, 0x1, P1 ;  /* 0x00000000090b7211 */ /* 0x002fe200008f0eff */
[----:B------:R-:W-:Y:S01]  /*197d0*/  STL [R1+0x3a8], R13 ;  /* 0x0003a80d01007387 */ /* 0x000fe20000100800 */
[----:B------:R-:W-:-:S03]  /*197e0*/  LEA R9, P0, R4, R2, 0x1 ;  /* 0x0000000204097211 */ /* 0x000fc600078008ff */
[----:B------:R0:W-:Y:S01]  /*197f0*/  STL [R1+0x3b0], R12 ;  /* 0x0003b00c01007387 */ /* 0x0001e20000100800 */
[----:B------:R-:W-:Y:S01]  /*19800*/  IMAD R8, R10, 0x4, R7 ;  /* 0x000000040a087824 */ /* 0x000fe200078e0207 */
[----:B------:R-:W-:Y:S02]  /*19810*/  LEA.HI.X.SX32 R4, R4, R0, 0x1, P0 ;  /* 0x0000000004047211 */ /* 0x000fe400000f0eff */
[----:B------:R1:W-:Y:S01]  /*19820*/  STL [R1+0x3f4], R11 ;  /* 0x0003f40b01007387 */ /* 0x0003e20000100800 */
[----:B0-----:R-:W-:-:S03]  /*19830*/  LEA R12, P1, R5, R2, 0x1 ;  /* 0x00000002050c7211 */ /* 0x001fc600078208ff */
[----:B------:R0:W-:Y:S01]  /*19840*/  STL [R1+0x3bc], R9 ;  /* 0x0003bc0901007387 */ /* 0x0001e20000100800 */
[----:B-1----:R-:W-:Y:S02]  /*19850*/  LEA R11, P2, R6, R2, 0x1 ;  /* 0x00000002060b7211 */ /* 0x002fe400078408ff */
[-C--:B------:R-:W-:Y:S01]  /*19860*/  LEA.HI.X.SX32 R5, R5, R0.reuse, 0x1, P1 ;  /* 0x0000000005057211 */ /* 0x080fe200008f0eff */
[----:B------:R-:W-:Y:S01]  /*19870*/  IMAD R3, R10, 0x4, R8 ;  /* 0x000000040a037824 */ /* 0x000fe200078e0208 */
[----:B------:R-:W-:Y:S01]  /*19880*/  STL [R1+0x3c4], R12 ;  /* 0x0003c40c01007387 */ /* 0x000fe20000100800 */
[----:B------:R-:W-:-:S03]  /*19890*/  LEA.HI.X.SX32 R6, R6, R0, 0x1, P2 ;  /* 0x0000000006067211 */ /* 0x000fc600010f0eff */
[----:B------:R1:W-:Y:S01]  /*198a0*/  STL [R1+0x3cc], R11 ;  /* 0x0003cc0b01007387 */ /* 0x0003e20000100800 */
[----:B0-----:R-:W-:Y:S01]  /*198b0*/  IMAD R9, R10, 0x4, R3 ;  /* 0x000000040a097824 */ /* 0x001fe200078e0203 */
[----:B------:R-:W0:Y:S02]  /*198c0*/  S2R R13, SR_TID.X ;  /* 0x00000000000d7919 */ /* 0x000e240000002100 */
[----:B------:R2:W-:Y:S01]  /*198d0*/  STL [R1+0x3b8], R4 ;  /* 0x0003b80401007387 */ /* 0x0005e20000100800 */
[----:B-1----:R-:W-:-:S03]  /*198e0*/  LEA R11, P1, R8, R2, 0x1 ;  /* 0x00000002080b7211 */ /* 0x002fc600078208ff */
[----:B------:R1:W-:Y:S04]  /*198f0*/  STL [R1+0x3c0], R5 ;  /* 0x0003c00501007387 */ /* 0x0003e80000100800 */
[----:B------:R3:W-:Y:S01]  /*19900*/  STL [R1+0x3c8], R6 ;  /* 0x0003c80601007387 */ /* 0x0007e20000100800 */
[----:B--2---:R-:W-:Y:S01]  /*19910*/  IMAD R4, R10, 0x4, R9 ;  /* 0x000000040a047824 */ /* 0x004fe200078e0209 */
[-C--:B-1----:R-:W-:Y:S02]  /*19920*/  LEA R5, P0, R7, R2.reuse, 0x1 ;  /* 0x0000000207057211 */ /* 0x082fe400078008ff */
[----:B---3--:R-:W-:-:S03]  /*19930*/  LEA R6, P2, R3, R2, 0x1 ;  /* 0x0000000203067211 */ /* 0x008fc600078408ff */
[----:B------:R1:W-:Y:S04]  /*19940*/  STL [R1+0x3d4], R5 ;  /* 0x0003d40501007387 */ /* 0x0003e80000100800 */
[----:B------:R2:W-:Y:S04]  /*19950*/  STL [R1+0x3dc], R11 ;  /* 0x0003dc0b01007387 */ /* 0x0005e80000100800 */
[----:B------:R3:W-:Y:S01]  /*19960*/  STL [R1+0x3e4], R6 ;  /* 0x0003e40601007387 */ /* 0x0007e20000100800 */
[----:B-1----:R-:W-:Y:S01]  /*19970*/  IMAD R5, R10, 0x4, R4 ;  /* 0x000000040a057824 */ /* 0x002fe200078e0204 */
[----:B--2---:R-:W-:-:S02]  /*19980*/  LEA.HI.X.SX32 R11, R7, R0, 0x1, P0 ;  /* 0x00000000070b7211 */ /* 0x004fc400000f0eff */
[-C--:B------:R-:W-:Y:S02]  /*19990*/  LEA.HI.X.SX32 R7, R8, R0.reuse, 0x1, P1 ;  /* 0x0000000008077211 */ /* 0x080fe400008f0eff */
[----:B---3--:R-:W-:Y:S01]  /*199a0*/  LEA.HI.X.SX32 R6, R3, R0, 0x1, P2 ;  /* 0x0000000003067211 */ /* 0x008fe200010f0eff */
[----:B------:R-:W-:Y:S01]  /*199b0*/  STL [R1+0x3d0], R11 ;  /* 0x0003d00b01007387 */ /* 0x000fe20000100800 */
[----:B------:R-:W-:Y:S01]  /*199c0*/  IMAD R3, R10, 0x4, R5 ;  /* 0x000000040a037824 */ /* 0x000fe200078e0205 */
[-C--:B------:R-:W-:Y:S02]  /*199d0*/  LEA R8, P0, R9, R2.reuse, 0x1 ;  /* 0x0000000209087211 */ /* 0x080fe400078008ff */
[----:B------:R1:W-:Y:S04]  /*199e0*/  STL [R1+0x3d8], R7 ;  /* 0x0003d80701007387 */ /* 0x0003e80000100800 */
[----:B------:R2:W-:Y:S01]  /*199f0*/  STL [R1+0x3e0], R6 ;  /* 0x0003e00601007387 */ /* 0x0005e20000100800 */
[----:B-1----:R-:W-:-:S02]  /*19a00*/  LEA R7, P2, R5, R2, 0x1 ;  /* 0x0000000205077211 */ /* 0x002fc400078408ff */
[-C--:B--2---:R-:W-:Y:S02]  /*19a10*/  LEA R6, P1, R4, R2.reuse, 0x1 ;  /* 0x0000000204067211 */ /* 0x084fe400078208ff */
[----:B------:R-:W-:Y:S01]  /*19a20*/  LEA R2, P3, R3, R2, 0x1 ;  /* 0x0000000203027211 */ /* 0x000fe200078608ff */
[----:B------:R-:W-:Y:S04]  /*19a30*/  STL [R1+0x3e8], R8 ;  /* 0x0003e80801007387 */ /* 0x000fe80000100800 */
[----:B------:R1:W-:Y:S04]  /*19a40*/  STL [R1+0x3ec], R6 ;  /* 0x0003ec0601007387 */ /* 0x0003e80000100800 */
[----:B------:R-:W-:Y:S04]  /*19a50*/  STL [R1+0x3f0], R7 ;  /* 0x0003f00701007387 */ /* 0x000fe80000100800 */
[----:B------:R2:W-:Y:S01]  /*19a60*/  STL [R1+0x364], R2 ;  /* 0x0003640201007387 */ /* 0x0005e20000100800 */
[----:B-1----:R-:W-:-:S02]  /*19a70*/  LEA.HI.X.SX32 R6, R9, R0, 0x1, P0 ;  /* 0x0000000009067211 */ /* 0x002fc400000f0eff */
[-C--:B--2---:R-:W-:Y:S02]  /*19a80*/  LEA.HI.X.SX32 R2, R4, R0.reuse, 0x1, P1 ;  /* 0x0000000004027211 */ /* 0x084fe400008f0eff */
[-C--:B------:R-:W-:Y:S01]  /*19a90*/  LEA.HI.X.SX32 R4, R5, R0.reuse, 0x1, P2 ;  /* 0x0000000005047211 */ /* 0x080fe200010f0eff */
[----:B------:R-:W-:Y:S01]  /*19aa0*/  STL [R1+0x354], R6 ;  /* 0x0003540601007387 */ /* 0x000fe20000100800 */
[----:B------:R-:W-:-:S03]  /*19ab0*/  LEA.HI.X.SX32 R0, R3, R0, 0x1, P3 ;  /* 0x0000000003007211 */ /* 0x000fc600018f0eff */
[----:B------:R0:W-:Y:S04]  /*19ac0*/  STL [R1+0x358], R2 ;  /* 0x0003580201007387 */ /* 0x0001e80000100800 */
[----:B------:R-:W-:Y:S04]  /*19ad0*/  STL [R1+0x360], R4 ;  /* 0x0003600401007387 */ /* 0x000fe80000100800 */
[----:B------:R1:W-:Y:S01]  /*19ae0*/  STL [R1+0x35c], R0 ;  /* 0x00035c0001007387 */ /* 0x0003e20000100800 */
[----:B0-----:R-:W-:-:S03]  /*19af0*/  IMAD.SHL.U32 R2, R13, 0x20, RZ ;  /* 0x000000200d027824 */ /* 0x001fc600078e00ff */
[----:B------:R-:W-:Y:S04]  /*19b00*/  STL [R1+0x2e0], RZ ;  /* 0x0002e0ff01007387 */ /* 0x000fe80000100800 */
[----:B------:R-:W-:Y:S04]  /*19b10*/  STL [R1+0x2e4], RZ ;  /* 0x0002e4ff01007387 */ /* 0x000fe80000100800 */
[----:B------:R-:W-:Y:S04]  /*19b20*/  STL [R1+0xc9c], R2 ;  /* 0x000c9c0201007387 */ /* 0x000fe80000100800 */
[----:B------:R-:W-:Y:S04]  /*19b30*/  STL [R1+0x2e8], RZ ;  /* 0x0002e8ff01007387 */ /* 0x000fe80000100800 */
        /* <DEDUP_REMOVED lines=30> */
[----:B------:R-:W-:Y:S01]  /*19d20*/  STL [R1+0x264], RZ ;  /* 0x000264ff01007387 */ /* 0x000fe20000100800 */
[----:B------:R-:W-:-:S02]  /*19d30*/  USHF.L.U32 UR6, UR6, 0x7, URZ ;  /* 0x0000000706067899 */ /* 0x000fc4000800063f */
[----:B------:R-:W-:Y:S01]  /*19d40*/  USHF.L.U32 UR7, UR7, 0x7, URZ ;  /* 0x0000000707077899 */ /* 0x000fe2000800063f */
[----:B------:R-:W-:Y:S01]  /*19d50*/  UMOV UR4, URZ ;  /* 0x0000003f00047c82 */ /* 0x000fe20008000000 */
[----:B------:R-:W-:Y:S02]  /*19d60*/  USHF.R.S32.HI UR8, URZ, 0x1f, UR6 ;  /* 0x0000001f3f087899 */ /* 0x000fe40008011406 */
[----:B------:R-:W-:Y:S02]  /*19d70*/  USHF.R.S32.HI UR9, URZ, 0x1f, UR7 ;  /* 0x0000001f3f097899 */ /* 0x000fe40008011407 */
[----:B------:R-:W-:Y:S02]  /*19d80*/  USHF.L.U32 UR13, UR6, 0x1, URZ ;  /* 0x00000001060d7899 */ /* 0x000fe4000800063f */
[----:B------:R-:W-:Y:S01]  /*19d90*/  USHF.L.U32 UR12, UR7, 0x1, URZ ;  /* 0x00000001070c7899 */ /* 0x000fe2000800063f */
[----:B------:R-:W0:Y:S02]  /*19da0*/  LDC R10, c[0x0][0x230] ;  /* 0x00008c00ff0a7b82 */ /* 0x000e240000000800 */
[----:B0-----:R-:W-:-:S05]  /*19db0*/  VIADD R10, R10, 0x7f ;  /* 0x0000007f0a0a7836 */ /* 0x001fca0000000000 */
[----:B------:R-:W-:-:S04]  /*19dc0*/  SHF.R.S32.HI R11, RZ, 0x1f, R10 ;  /* 0x0000001fff0b7819 */ /* 0x000fc8000001140a */
[----:B------:R-:W-:Y:S02]  /*19dd0*/  LEA.HI R11, R11, R10, RZ, 0x7 ;  /* 0x0000000a0b0b7211 */ /* 0x000fe400078f38ff */
[----:B------:R-:W1:Y:S01]  /*19de0*/  LDL.LU R10, [R1+0xcbc] ;  /* 0x000cbc00010a7983 */ /* 0x000e620000300800 */
[----:B------:R-:W-:Y:S01]  /*19df0*/  USHF.L.U64.HI UR9, UR7, 0x1, UR9 ;  /* 0x0000000107097899 */ /* 0x000fe20008010209 */
[----:B------:R-:W-:Y:S01]  /*19e00*/  SHF.R.S32.HI R3, RZ, 0x7, R11 ;  /* 0x00000007ff037819 */ /* 0x000fe2000001140b */
[----:B------:R-:W-:Y:S01]  /*19e10*/  USHF.L.U64.HI UR8, UR6, 0x1, UR8 ;  /* 0x0000000106087899 */ /* 0x000fe20008010208 */
[----:B------:R-:W-:Y:S01]  /*19e20*/  STL [R1+0x268], RZ ;  /* 0x000268ff01007387 */ /* 0x000fe20000100800 */
[----:B------:R-:W-:Y:S01]  /*19e30*/  IMAD.SHL.U32 R13, R13, 0x2, RZ ;  /* 0x000000020d0d7824 */ /* 0x000fe200078e00ff */
[----:B------:R-:W-:Y:S02]  /*19e40*/  ULDC UR7, c[0x0][0x230] ;  /* 0x00008c0000077ab9 */ /* 0x000fe40000000800 */
[----:B------:R-:W-:Y:S04]  /*19e50*/  STL [R1+0x26c], RZ ;  /* 0x00026cff01007387 */ /* 0x000fe80000100800 */
[----:B------:R-:W-:Y:S01]  /*19e60*/  STL [R1+0x250], RZ ;  /* 0x000250ff01007387 */ /* 0x000fe20000100800 */
[----:B------:R-:W0:Y:S01]  /*19e70*/  S2R R11, SR_TID.X ;  /* 0x00000000000b7919 */ /* 0x000e220000002100 */
[----:B-1----:R-:W-:-:S05]  /*19e80*/  LOP3.LUT R0, R10, 0x200, R2, 0xf8, !PT ;  /* 0x000002000a007812 */ /* 0x002fca00078ef802 */
[----:B------:R1:W-:Y:S04]  /*19e90*/  STL [R1+0x2f0], R0 ;  /* 0x0002f00001007387 */ /* 0x0003e80000100800 */
[----:B------:R2:W-:Y:S04]  /*19ea0*/  STL [R1+0x254], RZ ;  /* 0x000254ff01007387 */ /* 0x0005e80000100800 */
[----:B------:R2:W-:Y:S04]  /*19eb0*/  STL [R1+0x258], RZ ;  /* 0x000258ff01007387 */ /* 0x0005e80000100800 */
[----:B------:R2:W-:Y:S04]  /*19ec0*/  STL [R1+0x25c], RZ ;  /* 0x00025cff01007387 */ /* 0x0005e80000100800 */
[----:B------:R-:W3:Y:S01]  /*19ed0*/  LDL R10, [R1+0x204] ;  /* 0x00020400010a7983 */ /* 0x000ee20000100800 */
[----:B0-----:R-:W-:-:S02]  /*19ee0*/  LOP3.LUT R14, R11, 0x7f, RZ, 0xc0, !PT ;  /* 0x0000007f0b0e7812 */ /* 0x001fc400078ec0ff */
[----:B-1----:R-:W-:Y:S01]  /*19ef0*/  LOP3.LUT R0, R0, 0x20, RZ, 0x3c, !PT ;  /* 0x0000002000007812 */ /* 0x002fe200078e3cff */
[----:B------:R2:W-:Y:S01]  /*19f00*/  STL [R1+0x240], RZ ;  /* 0x000240ff01007387 */ /* 0x0005e20000100800 */
[----:B------:R-:W-:Y:S01]  /*19f10*/  SHF.R.S32.HI R11, RZ, 0x6, R11 ;  /* 0x00000006ff0b7819 */ /* 0x000fe2000001140b */
[----:B------:R-:W-:Y:S02]  /*19f20*/  IMAD.SHL.U32 R2, R14, 0x2, RZ ;  /* 0x000000020e027824 */ /* 0x000fe400078e00ff */
[----:B------:R2:W-:Y:S01]  /*19f30*/  STL [R1+0x244], RZ ;  /* 0x000244ff01007387 */ /* 0x0005e20000100800 */
[----:B------:R-:W-:Y:S02]  /*19f40*/  SGXT R11, R11, 0x1 ;  /* 0x000000010b0b781a */ /* 0x000fe40000000200 */
[C---:B------:R-:W-:Y:S01]  /*19f50*/  LOP3.LUT R4, R2.reuse, 0x10, RZ, 0x3c, !PT ;  /* 0x0000001002047812 */ /* 0x040fe200078e3cff */
[----:B------:R2:W-:Y:S01]  /*19f60*/  STL [R1+0x248], RZ ;  /* 0x000248ff01007387 */ /* 0x0005e20000100800 */
[----:B------:R-:W-:-:S02]  /*19f70*/  LOP3.LUT R3, R2, 0x20, RZ, 0x3c, !PT ;  /* 0x0000002002037812 */ /* 0x000fc400078e3cff */
[C---:B------:R-:W-:Y:S01]  /*19f80*/  LOP3.LUT R4, R2.reuse, 0x30, RZ, 0x3c, !PT ;  /* 0x0000003002047812 */ /* 0x040fe200078e3cff */
[----:B------:R2:W-:Y:S01]  /*19f90*/  STL [R1+0x24c], RZ ;  /* 0x00024cff01007387 */ /* 0x0005e20000100800 */
[C---:B------:R-:W-:Y:S02]  /*19fa0*/  LOP3.LUT R3, R2.reuse, 0x40, RZ, 0x3c, !PT ;  /* 0x0000004002037812 */ /* 0x040fe400078e3cff */
[C---:B------:R-:W-:Y:S01]  /*19fb0*/  LOP3.LUT R3, R2.reuse, 0x50, RZ, 0x3c, !PT ;  /* 0x0000005002037812 */ /* 0x040fe200078e3cff */
[----:B------:R2:W-:Y:S01]  /*19fc0*/  STL [R1+0x230], RZ ;  /* 0x000230ff01007387 */ /* 0x0005e20000100800 */
[C---:B------:R-:W-:Y:S02]  /*19fd0*/  LOP3.LUT R5, R2.reuse, 0x60, RZ, 0x3c, !PT ;  /* 0x0000006002057812 */ /* 0x040fe400078e3cff */
[----:B------:R-:W-:Y:S01]  /*19fe0*/  LOP3.LUT R4, R2, 0x70, RZ, 0x3c, !PT ;  /* 0x0000007002047812 */ /* 0x000fe200078e3cff */
[----:B------:R2:W-:Y:S01]  /*19ff0*/  STL [R1+0x234], RZ ;  /* 0x000234ff01007387 */ /* 0x0005e20000100800 */
[----:B------:R-:W-:-:S03]  /*1a000*/  LOP3.LUT R11, R11, 0x90, RZ, 0xc0, !PT ;  /* 0x000000900b0b7812 */ /* 0x000fc600078ec0ff */
[----:B------:R2:W-:Y:S01]  /*1a010*/  STL [R1+0x238], RZ ;  /* 0x000238ff01007387 */ /* 0x0005e20000100800 */
[----:B------:R-:W-:-:S03]  /*1a020*/  LOP3.LUT R11, R11, 0x7e, R13, 0x78, !PT ;  /* 0x0000007e0b0b7812 */ /* 0x000fc600078e780d */
[----:B------:R2:W-:Y:S01]  /*1a030*/  STL [R1+0x23c], RZ ;  /* 0x00023cff01007387 */ /* 0x0005e20000100800 */
[----:B------:R-:W-:-:S03]  /*1a040*/  LOP3.LUT R3, R11, 0x20, RZ, 0x3c, !PT ;  /* 0x000000200b037812 */ /* 0x000fc600078e3cff */
[----:B------:R2:W-:Y:S04]  /*1a050*/  STL [R1+0x220], RZ ;  /* 0x000220ff01007387 */ /* 0x0005e80000100800 */
        /* <DEDUP_REMOVED lines=14> */
[----:B------:R2:W-:Y:S01]  /*1a140*/  STL [R1+0x1ec], RZ ;  /* 0x0001ecff01007387 */ /* 0x0005e20000100800 */
[----:B---3--:R-:W-:-:S05]  /*1a150*/  LOP3.LUT R2, R10, 0x40, RZ, 0x3c, !PT ;  /* 0x000000400a027812 */ /* 0x008fca00078e3cff */
[----:B------:R2:W-:Y:S04]  /*1a160*/  STL [R1+0xc48], R2 ;  /* 0x000c480201007387 */ /* 0x0005e80000100800 */
[----:B------:R2:W-:Y:S02]  /*1a170*/  STL [R1+0x2f4], R0 ;  /* 0x0002f40001007387 */ /* 0x0005e40000100800 */
.L_x_2:
[----:B-----5:R-:W3:Y:S04]  /*1a180*/  LDL R3, [R1+0x35c] ;  /* 0x00035c0001037983 */ /* 0x020ee80000100800 */
[----:B--2---:R-:W3:Y:S01]  /*1a190*/  LDL R2, [R1+0x364] ;  /* 0x0003640001027983 */ /* 0x004ee20000100800 */
[----:B------:R-:W-:Y:S01]  /*1a1a0*/  UIMAD UR6, UR4, -0x80, UR7 ;  /* 0xffffff80040678a4 */ /* 0x000fe2000f8e0207 */
[----:B------:R-:W-:Y:S01]  /*1a1b0*/  PRMT R29, RZ, 0x7610, R29 ;  /* 0x00007610ff1d7816 */ /* 0x000fe2000000001d */
[----:B0-----:R-:W0:Y:S01]  /*1a1c0*/  S2R R5, SR_TID.X ;  /* 0x0000000000057919 */ /* 0x001e220000002100 */
[----:B------:R-:W-:Y:S01]  /*1a1d0*/  PRMT R16, RZ, 0x7610, R16 ;  /* 0x00007610ff107816 */ /* 0x000fe20000000010 */
[----:B------:R-:W-:Y:S04]  /*1a1e0*/  STL [R1+0x1a4c], R27 ;  /* 0x001a4c1b01007387 */ /* 0x000fe80000100800 */
[----:B------:R-:W-:Y:S04]  /*1a1f0*/  STL [R1+0x1a48], R26 ;  /* 0x001a481a01007387 */ /* 0x000fe80000100800 */
[----:B------:R-:W-:Y:S04]  /*1a200*/  STL [R1+0x1a44], R12 ;  /* 0x001a440c01007387 */ /* 0x000fe80000100800 */
[----:B------:R1:W-:Y:S04]  /*1a210*/  STL [R1+0x1a40], R24 ;  /* 0x001a401801007387 */ /* 0x0003e80000100800 */
[----:B------:R-:W-:Y:S04]  /*1a220*/  STL [R1+0x1a3c], R25 ;  /* 0x001a3c1901007387 */ /* 0x000fe80000100800 */
[----:B------:R-:W-:Y:S01]  /*1a230*/  STL [R1+0x1a38], R23 ;  /* 0x001a381701007387 */ /* 0x000fe20000100800 */
[----:B0-----:R-:W-:-:S02]  /*1a240*/  SHF.R.U32.HI R4, RZ, 0x5, R5 ;  /* 0x00000005ff047819 */ /* 0x001fc40000011605 */
[----:B------:R-:W-:Y:S02]  /*1a250*/  SHF.R.U32.HI R5, RZ, 0x5, R5 ;  /* 0x00000005ff057819 */ /* 0x000fe40000011605 */
[----:B------:R-:W-:Y:S02]  /*1a260*/  SGXT.U32 R4, R4, 0x2 ;  /* 0x000000020404781a */ /* 0x000fe40000000000 */
[----:B------:R-:W-:-:S04]  /*1a270*/  SGXT.U32 R5, R5, 0x2 ;  /* 0x000000020505781a */ /* 0x000fc80000000000 */
[C---:B------:R-:W-:Y:S02]  /*1a280*/  LOP3.LUT R10, R5.reuse, 0x4, RZ, 0xfc, !PT ;  /* 0x00000004050a7812 */ /* 0x040fe400078efcff */
[----:B------:R-:W-:Y:S02]  /*1a290*/  LOP3.LUT R7, R5, 0x8, RZ, 0xfc, !PT ;  /* 0x0000000805077812 */ /* 0x000fe400078efcff */
[----:B------:R-:W-:Y:S02]  /*1a2a0*/  ISETP.GE.AND P0, PT, R10, UR6, PT ;  /* 0x000000060a007c0c */ /* 0x000fe4000bf06270 */
[C---:B------:R-:W-:Y:S02]  /*1a2b0*/  LOP3.LUT R5, R4.reuse, 0xc, RZ, 0xfc, !PT ;  /* 0x0000000c04057812 */ /* 0x040fe400078efcff */
[----:B------:R-:W-:Y:S02]  /*1a2c0*/  LOP3.LUT R4, R4, 0x10, RZ, 0xfc, !PT ;  /* 0x0000001004047812 */ /* 0x000fe400078efcff */
[----:B------:R-:W-:-:S02]  /*1a2d0*/  ISETP.GE.AND P2, PT, R5, UR6, PT ;  /* 0x0000000605007c0c */ /* 0x000fc4000bf46270 */
[----:B------:R-:W2:Y:S01]  /*1a2e0*/  LDL R5, [R1+0x360] ;  /* 0x0003600001057983 */ /* 0x000ea20000100800 */
[----:B------:R-:W-:Y:S02]  /*1a2f0*/  ISETP.GE.AND P3, PT, R4, UR6, PT ;  /* 0x0000000604007c0c */ /* 0x000fe4000bf66270 */
[----:B------:R-:W-:Y:S01]  /*1a300*/  ISETP.GE.AND P1, PT, R7, UR6, PT ;  /* 0x0000000607007c0c */ /* 0x000fe2000bf26270 */
[----:B------:R-:W4:Y:S04]  /*1a310*/  LDL R4, [R1+0x3f0] ;  /* 0x0003f00001047983 */ /* 0x000f280000100800 */
[----:B---3--:R2:W3:Y:S01]  /*1a320*/  @!P0 LDG.E.U16 R29, desc[UR10][R2.64] ;  /* 0x0000000a021d8981 */ /* 0x0084e2000c1e1500 */
[----:B------:R-:W0:Y:S02]  /*1a330*/  S2R R7, SR_TID.X ;  /* 0x0000000000077919 */ /* 0x000e240000002100 */
[----:B0-----:R-:W-:-:S04]  /*1a340*/  SHF.R.U32.HI R7, RZ, 0x5, R7 ;  /* 0x00000005ff077819 */ /* 0x001fc80000011607 */
[----:B------:R-:W-:-:S04]  /*1a350*/  SGXT.U32 R7, R7, 0x2 ;  /* 0x000000020707781a */ /* 0x000fc80000000000 */
[----:B------:R-:W-:-:S04]  /*1a360*/  LOP3.LUT R7, R7, 0x14, RZ, 0xfc, !PT ;  /* 0x0000001407077812 */ /* 0x000fc800078efcff */
[----:B------:R-:W-:Y:S01]  /*1a370*/  ISETP.GE.AND P0, PT, R7, UR6, PT ;  /* 0x0000000607007c0c */ /* 0x000fe2000bf06270 */
[----:B--2---:R-:W-:Y:S02]  /*1a380*/  @!P1 IMAD.MOV.U32 R3, RZ, RZ, R5 ;  /* 0x000000ffff039224 */ /* 0x004fe400078e0005 */
[----:B----4-:R-:W-:-:S05]  /*1a390*/  @!P1 IMAD.MOV.U32 R2, RZ, RZ, R4 ;  /* 0x000000ffff029224 */ /* 0x010fca00078e0004 */
[----:B------:R0:W2:Y:S04]  /*1a3a0*/  @!P1 LDG.E.U16 R16, desc[UR10][R2.64] ;  /* 0x0000000a02109981 */ /* 0x0000a8000c1e1500 */
[----:B---3--:R-:W-:Y:S04]  /*1a3b0*/  STL [R1+0x1934], R29 ;  /* 0x0019341d01007387 */ /* 0x008fe80000100800 */
[----:B------:R-:W-:Y:S04]  /*1a3c0*/  STL [R1+0x1938], R29 ;  /* 0x0019381d01007387 */ /* 0x000fe80000100800 */
        /* <DEDUP_REMOVED lines=53> */
[----:B------:R-:W3:Y:S04]  /*1a720*/  LDL R7, [R1+0x358] ;  /* 0x0003580001077983 */ /* 0x000ee80000100800 */
[----:B------:R-:W4:Y:S04]  /*1a730*/  LDL R5, [R1+0x3ec] ;  /* 0x0003ec0001057983 */ /* 0x000f280000100800 */
[----:B-1----:R-:W4:Y:S04]  /*1a740*/  LDL R24, [R1+0x354] ;  /* 0x0003540001187983 */ /* 0x002f280000100800 */
[----:B------:R-:W4:Y:S04]  /*1a750*/  LDL R14, [R1+0x3e8] ;  /* 0x0003e800010e7983 */ /* 0x000f280000100800 */
[----:B------:R-:W4:Y:S04]  /*1a760*/  LDL R11, [R1+0x3e0] ;  /* 0x0003e000010b7983 */ /* 0x000f280000100800 */
[----:B------:R-:W4:Y:S01]  /*1a770*/  LDL R10, [R1+0x3e4] ;  /* 0x0003e400010a7983 */ /* 0x000f220000100800 */
[----:B------:R-:W1:Y:S02]  /*1a780*/  S2R R4, SR_TID.X ;  /* 0x0000000000047919 */ /* 0x000e640000002100 */
[----:B-1----:R-:W-:-:S04]  /*1a790*/  SHF.R.U32.HI R4, RZ, 0x5, R4 ;  /* 0x00000005ff047819 */ /* 0x002fc80000011604 */
[----:B------:R-:W-:-:S04]  /*1a7a0*/  SGXT.U32 R4, R4, 0x2 ;  /* 0x000000020404781a */ /* 0x000fc80000000000 */
[----:B0-----:R-:W-:Y:S02]  /*1a7b0*/  LOP3.LUT R3, R4, 0x18, RZ, 0xfc, !PT ;  /* 0x0000001804037812 */ /* 0x001fe400078efcff */
[----:B------:R-:W0:Y:S01]  /*1a7c0*/  S2R R4, SR_TID.X ;  /* 0x0000000000047919 */ /* 0x000e220000002100 */
[----:B------:R-:W-:Y:S02]  /*1a7d0*/  PRMT R27, RZ, 0x7610, R27 ;  /* 0x00007610ff1b7816 */ /* 0x000fe4000000001b */
[----:B------:R-:W-:Y:S02]  /*1a7e0*/  ISETP.GE.AND P1, PT, R3, UR6, PT ;  /* 0x0000000603007c0c */ /* 0x000fe4000bf26270 */
[----:B0-----:R-:W-:-:S04]  /*1a7f0*/  SHF.R.U32.HI R4, RZ, 0x5, R4 ;  /* 0x00000005ff047819 */ /* 0x001fc80000011604 */
[----:B------:R-:W-:Y:S02]  /*1a800*/  SGXT.U32 R4, R4, 0x2 ;  /* 0x000000020404781a */ /* 0x000fe40000000000 */
[----:B------:R-:W-:Y:S01]  /*1a810*/  PRMT R17, RZ, 0x7610, R17 ;  /* 0x00007610ff117816 */ /* 0x000fe20000000011 */
[----:B--2---:R-:W-:Y:S01]  /*1a820*/  STL [R1+0x1960], R16 ;  /* 0x0019601001007387 */ /* 0x004fe20000100800 */
[----:B------:R-:W-:-:S03]  /*1a830*/  PRMT R26, RZ, 0x7610, R26 ;  /* 0x00007610ff1a7816 */ /* 0x000fc6000000001a */
        /* <DEDUP_REMOVED lines=8> */
[----:B------:R-:W-:Y:S01]  /*1a8c0*/  STL [R1+0x1a30], R16 ;  /* 0x001a301001007387 */ /* 0x000fe20000100800 */
[----:B---3--:R-:W-:-:S03]  /*1a8d0*/  @!P2 IMAD.MOV.U32 R3, RZ, RZ, R7 ;  /* 0x000000ffff03a224 */ /* 0x008fc600078e0007 */
[----:B------:R-:W2:Y:S01]  /*1a8e0*/  LDL R7, [R1+0x3d8] ;  /* 0x0003d80001077983 */ /* 0x000ea20000100800 */
[----:B----4-:R-:W-:-:S03]  /*1a8f0*/  @!P2 IMAD.MOV.U32 R2, RZ, RZ, R5 ;  /* 0x000000ffff02a224 */ /* 0x010fc600078e0005 */
[----:B------:R-:W3:Y:S04]  /*1a900*/  LDL R5, [R1+0x3dc] ;  /* 0x0003dc0001057983 */ /* 0x000ee80000100800 */
[----:B------:R0:W4:Y:S02]  /*1a910*/  @!P2 LDG.E.U16 R27, desc[UR10][R2.64] ;  /* 0x0000000a021ba981 */ /* 0x000124000c1e1500 */
[----:B0-----:R-:W-:Y:S02]  /*1a920*/  LOP3.LUT R3, R4, 0x1c, RZ, 0xfc, !PT ;  /* 0x0000001c04037812 */ /* 0x001fe400078efcff */
[----:B------:R-:W0:Y:S01]  /*1a930*/  S2R R4, SR_TID.X ;  /* 0x0000000000047919 */ /* 0x000e220000002100 */
[----:B------:R-:W-:Y:S01]  /*1a940*/  @!P3 IMAD.MOV.U32 R2, RZ, RZ, R14 ;  /* 0x000000ffff02b224 */ /* 0x000fe200078e000e */
[----:B------:R-:W-:Y:S01]  /*1a950*/  ISETP.GE.AND P2, PT, R3, UR6, PT ;  /* 0x0000000603007c0c */ /* 0x000fe2000bf46270 */
[----:B------:R-:W-:-:S05]  /*1a960*/  @!P3 IMAD.MOV.U32 R3, RZ, RZ, R24 ;  /* 0x000000ffff03b224 */ /* 0x000fca00078e0018 */
[----:B------:R1:W3:Y:S02]  /*1a970*/  @!P3 LDG.E.U16 R17, desc[UR10][R2.64] ;  /* 0x0000000a0211b981 */ /* 0x0002e4000c1e1500 */
[----:B-1----:R-:W-:Y:S01]  /*1a980*/  @!P0 IMAD.MOV.U32 R2, RZ, RZ, R10 ;  /* 0x000000ffff028224 */ /* 0x002fe200078e000a */
[----:B0-----:R-:W-:-:S04]  /*1a990*/  SHF.R.U32.HI R4, RZ, 0x5, R4 ;  /* 0x00000005ff047819 */ /* 0x001fc80000011604 */
[----:B------:R-:W-:-:S04]  /*1a9a0*/  SGXT.U32 R4, R4, 0x2 ;  /* 0x000000020404781a */ /* 0x000fc80000000000 */
[----:B------:R-:W-:-:S04]  /*1a9b0*/  LOP3.LUT R3, R4, 0x20, RZ, 0xfc, !PT ;  /* 0x0000002004037812 */ /* 0x000fc800078efcff */
[----:B------:R-:W-:Y:S01]  /*1a9c0*/  ISETP.GE.AND P3, PT, R3, UR6, PT ;  /* 0x0000000603007c0c */ /* 0x000fe2000bf66270 */
[----:B------:R-:W-:-:S05]  /*1a9d0*/  @!P0 IMAD.MOV.U32 R3, RZ, RZ, R11 ;  /* 0x000000ffff038224 */ /* 0x000fca00078e000b */
[----:B------:R0:W3:Y:S01]  /*1a9e0*/  @!P0 LDG.E.U16 R26, desc[UR10][R2.64] ;  /* 0x0000000a021a8981 */ /* 0x0000e2000c1e1500 */
[----:B------:R-:W1:Y:S02]  /*1a9f0*/  S2R R4, SR_TID.X ;  /* 0x0000000000047919 */ /* 0x000e640000002100 */
[----:B-1----:R-:W-:-:S04]  /*1aa00*/  SHF.R.U32.HI R4, RZ, 0x5, R4 ;  /* 0x00000005ff047819 */ /* 0x002fc80000011604 */
[----:B------:R-:W-:-:S04]  /*1aa10*/  SGXT.U32 R4, R4, 0x2 ;  /* 0x000000020404781a */ /* 0x000fc80000000000 */
[----:B0-----:R-:W-:Y:S02]  /*1aa20*/  LOP3.LUT R3, R4, 0x24, RZ, 0xfc, !PT ;  /* 0x0000002404037812 */ /* 0x001fe400078efcff */
[----:B------:R-:W0:Y:S02]  /*1aa30*/  S2R R4, SR_TID.X ;  /* 0x0000000000047919 */ /* 0x000e240000002100 */
[----:B------:R-:W-:Y:S01]  /*1aa40*/  ISETP.GE.AND P0, PT, R3, UR6, PT ;  /* 0x0000000603007c0c */ /* 0x000fe2000bf06270 */
[----:B--2---:R-:W-:Y:S01]  /*1aa50*/  @!P1 IMAD.MOV.U32 R3, RZ, RZ, R7 ;  /* 0x000000ffff039224 */ /* 0x004fe200078e0007 */
[----:B----4-:R1:W-:Y:S01]  /*1aa60*/  STL [R1], R27 ;  /* 0x0000001b01007387 */ /* 0x0103e20000100800 */
[----:B---3--:R-:W-:Y:S01]  /*1aa70*/  @!P1 IMAD.MOV.U32 R2, RZ, RZ, R5 ;  /* 0x000000ffff029224 */ /* 0x008fe200078e0005 */
[----:B0-----:R-:W-:Y:S02]  /*1aa80*/  SHF.R.U32.HI R7, RZ, 0x5, R4 ;  /* 0x00000005ff077819 */ /* 0x001fe40000011604 */
[----:B-1----:R-:W2:Y:S04]  /*1aa90*/  LDL.LU R27, [R1+0x1a4c] ;  /* 0x001a4c00011b7983 */ /* 0x002ea80000300800 */
[----:B------:R-:W3:Y:S04]  /*1aaa0*/  LDL R24, [R1+0x3d0] ;  /* 0x0003d00001187983 */ /* 0x000ee80000100800 */
[----:B------:R-:W4:Y:S04]  /*1aab0*/  LDL R14, [R1+0x3d4] ;  /* 0x0003d400010e7983 */ /* 0x000f280000100800 */
[----:B------:R-:W2:Y:S04]  /*1aac0*/  LDL R11, [R1+0x3c8] ;  /* 0x0003c800010b7983 */ /* 0x000ea80000100800 */
[----:B------:R-:W2:Y:S04]  /*1aad0*/  LDL R10, [R1+0x3cc] ;  /* 0x0003cc00010a7983 */ /* 0x000ea80000100800 */
[----:B------:R0:W-:Y:S04]  /*1aae0*/  STL [R1+0x8], R26 ;  /* 0x0000081a01007387 */ /* 0x0001e80000100800 */
[----:B0-----:R-:W2:Y:S04]  /*1aaf0*/  LDL.LU R26, [R1+0x1a48] ;  /* 0x001a4800011a7983 */ /* 0x001ea80000300800 */
[----:B------:R-:W2:Y:S04]  /*1ab00*/  LDL R5, [R1+0x3c0] ;  /* 0x0003c00001057983 */ /* 0x000ea80000100800 */
[----:B------:R-:W2:Y:S01]  /*1ab10*/  LDL R4, [R1+0x3c4] ;  /* 0x0003c40001047983 */ /* 0x000ea20000100800 */
[----:B------:R-:W-:-:S02]  /*1ab20*/  PRMT R18, RZ, 0x7610, R18 ;  /* 0x00007610ff127816 */ /* 0x000fc40000000012 */
[----:B------:R-:W-:-:S04]  /*1ab30*/  SGXT.U32 R7, R7, 0x2 ;  /* 0x000000020707781a */ /* 0x000fc80000000000 */
[----:B------:R0:W2:Y:S01]  /*1ab40*/  @!P1 LDG.E.U16 R18, desc[UR10][R2.64] ;  /* 0x0000000a02129981 */ /* 0x0000a2000c1e1500 */
[----:B------:R-:W-:Y:S02]  /*1ab50*/  PRMT R15, RZ, 0x7610, R15 ;  /* 0x00007610ff0f7816 */ /* 0x000fe4000000000f */
[----:B------:R-:W-:Y:S02]  /*1ab60*/  PRMT R12, RZ, 0x7610, R12 ;  /* 0x00007610ff0c7816 */ /* 0x000fe4000000000c */
[----:B0-----:R-:W-:-:S04]  /*1ab70*/  LOP3.LUT R3, R7, 0x28, RZ, 0xfc, !PT ;  /* 0x0000002807037812 */ /* 0x001fc800078efcff */
[----:B------:R-:W-:Y:S01]  /*1ab80*/  ISETP.GE.AND P1, PT, R3, UR6, PT ;  /* 0x0000000603007c0c */ /* 0x000fe2000bf26270 */
[----:B---3--:R-:W-:Y:S02]  /*1ab90*/  @!P2 IMAD.MOV.U32 R3, RZ, RZ, R24 ;  /* 0x000000ffff03a224 */ /* 0x008fe400078e0018 */
[----:B----4-:R-:W-:Y:S01]  /*1aba0*/  @!P2 IMAD.MOV.U32 R2, RZ, RZ, R14 ;  /* 0x000000ffff02a224 */ /* 0x010fe200078e000e */
[----:B--2---:R-:W2:Y:S04]  /*1abb0*/  @!P0 LDG.E.U16 R12, desc[UR10][R4.64] ;  /* 0x0000000a040c8981 */ /* 0x004ea8000c1e1500 */
[----:B------:R0:W3:Y:S01]  /*1abc0*/  @!P2 LDG.E.U16 R15, desc[UR10][R2.64] ;  /* 0x0000000a020fa981 */ /* 0x0000e2000c1e1500 */
[----:B------:R-:W1:Y:S01]  /*1abd0*/  S2R R7, SR_TID.X ;  /* 0x0000000000077919 */ /* 0x000e620000002100 */
[----:B------:R-:W-:-:S02]  /*1abe0*/  PRMT R19, RZ, 0x7610, R19 ;  /* 0x00007610ff137816 */ /* 0x000fc40000000013 */
[----:B------:R-:W4:Y:S01]  /*1abf0*/  LDL R24, [R1+0x3bc] ;  /* 0x0003bc0001187983 */ /* 0x000f220000100800 */
[----:B0-----:R-:W-:Y:S01]  /*1ac00*/  @!P3 IMAD.MOV.U32 R2, RZ, RZ, R10 ;  /* 0x000000ffff02b224 */ /* 0x001fe200078e000a */
[--C-:B-1----:R-:W-:Y:S02]  /*1ac10*/  SHF.R.U32.HI R14, RZ, 0x5, R7.reuse ;  /* 0x00000005ff0e7819 */ /* 0x102fe40000011607 */
[----:B------:R-:W-:-:S04]  /*1ac20*/  SHF.R.U32.HI R7, RZ, 0x5, R7 ;  /* 0x00000005ff077819 */ /* 0x000fc80000011607 */
[----:B------:R-:W-:-:S04]  /*1ac30*/  SGXT.U32 R7, R7, 0x2 ;  /* 0x000000020707781a */ /* 0x000fc80000000000 */
[----:B------:R-:W-:Y:S02]  /*1ac40*/  LOP3.LUT R10, R7, 0x30, RZ, 0xfc, !PT ;  /* 0x00000030070a7812 */ /* 0x000fe400078efcff */
[----:B------:R-:W0:Y:S01]  /*1ac50*/  S2R R7, SR_TID.X ;  /* 0x0000000000077919 */ /* 0x000e220000002100 */
[----:B------:R-:W-:Y:S01]  /*1ac60*/  SGXT.U32 R14, R14, 0x2 ;  /* 0x000000020e0e781a */ /* 0x000fe20000000000 */
[----:B------:R-:W-:-:S03]  /*1ac70*/  @!P3 IMAD.MOV.U32 R3, RZ, RZ, R11 ;  /* 0x000000ffff03b224 */ /* 0x000fc600078e000b */
[----:B------:R-:W-:Y:S02]  /*1ac80*/  LOP3.LUT R14, R14, 0x2c, RZ, 0xfc, !PT ;  /* 0x0000002c0e0e7812 */ /* 0x000fe400078efcff */
[----:B------:R1:W4:Y:S01]  /*1ac90*/  @!P3 LDG.E.U16 R19, desc[UR10][R2.64] ;  /* 0x0000000a0213b981 */ /* 0x000322000c1e1500 */
[----:B------:R-:W-:Y:S02]  /*1aca0*/  ISETP.GE.AND P3, PT, R10, UR6, PT ;  /* 0x000000060a007c0c */ /* 0x000fe4000bf66270 */
[----:B------:R-:W-:Y:S02]  /*1acb0*/  ISETP.GE.AND P2, PT, R14, UR6, PT ;  /* 0x000000060e007c0c */ /* 0x000fe4000bf46270 */
[----:B0-----:R-:W-:Y:S01]  /*1acc0*/  SHF.R.U32.HI R11, RZ, 0x5, R7 ;  /* 0x00000005ff0b7819 */ /* 0x001fe20000011607 */
[----:B---3--:R0:W-:Y:S04]  /*1acd0*/  STL [R1+0x2c], R15 ;  /* 0x00002c0f01007387 */ /* 0x0081e80000100800 */
[----:B------:R-:W3:Y:S04]  /*1ace0*/  LDL R14, [R1+0x3ac] ;  /* 0x0003ac00010e7983 */ /* 0x000ee80000100800 */
[----:B------:R-:W3:Y:S04]  /*1acf0*/  LDL R10, [R1+0x3a0] ;  /* 0x0003a000010a7983 */ /* 0x000ee80000100800 */
[----:B0-----:R-:W3:Y:S04]  /*1ad00*/  LDL R15, [R1+0x3a8] ;  /* 0x0003a800010f7983 */ /* 0x001ee80000100800 */
[----:B------:R-:W3:Y:S04]  /*1ad10*/  LDL R7, [R1+0x3a4] ;  /* 0x0003a40001077983 */ /* 0x000ee80000100800 */
[----:B--2---:R0:W-:Y:S04]  /*1ad20*/  STL [R1+0x48], R12 ;  /* 0x0000480c01007387 */ /* 0x0041e80000100800 */
[----:B0-----:R-:W2:Y:S04]  /*1ad30*/  LDL.LU R12, [R1+0x1a44] ;  /* 0x001a4400010c7983 */ /* 0x001ea80000300800 */
[----:B------:R-:W3:Y:S01]  /*1ad40*/  LDL R5, [R1+0x3b8] ;  /* 0x0003b80001057983 */ /* 0x000ee20000100800 */
[----:B-1----:R-:W-:Y:S01]  /*1ad50*/  PRMT R2, RZ, 0x7610, R2 ;  /* 0x00007610ff027816 */ /* 0x002fe20000000002 */
[----:B----4-:R-:W-:-:S05]  /*1ad60*/  @!P1 IMAD.MOV.U32 R4, RZ, RZ, R24 ;  /* 0x000000ffff049224 */ /* 0x010fca00078e0018 */
[----:B---3--:R0:W3:Y:S04]  /*1ad70*/  @!P1 LDG.E.U16 R2, desc[UR10][R4.64] ;  /* 0x0000000a04029981 */ /* 0x0080e8000c1e1500 */
[----:B------:R-:W0:Y:S04]  /*1ad80*/  LDL R4, [R1+0x3b0] ;  /* 0x0003b00001047983 */ /* 0x000e280000100800 */
[----:B------:R-:W0:Y:S01]  /*1ad90*/  LDL R5, [R1+0x3b4] ;  /* 0x0003b40001057983 */ /* 0x000e220000100800 */
[----:B------:R-:W-:Y:S02]  /*1ada0*/  PRMT R13, RZ, 0x7610, R13 ;  /* 0x00007610ff0d7816 */ /* 0x000fe4000000000d */
[----:B------:R-:W-:-:S04]  /*1adb0*/  SGXT.U32 R11, R11, 0x2 ;  /* 0x000000020b0b781a */ /* 0x000fc80000000000 */
[----:B------:R-:W-:-:S04]  /*1adc0*/  LOP3.LUT R11, R11, 0x34, RZ, 0xfc, !PT ;  /* 0x000000340b0b7812 */ /* 0x000fc800078efcff */
[----:B------:R-:W-:Y:S02]  /*1add0*/  ISETP.GE.AND P4, PT, R11, UR6, PT ;  /* 0x000000060b007c0c */ /* 0x000fe4000bf86270 */
[----:B------:R-:W1:Y:S01]  /*1ade0*/  S2R R11, SR_TID.X ;  /* 0x00000000000b7919 */ /* 0x000e620000002100 */
[----:B0-----:R-:W-:-:S04]  /*1adf0*/  @!P2 LOP3.LUT R5, R5, R4, RZ, 0x3c, !PT ;  /* 0x000000040505a212 */ /* 0x001fc800078e3cff */
[----:B------:R-:W-:-:S04]  /*1ae00*/  @!P2 LOP3.LUT R4, R5, R4, RZ, 0x3c, !PT ;  /* 0x000000040504a212 */ /* 0x000fc800078e3cff */
[----:B------:R-:W-:-:S05]  /*1ae10*/  @!P2 LOP3.LUT R5, R5, R4, RZ, 0x3c, !PT ;  /* 0x000000040505a212 */ /* 0x000fca00078e3cff */
[----:B------:R0:W4:Y:S01]  /*1ae20*/  @!P2 LDG.E.U16 R13, desc[UR10][R4.64] ;  /* 0x0000000a040da981 */ /* 0x000122000c1e1500 */
[--C-:B-1----:R-:W-:Y:S02]  /*1ae30*/  SHF.R.U32.HI R24, RZ, 0x5, R11.reuse ;  /* 0x00000005ff187819 */ /* 0x102fe4000001160b */
[----:B------:R-:W-:-:S04]  /*1ae40*/  SHF.R.U32.HI R11, RZ, 0x5, R11 ;  /* 0x00000005ff0b7819 */ /* 0x000fc8000001160b */
[----:B------:R-:W-:Y:S02]  /*1ae50*/  SGXT.U32 R11, R11, 0x2 ;  /* 0x000000020b0b781a */ /* 0x000fe40000000000 */
[----:B------:R-:W-:Y:S02]  /*1ae60*/  SGXT.U32 R24, R24, 0x2 ;  /* 0x000000021818781a */ /* 0x000fe40000000000 */
[----:B0-----:R-:W-:Y:S01]  /*1ae70*/  LOP3.LUT R5, R11, 0x3c, RZ, 0xfc, !PT ;  /* 0x0000003c0b057812 */ /* 0x001fe200078efcff */
[----:B------:R-:W-:Y:S01]  /*1ae80*/  @!P3 IMAD.MOV.U32 R4, RZ, RZ, R14 ;  /* 0x000000ffff04b224 */ /* 0x000fe200078e000e */
[----:B------:R-:W-:Y:S02]  /*1ae90*/  LOP3.LUT R24, R24, 0x38, RZ, 0xfc, !PT ;  /* 0x0000003818187812 */ /* 0x000fe400078efcff */
[----:B------:R-:W-:Y:S02]  /*1aea0*/  PRMT R0, RZ, 0x7610, R0 ;  /* 0x00007610ff007816 */ /* 0x000fe40000000000 */
[----:B------:R-:W-:Y:S01]  /*1aeb0*/  ISETP.GE.AND P1, PT, R5, UR6, PT ;  /* 0x0000000605007c0c */ /* 0x000fe2000bf26270 */
[----:B------:R-:W-:Y:S01]  /*1aec0*/  @!P3 IMAD.MOV.U32 R5, RZ, RZ, R15 ;  /* 0x000000ffff05b224 */ /* 0x000fe200078e000f */
[----:B------:R-:W-:-:S02]  /*1aed0*/  ISETP.GE.AND P0, PT, R24, UR6, PT ;  /* 0x0000000618007c0c */ /* 0x000fc4000bf06270 */
[----:B------:R-:W3:Y:S01]  /*1aee0*/  LDL.LU R24, [R1+0x1a40] ;  /* 0x001a400001187983 */ /* 0x000ee20000300800 */
[----:B------:R-:W-:-:S03]  /*1aef0*/  PRMT R8, RZ, 0x7610, R8 ;  /* 0x00007610ff087816 */ /* 0x000fc60000000008 */
[----:B------:R0:W3:Y:S02]  /*1af00*/  @!P3 LDG.E.U16 R0, desc[UR10][R4.64] ;  /* 0x0000000a0400b981 */ /* 0x0000e4000c1e1500 */
[----:B0-----:R-:W-:Y:S02]  /*1af10*/  @!P4 IMAD.MOV.U32 R4, RZ, RZ, R7 ;  /* 0x000000ffff04c224 */ /* 0x001fe400078e0007 */
[----:B------:R-:W-:-:S05]  /*1af20*/  @!P4 IMAD.MOV.U32 R5, RZ, RZ, R10 ;  /* 0x000000ffff05c224 */ /* 0x000fca00078e000a */
[----:B------:R-:W2:Y:S04]  /*1af30*/  @!P4 LDG.E.U16 R8, desc[UR10][R4.64] ;  /* 0x0000000a0408c981 */ /* 0x000ea8000c1e1500 */
[----:B----4-:R0:W-:Y:S04]  /*1af40*/  STL [R1+0x44], R13 ;  /* 0x0000440d01007387 */ /* 0x0101e80000100800 */
[----:B------:R-:W4:Y:S01]  /*1af50*/  LDL R5, [R1+0x398] ;  /* 0x0003980001057983 */ /* 0x000f220000100800 */
[----:B------:R-:W-:Y:S02]  /*1af60*/  LOP3.LUT R11, R11, 0x40, RZ, 0xfc, !PT ;  /* 0x000000400b0b7812 */ /* 0x000fe400078efcff */
[----:B------:R-:W-:Y:S01]  /*1af70*/  PRMT R20, RZ, 0x7610, R20 ;  /* 0x00007610ff147816 */ /* 0x000fe20000000014 */
[----:B------:R-:W3:Y:S04]  /*1af80*/  LDL R15, [R1+0x388] ;  /* 0x00038800010f7983 */ /* 0x000ee80000100800 */
[----:B0-----:R-:W4:Y:S01]  /*1af90*/  LDL R13, [R1+0x39c] ;  /* 0x00039c00010d7983 */ /* 0x001f220000100800 */
[----:B------:R-:W-:-:S03]  /*1afa0*/  ISETP.GE.AND P2, PT, R11, UR6, PT ;  /* 0x000000060b007c0c */ /* 0x000fc6000bf46270 */
[----:B------:R-:W3:Y:S04]  /*1afb0*/  LDL R14, [R1+0x38c] ;  /* 0x00038c00010e7983 */ /* 0x000ee80000100800 */
[----:B------:R-:W3:Y:S04]  /*1afc0*/  LDL R11, [R1+0x380] ;  /* 0x00038000010b7983 */ /* 0x000ee80000100800 */
[----:B------:R-:W3:Y:S04]  /*1afd0*/  LDL R10, [R1+0x384] ;  /* 0x00038400010a7983 */ /* 0x000ee80000100800 */
[----:B--2---:R0:W-:Y:S01]  /*1afe0*/  STL [R1+0x3c], R8 ;  /* 0x00003c0801007387 */ /* 0x0041e20000100800 */
[----:B----4-:R-:W-:-:S05]  /*1aff0*/  @!P0 IMAD.MOV.U32 R4, RZ, RZ, R13 ;  /* 0x000000ffff048224 */ /* 0x010fca00078e000d */
[----:B------:R1:W2:Y:S04]  /*1b000*/  @!P0 LDG.E.U16 R20, desc[UR10][R4.64] ;  /* 0x0000000a04148981 */ /* 0x0002a8000c1e1500 */
[----:B------:R-:W1:Y:S04]  /*1b010*/  LDL R4, [R1+0x390] ;  /* 0x0003900001047983 */ /* 0x000e680000100800 */
[----:B------:R-:W1:Y:S01]  /*1b020*/  LDL R5, [R1+0x394] ;  /* 0x0003940001057983 */ /* 0x000e620000100800 */
[----:B------:R-:W-:Y:S01]  /*1b030*/  PRMT R25, RZ, 0x7610, R25 ;  /* 0x00007610ff197816 */ /* 0x000fe20000000019 */
[----:B------:R-:W4:Y:S01]  /*1b040*/  S2R R7, SR_TID.X ;  /* 0x0000000000077919 */ /* 0x000f220000002100 */
[----:B------:R-:W-:-:S02]  /*1b050*/  PRMT R21, RZ, 0x7610, R21 ;  /* 0x00007610ff157816 */ /* 0x000fc40000000015 */
[----:B------:R-:W-:Y:S02]  /*1b060*/  PRMT R6, RZ, 0x7610, R6 ;  /* 0x00007610ff067816 */ /* 0x000fe40000000006 */
[----:B----4-:R-:W-:-:S04]  /*1b070*/  SHF.R.U32.HI R7, RZ, 0x5, R7 ;  /* 0x00000005ff077819 */ /* 0x010fc80000011607 */
[----:B------:R-:W-:-:S04]  /*1b080*/  SGXT.U32 R7, R7, 0x2 ;  /* 0x000000020707781a */ /* 0x000fc80000000000 */
[----:B0-----:R-:W-:-:S04]  /*1b090*/  LOP3.LUT R8, R7, 0x44, RZ, 0xfc, !PT ;  /* 0x0000004407087812 */ /* 0x001fc800078efcff */
[----:B------:R-:W-:Y:S02]  /*1b0a0*/  ISETP.GE.AND P3, PT, R8, UR6, PT ;  /* 0x0000000608007c0c */ /* 0x000fe4000bf66270 */
[----:B------:R-:W-:Y:S01]  /*1b0b0*/  LOP3.LUT R7, R7, 0x48, RZ, 0xfc, !PT ;  /* 0x0000004807077812 */ /* 0x000fe200078efcff */
[----:B------:R-:W4:Y:S03]  /*1b0c0*/  LDL R8, [R1+0x378] ;  /* 0x0003780001087983 */ /* 0x000f260000100800 */
[----:B------:R-:W-:Y:S02]  /*1b0d0*/  ISETP.GE.AND P4, PT, R7, UR6, PT ;  /* 0x0000000607007c0c */ /* 0x000fe4000bf86270 */
[----:B------:R-:W2:Y:S01]  /*1b0e0*/  LDL R7, [R1+0x37c] ;  /* 0x00037c0001077983 */ /* 0x000ea20000100800 */
[----:B-1----:R-:W-:-:S04]  /*1b0f0*/  @!P1 LOP3.LUT R5, R5, R4, RZ, 0x3c, !PT ;  /* 0x0000000405059212 */ /* 0x002fc800078e3cff */
[----:B------:R-:W-:-:S04]  /*1b100*/  @!P1 LOP3.LUT R4, R5, R4, RZ, 0x3c, !PT ;  /* 0x0000000405049212 */ /* 0x000fc800078e3cff */
[----:B------:R-:W-:-:S05]  /*1b110*/  @!P1 LOP3.LUT R5, R5, R4, RZ, 0x3c, !PT ;  /* 0x0000000405059212 */ /* 0x000fca00078e3cff */
[----:B------:R0:W4:Y:S02]  /*1b120*/  @!P1 LDG.E.U16 R25, desc[UR10][R4.64] ;  /* 0x0000000a04199981 */ /* 0x000124000c1e1500 */
[----:B0-----:R-:W0:Y:S01]  /*1b130*/  S2R R5, SR_TID.X ;  /* 0x0000000000057919 */ /* 0x001e220000002100 */
[----:B---3--:R-:W-:Y:S01]  /*1b140*/  @!P2 IMAD.MOV.U32 R4, RZ, RZ, R14 ;  /* 0x000000ffff04a224 */ /* 0x008fe200078e000e */
[----:B0-----:R-:W-:-:S04]  /*1b150*/  SHF.R.U32.HI R5, RZ, 0x5, R5 ;  /* 0x00000005ff057819 */ /* 0x001fc80000011605 */
[----:B------:R-:W-:-:S04]  /*1b160*/  SGXT.U32 R5, R5, 0x2 ;  /* 0x000000020505781a */ /* 0x000fc80000000000 */
[----:B------:R-:W-:-:S04]  /*1b170*/  LOP3.LUT R5, R5, 0x4c, RZ, 0xfc, !PT ;  /* 0x0000004c05057812 */ /* 0x000fc800078efcff */
[----:B------:R-:W-:Y:S01]  /*1b180*/  ISETP.GE.AND P0, PT, R5, UR6, PT ;  /* 0x0000000605007c0c */ /* 0x000fe2000bf06270 */
[----:B------:R-:W-:-:S05]  /*1b190*/  @!P2 IMAD.MOV.U32 R5, RZ, RZ, R15 ;  /* 0x000000ffff05a224 */ /* 0x000fca00078e000f */
[----:B------:R0:W3:Y:S02]  /*1b1a0*/  @!P2 LDG.E.U16 R21, desc[UR10][R4.64] ;  /* 0x0000000a0415a981 */ /* 0x0000e4000c1e1500 */
[----:B0-----:R-:W-:Y:S02]  /*1b1b0*/  @!P3 IMAD.MOV.U32 R4, RZ, RZ, R10 ;  /* 0x000000ffff04b224 */ /* 0x001fe400078e000a */
[----:B------:R-:W-:-:S05]  /*1b1c0*/  @!P3 IMAD.MOV.U32 R5, RZ, RZ, R11 ;  /* 0x000000ffff05b224 */ /* 0x000fca00078e000b */
[----:B------:R2:W3:Y:S01]  /*1b1d0*/  @!P3 LDG.E.U16 R6, desc[UR10][R4.64] ;  /* 0x0000000a0406b981 */ /* 0x0004e2000c1e1500 */
[----:B------:R-:W0:Y:S01]  /*1b1e0*/  S2R R13, SR_TID.X ;  /* 0x00000000000d7919 */ /* 0x000e220000002100 */
[----:B------:R-:W-:Y:S01]  /*1b1f0*/  PRMT R22, RZ, 0x7610, R22 ;  /* 0x00007610ff167816 */ /* 0x000fe20000000016 */
[----:B--2---:R-:W-:Y:S02]  /*1b200*/  @!P4 IMAD.MOV.U32 R4, RZ, RZ, R7 ;  /* 0x000000ffff04c224 */ /* 0x004fe400078e0007 */
[----:B----4-:R-:W-:-:S05]  /*1b210*/  @!P4 IMAD.MOV.U32 R5, RZ, RZ, R8 ;  /* 0x000000ffff05c224 */ /* 0x010fca00078e0008 */
[----:B------:R1:W2:Y:S01]  /*1b220*/  @!P4 LDG.E.U16 R22, desc[UR10][R4.64] ;  /* 0x0000000a0416c981 */ /* 0x0002a2000c1e1500 */
[----:B0-----:R-:W-:-:S04]  /*1b230*/  SHF.R.U32.HI R13, RZ, 0x5, R13 ;  /* 0x00000005ff0d7819 */ /* 0x001fc8000001160d */
[----:B------:R-:W-:-:S04]  /*1b240*/  SGXT.U32 R13, R13, 0x2 ;  /* 0x000000020d0d781a */ /* 0x000fc80000000000 */
[----:B------:R-:W-:-:S04]  /*1b250*/  LOP3.LUT R13, R13, 0x50, RZ, 0xfc, !PT ;  /* 0x000000500d0d7812 */ /* 0x000fc800078efcff */
[----:B------:R-:W-:Y:S01]  /*1b260*/  ISETP.GE.AND P1, PT, R13, UR6, PT ;  /* 0x000000060d007c0c */ /* 0x000fe2000bf26270 */
[----:B------:R0:W-:Y:S04]  /*1b270*/  STL [R1+0x34], R25 ;  /* 0x0000341901007387 */ /* 0x0001e80000100800 */
[----:B0-----:R-:W4:Y:S04]  /*1b280*/  LDL.LU R25, [R1+0x1a3c] ;  /* 0x001a3c0001197983 */ /* 0x001f280000300800 */
[----:B------:R-:W2:Y:S04]  /*1b290*/  LDL R14, [R1+0x368] ;  /* 0x00036800010e7983 */ /* 0x000ea80000100800 */
[----:B------:R-:W4:Y:S04]  /*1b2a0*/  LDL R13, [R1+0x36c] ;  /* 0x00036c00010d7983 */ /* 0x000f280000100800 */
[----:B---3--:R0:W-:Y:S04]  /*1b2b0*/  STL [R1+0x28], R6 ;  /* 0x0000280601007387 */ /* 0x0081e80000100800 */
[----:B------:R-:W1:Y:S04]  /*1b2c0*/  LDL R4, [R1+0x370] ;  /* 0x0003700001047983 */ /* 0x000e680000100800 */
[----:B------:R-:W1:Y:S04]  /*1b2d0*/  LDL R5, [R1+0x374] ;  /* 0x0003740001057983 */ /* 0x000e680000100800 */
[----:B------:R-:W3:Y:S04]  /*1b2e0*/  LDL R11, [R1+0x34c] ;  /* 0x00034c00010b7983 */ /* 0x000ee80000100800 */
[----:B------:R-:W3:Y:S01]  /*1b2f0*/  LDL R10, [R1+0x350] ;  /* 0x00035000010a7983 */ /* 0x000ee20000100800 */
[----:B0-----:R-:W0:Y:S01]  /*1b300*/  S2R R6, SR_TID.X ;  /* 0x0000000000067919 */ /* 0x001e220000002100 */
[----:B------:R-:W0:Y:S01]  /*1b310*/  S2R R7, SR_TID.X ;  /* 0x0000000000077919 */ /* 0x000e220000002100 */
[----:B------:R-:W-:-:S02]  /*1b320*/  PRMT R23, RZ, 0x7610, R23 ;  /* 0x00007610ff177816 */ /* 0x000fc40000000017 */
[----:B------:R-:W-:Y:S02]  /*1b330*/  PRMT R28, RZ, 0x7610, R28 ;  /* 0x00007610ff1c7816 */ /* 0x000fe4000000001c */
[----:B0-----:R-:W-:-:S04]  /*1b340*/  SHF.R.U32.HI R6, RZ, 0x5, R6 ;  /* 0x00000005ff067819 */ /* 0x001fc80000011606 */
[----:B------:R-:W-:-:S04]  /*1b350*/  SGXT.U32 R6, R6, 0x2 ;  /* 0x000000020606781a */ /* 0x000fc80000000000 */
[----:B------:R-:W-:-:S04]  /*1b360*/  LOP3.LUT R6, R6, 0x54, RZ, 0xfc, !PT ;  /* 0x0000005406067812 */ /* 0x000fc800078efcff */
[----:B------:R-:W-:Y:S02]  /*1b370*/  ISETP.GE.AND P2, PT, R6, UR6, PT ;  /* 0x0000000606007c0c */ /* 0x000fe4000bf46270 */
[----:B------:R-:W-:Y:S01]  /*1b380*/  SHF.R.U32.HI R8, RZ, 0x5, R7 ;  /* 0x00000005ff087819 */ /* 0x000fe20000011607 */
[----:B------:R-:W3:Y:S01]  /*1b390*/  LDL R6, [R1+0x348] ;  /* 0x0003480001067983 */ /* 0x000ee20000100800 */
[----:B------:R-:W-:-:S03]  /*1b3a0*/  PRMT R9, RZ, 0x7610, R9 ;  /* 0x00007610ff097816 */ /* 0x000fc60000000009 */
[----:B------:R-:W3:Y:S01]  /*1b3b0*/  LDL R7, [R1+0x344] ;  /* 0x0003440001077983 */ /* 0x000ee20000100800 */
[----:B-1----:R-:W-:-:S04]  /*1b3c0*/  @!P0 LOP3.LUT R5, R5, R4, RZ, 0x3c, !PT ;  /* 0x0000000405058212 */ /* 0x002fc800078e3cff */
[----:B------:R-:W-:-:S04]  /*1b3d0*/  @!P0 LOP3.LUT R4, R5, R4, RZ, 0x3c, !PT ;  /* 0x0000000405048212 */ /* 0x000fc800078e3cff */
[----:B------:R-:W-:-:S05]  /*1b3e0*/  @!P0 LOP3.LUT R5, R5, R4, RZ, 0x3c, !PT ;  /* 0x0000000405058212 */ /* 0x000fca00078e3cff */
[----:B------:R4:W3:Y:S02]  /*1b3f0*/  @!P0 LDG.E.U16 R23, desc[UR10][R4.64] ;  /* 0x0000000a04178981 */ /* 0x0008e4000c1e1500 */
[----:B----4-:R-:W-:Y:S02]  /*1b400*/  @!P1 IMAD.MOV.U32 R4, RZ, RZ, R13 ;  /* 0x000000ffff049224 */ /* 0x010fe400078e000d */
[----:B--2---:R-:W-:-:S05]  /*1b410*/  @!P1 IMAD.MOV.U32 R5, RZ, RZ, R14 ;  /* 0x000000ffff059224 */ /* 0x004fca00078e000e */
[----:B------:R3:W2:Y:S02]  /*1b420*/  @!P1 LDG.E.U16 R28, desc[UR10][R4.64] ;  /* 0x0000000a041c9981 */ /* 0x0006a4000c1e1500 */
[----:B---3--:R-:W-:Y:S02]  /*1b430*/  @!P2 IMAD.MOV.U32 R4, RZ, RZ, R10 ;  /* 0x000000ffff04a224 */ /* 0x008fe400078e000a */
[----:B------:R-:W-:-:S05]  /*1b440*/  @!P2 IMAD.MOV.U32 R5, RZ, RZ, R11 ;  /* 0x000000ffff05a224 */ /* 0x000fca00078e000b */
[----:B------:R0:W3:Y:S01]  /*1b450*/  @!P2 LDG.E.U16 R9, desc[UR10][R4.64] ;  /* 0x0000000a0409a981 */ /* 0x0000e2000c1e1500 */
[----:B------:R-:W-:-:S04]  /*1b460*/  SGXT.U32 R8, R8, 0x2 ;  /* 0x000000020808781a */ /* 0x000fc80000000000 */
[----:B------:R-:W-:Y:S02]  /*1b470*/  LOP3.LUT R15, R8, 0x58, RZ, 0xfc, !PT ;  /* 0x00000058080f7812 */ /* 0x000fe400078efcff */
[----:B------:R-:W1:Y:S02]  /*1b480*/  S2R R8, SR_TID.X ;  /* 0x0000000000087919 */ /* 0x000e640000002100 */
[----:B------:R-:W-:Y:S02]  /*1b490*/  ISETP.GE.AND P3, PT, R15, UR6, PT ;  /* 0x000000060f007c0c */ /* 0x000fe4000bf66270 */
[----:B------:R-:W-:-:S11]  /*1b4a0*/  PRMT R27, RZ, 0x7610, R27 ;  /* 0x00007610ff1b7816 */ /* 0x000fd6000000001b */
[----:B0-----:R-:W-:Y:S02]  /*1b4b0*/  @!P3 IMAD.MOV.U32 R4, RZ, RZ, R6 ;  /* 0x000000ffff04b224 */ /* 0x001fe400078e0006 */
[----:B------:R-:W-:Y:S01]  /*1b4c0*/  @!P3 IMAD.MOV.U32 R5, RZ, RZ, R7 ;  /* 0x000000ffff05b224 */ /* 0x000fe200078e0007 */
[----:B-1----:R-:W-:-:S04]  /*1b4d0*/  SHF.R.U32.HI R15, RZ, 0x5, R8 ;  /* 0x00000005ff0f7819 */ /* 0x002fc80000011608 */
[----:B------:R0:W4:Y:S01]  /*1b4e0*/  @!P3 LDG.E.U16 R27, desc[UR10][R4.64] ;  /* 0x0000000a041bb981 */ /* 0x000122000c1e1500 */
[----:B------:R-:W-:Y:S02]  /*1b4f0*/  SHF.R.U32.HI R8, RZ, 0x5, R8 ;  /* 0x00000005ff087819 */ /* 0x000fe40000011608 */
[----:B------:R-:W-:Y:S02]  /*1b500*/  SGXT.U32 R15, R15, 0x2 ;  /* 0x000000020f0f781a */ /* 0x000fe40000000000 */
[----:B------:R-:W-:Y:S02]  /*1b510*/  SGXT.U32 R8, R8, 0x2 ;  /* 0x000000020808781a */ /* 0x000fe40000000000 */
[----:B------:R-:W-:Y:S02]  /*1b520*/  LOP3.LUT R15, R15, 0x5c, RZ, 0xfc, !PT ;  /* 0x0000005c0f0f7812 */ /* 0x000fe400078efcff */
[----:B------:R-:W-:Y:S02]  /*1b530*/  LOP3.LUT R13, R8, 0x60, RZ, 0xfc, !PT ;  /* 0x00000060080d7812 */ /* 0x000fe400078efcff */
[----:B------:R-:W-:-:S02]  /*1b540*/  ISETP.GE.AND P0, PT, R15, UR6, PT ;  /* 0x000000060f007c0c */ /* 0x000fc4000bf06270 */
[----:B------:R-:W-:Y:S01]  /*1b550*/  ISETP.GE.AND P1, PT, R13, UR6, PT ;  /* 0x000000060d007c0c */ /* 0x000fe2000bf26270 */
[----:B------:R-:W1:Y:S01]  /*1b560*/  S2R R6, SR_TID.X ;  /* 0x0000000000067919 */ /* 0x000e620000002100 */
[----:B------:R-:W0:Y:S01]  /*1b570*/  S2R R7, SR_TID.X ;  /* 0x0000000000077919 */ /* 0x000e220000002100 */
[----:B------:R-:W-:-:S04]  /*1b580*/  LOP3.LUT R8, R8, 0x64, RZ, 0xfc, !PT ;  /* 0x0000006408087812 */ /* 0x000fc800078efcff */
[----:B------:R-:W-:Y:S02]  /*1b590*/  ISETP.GE.AND P2, PT, R8, UR6, PT ;  /* 0x0000000608007c0c */ /* 0x000fe4000bf46270 */
[----:B-1----:R-:W-:-:S04]  /*1b5a0*/  SHF.R.U32.HI R6, RZ, 0x5, R6 ;  /* 0x00000005ff067819 */ /* 0x002fc80000011606 */
[----:B------:R-:W-:-:S04]  /*1b5b0*/  SGXT.U32 R6, R6, 0x2 ;  /* 0x000000020606781a */ /* 0x000fc80000000000 */
[----:B------:R-:W-:Y:S02]  /*1b5c0*/  LOP3.LUT R6, R6, 0x68, RZ, 0xfc, !PT ;  /* 0x0000006806067812 */ /* 0x000fe400078efcff */
[----:B0-----:R-:W-:Y:S02]  /*1b5d0*/  SHF.R.U32.HI R8, RZ, 0x5, R7 ;  /* 0x00000005ff087819 */ /* 0x001fe40000011607 */
[----:B------:R-:W-:Y:S01]  /*1b5e0*/  ISETP.GE.AND P3, PT, R6, UR6, PT ;  /* 0x0000000606007c0c */ /* 0x000fe2000bf66270 */
[----:B------:R0:W-:Y:S04]  /*1b5f0*/  STL [R1+0x18], R23 ;  /* 0x0000181701007387 */ /* 0x0001e80000100800 */
[----:B0-----:R-:W2:Y:S04]  /*1b600*/  LDL.LU R23, [R1+0x1a38] ;  /* 0x001a380001177983 */ /* 0x001ea80000300800 */
[----:B------:R-:W4:Y:S04]  /*1b610*/  LDL R15, [R1+0x334] ;  /* 0x00033400010f7983 */ /* 0x000f280000100800 */
[----:B------:R-:W2:Y:S04]  /*1b620*/  LDL R11, [R1+0x338] ;  /* 0x00033800010b7983 */ /* 0x000ea80000100800 */
[----:B------:R-:W4:Y:S04]  /*1b630*/  LDL R14, [R1+0x32c] ;  /* 0x00032c00010e7983 */ /* 0x000f280000100800 */
[----:B------:R-:W4:Y:S04]  /*1b640*/  LDL R13, [R1+0x330] ;  /* 0x00033000010d7983 */ /* 0x000f280000100800 */
[----:B------:R-:W4:Y:S04]  /*1b650*/  LDL R10, [R1+0x324] ;  /* 0x00032400010a7983 */ /* 0x000f280000100800 */
[----:B---3--:R0:W-:Y:S04]  /*1b660*/  STL [R1+0x14], R9 ;  /* 0x0000140901007387 */ /* 0x0081e80000100800 */
[----:B------:R-:W3:Y:S04]  /*1b670*/  LDL R4, [R1+0x33c] ;  /* 0x00033c0001047983 */ /* 0x000ee80000100800 */
[----:B------:R-:W3:Y:S04]  /*1b680*/  LDL R5, [R1+0x340] ;  /* 0x0003400001057983 */ /* 0x000ee80000100800 */
[----:B0-----:R-:W4:Y:S04]  /*1b690*/  LDL R9, [R1+0x328] ;  /* 0x0003280001097983 */ /* 0x001f280000100800 */
[----:B------:R-:W4:Y:S04]  /*1b6a0*/  LDL R7, [R1+0x31c] ;  /* 0x00031c0001077983 */ /* 0x000f280000100800 */
[----:B------:R-:W4:Y:S01]  /*1b6b0*/  LDL R6, [R1+0x320] ;  /* 0x0003200001067983 */ /* 0x000f220000100800 */
[----:B------:R-:W-:-:S02]  /*1b6c0*/  PRMT R3, RZ, 0x7610, R3 ;  /* 0x00007610ff037816 */ /* 0x000fc40000000003 */
[----:B------:R-:W-:Y:S02]  /*1b6d0*/  SGXT.U32 R8, R8, 0x2 ;  /* 0x000000020808781a */ /* 0x000fe40000000000 */
[----:B------:R-:W-:Y:S02]  /*1b6e0*/  PRMT R26, RZ, 0x7610, R26 ;  /* 0x00007610ff1a7816 */ /* 0x000fe4000000001a */
[----:B------:R-:W-:Y:S02]  /*1b6f0*/  LOP3.LUT R8, R8, 0x6c, RZ, 0xfc, !PT ;  /* 0x0000006c08087812 */ /* 0x000fe400078efcff */
[----:B------:R-:W-:Y:S02]  /*1b700*/  PRMT R12, RZ, 0x7610, R12 ;  /* 0x00007610ff0c7816 */ /* 0x000fe4000000000c */
[----:B------:R-:W-:Y:S02]  /*1b710*/  PRMT R24, RZ, 0x7610, R24 ;  /* 0x00007610ff187816 */ /* 0x000fe40000000018 */
[----:B------:R-:W-:-:S02]  /*1b720*/  PRMT R25, RZ, 0x7610, R25 ;  /* 0x00007610ff197816 */ /* 0x000fc40000000019 */
[----:B---3--:R-:W-:-:S04]  /*1b730*/  @!P0 LOP3.LUT R5, R5, R4, RZ, 0x3c, !PT ;  /* 0x0000000405058212 */ /* 0x008fc800078e3cff */
[----:B------:R-:W-:-:S04]  /*1b740*/  @!P0 LOP3.LUT R4, R5, R4, RZ, 0x3c, !PT ;  /* 0x0000000405048212 */ /* 0x000fc800078e3cff */
[----:B------:R-:W-:-:S05]  /*1b750*/  @!P0 LOP3.LUT R5, R5, R4, RZ, 0x3c, !PT ;  /* 0x0000000405058212 */ /* 0x000fca00078e3cff */
[----:B------:R2:W3:Y:S01]  /*1b760*/  @!P0 LDG.E.U16 R3, desc[UR10][R4.64] ;  /* 0x0000000a04038981 */ /* 0x0004e2000c1e1500 */
[----:B------:R-:W-:Y:S01]  /*1b770*/  ISETP.GE.AND P0, PT, R8, UR6, PT ;  /* 0x0000000608007c0c */ /* 0x000fe2000bf06270 */
[----:B--2---:R-:W-:Y:S02]  /*1b780*/  @!P1 IMAD.MOV.U32 R4, RZ, RZ, R11 ;  /* 0x000000ffff049224 */ /* 0x004fe400078e000b */
[----:B----4-:R-:W-:-:S05]  /*1b790*/  @!P1 IMAD.MOV.U32 R5, RZ, RZ, R15 ;  /* 0x000000ffff059224 */ /* 0x010fca00078e000f */
[----:B------:R0:W2:Y:S02]  /*1b7a0*/  @!P1 LDG.E.U16 R26, desc[UR10][R4.64] ;  /* 0x0000000a041a9981 */ /* 0x0000a4000c1e1500 */
[----:B0-----:R-:W-:Y:S02]  /*1b7b0*/  @!P2 IMAD.MOV.U32 R4, RZ, RZ, R13 ;  /* 0x000000ffff04a224 */ /* 0x001fe400078e000d */
[----:B------:R-:W-:-:S05]  /*1b7c0*/  @!P2 IMAD.MOV.U32 R5, RZ, RZ, R14 ;  /* 0x000000ffff05a224 */ /* 0x000fca00078e000e */
[----:B------:R0:W4:Y:S02]  /*1b7d0*/  @!P2 LDG.E.U16 R12, desc[UR10][R4.64] ;  /* 0x0000000a040ca981 */ /* 0x000124000c1e1500 */
[----:B0-----:R-:W-:Y:S02]  /*1b7e0*/  @!P3 IMAD.MOV.U32 R4, RZ, RZ, R9 ;  /* 0x000000ffff04b224 */ /* 0x001fe400078e0009 */
[----:B------:R-:W-:-:S05]  /*1b7f0*/  @!P3 IMAD.MOV.U32 R5, RZ, RZ, R10 ;  /* 0x000000ffff05b224 */ /* 0x000fca00078e000a */
[----:B------:R0:W2:Y:S02]  /*1b800*/  @!P3 LDG.E.U16 R24, desc[UR10][R4.64] ;  /* 0x0000000a0418b981 */ /* 0x0000a4000c1e1500 */
[----:B0-----:R-:W-:Y:S02]  /*1b810*/  @!P0 IMAD.MOV.U32 R4, RZ, RZ, R6 ;  /* 0x000000ffff048224 */ /* 0x001fe400078e0006 */
[----:B------:R-:W-:-:S05]  /*1b820*/  @!P0 IMAD.MOV.U32 R5, RZ, RZ, R7 ;  /* 0x000000ffff058224 */ /* 0x000fca00078e0007 */
[----:B------:R-:W4:Y:S01]  /*1b830*/  @!P0 LDG.E.U16 R25, desc[UR10][R4.64] ;  /* 0x0000000a04198981 */ /* 0x000f22000c1e1500 */
[----:B------:R-:W0:Y:S02]  /*1b840*/  S2R R8, SR_TID.X ;  /* 0x0000000000087919 */ /* 0x000e240000002100 */
[--C-:B0-----:R-:W-:Y:S02]  /*1b850*/  SHF.R.U32.HI R11, RZ, 0x5, R8.reuse ;  /* 0x00000005ff0b7819 */ /* 0x101fe40000011608 */
[----:B------:R-:W-:-:S04]  /*1b860*/  SHF.R.U32.HI R8, RZ, 0x5, R8 ;  /* 0x00000005ff087819 */ /* 0x000fc80000011608 */
[----:B------:R-:W-:-:S04]  /*1b870*/  SGXT.U32 R8, R8, 0x2 ;  /* 0x000000020808781a */ /* 0x000fc80000000000 */
[----:B------:R-:W-:-:S04]  /*1b880*/  LOP3.LUT R8, R8, 0x74, RZ, 0xfc, !PT ;  /* 0x0000007408087812 */ /* 0x000fc800078efcff */
[----:B------:R-:W-:Y:S02]  /*1b890*/  ISETP.GE.AND P2, PT, R8, UR6, PT ;  /* 0x0000000608007c0c */ /* 0x000fe4000bf46270 */
[----:B------:R-:W0:Y:S01]  /*1b8a0*/  S2R R8, SR_TID.X ;  /* 0x0000000000087919 */ /* 0x000e220000002100 */
[----:B------:R-:W-:-:S04]  /*1b8b0*/  SGXT.U32 R11, R11, 0x2 ;  /* 0x000000020b0b781a */ /* 0x000fc80000000000 */
[----:B------:R-:W-:-:S04]  /*1b8c0*/  LOP3.LUT R11, R11, 0x70, RZ, 0xfc, !PT ;  /* 0x000000700b0b7812 */ /* 0x000fc800078efcff */
[----:B------:R-:W-:Y:S02]  /*1b8d0*/  ISETP.GE.AND P1, PT, R11, UR6, PT ;  /* 0x000000060b007c0c */ /* 0x000fe4000bf26270 */
[----:B0-----:R-:W-:-:S04]  /*1b8e0*/  SHF.R.U32.HI R8, RZ, 0x5, R8 ;  /* 0x00000005ff087819 */ /* 0x001fc80000011608 */
[----:B------:R-:W-:-:S04]  /*1b8f0*/  SGXT.U32 R8, R8, 0x2 ;  /* 0x000000020808781a */ /* 0x000fc80000000000 */
[C---:B------:R-:W-:Y:S02]  /*1b900*/  LOP3.LUT R9, R8.reuse, 0x78, RZ, 0xfc, !PT ;  /* 0x0000007808097812 */ /* 0x040fe400078efcff */
[----:B------:R-:W-:Y:S02]  /*1b910*/  LOP3.LUT R8, R8, 0x7c, RZ, 0xfc, !PT ;  /* 0x0000007c08087812 */ /* 0x000fe400078efcff */
[----:B------:R-:W-:Y:S02]  /*1b920*/  ISETP.GE.AND P3, PT, R9, UR6, PT ;  /* 0x0000000609007c0c */ /* 0x000fe4000bf66270 */
[----:B------:R-:W-:Y:S01]  /*1b930*/  ISETP.GE.AND P4, PT, R8, UR6, PT ;  /* 0x0000000608007c0c */ /* 0x000fe2000bf86270 */
[----:B---3--:R-:W-:Y:S04]  /*1b940*/  STL [R1+0xc], R3 ;  /* 0x00000c0301007387 */ /* 0x008fe80000100800 */
[----:B------:R-:W3:Y:S04]  /*1b950*/  LDL R7, [R1+0x314] ;  /* 0x0003140001077983 */ /* 0x000ee80000100800 */
[----:B------:R-:W3:Y:S04]  /*1b960*/  LDL R6, [R1+0x318] ;  /* 0x0003180001067983 */ /* 0x000ee80000100800 */
[----:B------:R-:W2:Y:S04]  /*1b970*/  LDL R11, [R1+0x30c] ;  /* 0x00030c00010b7983 */ /* 0x000ea80000100800 */
[----:B------:R-:W2:Y:S04]  /*1b980*/  LDL R10, [R1+0x310] ;  /* 0x00031000010a7983 */ /* 0x000ea80000100800 */
[----:B----4-:R-:W-:Y:S04]  /*1b990*/  STL [R1+0x18ec], R25 ;  /* 0x0018ec1901007387 */ /* 0x010fe80000100800 */
[----:B------:R-:W-:Y:S04]  /*1b9a0*/  STL [R1+0x1928], R25 ;  /* 0x0019281901007387 */ /* 0x000fe80000100800 */
[----:B------:R-:W-:Y:S04]  /*1b9b0*/  STL [R1+0x192c], R25 ;  /* 0x00192c1901007387 */ /* 0x000fe80000100800 */
[----:B------:R-:W-:Y:S04]  /*1b9c0*/  STL [R1+0x1930], R25 ;  /* 0x0019301901007387 */ /* 0x000fe80000100800 */
[----:B------:R-:W4:Y:S04]  /*1b9d0*/  LDL R9, [R1+0x304] ;  /* 0x0003040001097983 */ /* 0x000f280000100800 */
[----:B------:R-:W4:Y:S04]  /*1b9e0*/  LDL R8, [R1+0x308] ;  /* 0x0003080001087983 */ /* 0x000f280000100800 */
[----:B------:R-:W4:Y:S04]  /*1b9f0*/  LDL R15, [R1+0x2fc] ;  /* 0x0002fc00010f7983 */ /* 0x000f280000100800 */
[----:B------:R-:W4:Y:S01]  /*1ba00*/  LDL R14, [R1+0x300] ;  /* 0x00030000010e7983 */ /* 0x000f220000100800 */
[----:B------:R-:W-:-:S03]  /*1ba10*/  PRMT R23, RZ, 0x7610, R23 ;  /* 0x00007610ff177816 */ /* 0x000fc60000000017 */
[----:B------:R0:W-:Y:S04]  /*1ba20*/  STL [R1+0x4], R12 ;  /* 0x0000040c01007387 */ /* 0x0001e80000100800 */
[----:B------:R-:W4:Y:S04]  /*1ba30*/  LDL R13, [R1+0x3f4] ;  /* 0x0003f400010d7983 */ /* 0x000f280000100800 */
[----:B0-----:R-:W4:Y:S01]  /*1ba40*/  LDL R12, [R1+0x3f8] ;  /* 0x0003f800010c7983 */ /* 0x001f220000100800 */
[----:B------:R-:W-:Y:S02]  /*1ba50*/  PRMT R5, RZ, 0x7610, R5 ;  /* 0x00007610ff057816 */ /* 0x000fe40000000005 */
[----:B------:R-:W-:Y:S01]  /*1ba60*/  PRMT R4, RZ, 0x7610, R4 ;  /* 0x00007610ff047816 */ /* 0x000fe20000000004 */
[----:B---3--:R0:W3:Y:S02]  /*1ba70*/  @!P1 LDG.E.U16 R23, desc[UR10][R6.64] ;  /* 0x0000000a06179981 */ /* 0x0080e4000c1e1500 */
[----:B0-----:R-:W0:Y:S01]  /*1ba80*/  S2R R7, SR_TID.X ;  /* 0x0000000000077919 */ /* 0x001e220000002100 */
[----:B--2---:R-:W-:-:S02]  /*1ba90*/  @!P2 IMAD.MOV.U32 R6, RZ, RZ, R10 ;  /* 0x000000ffff06a224 */ /* 0x004fc400078e000a */
[----:B------:R-:W2:Y:S01]  /*1baa0*/  LDL R10, [R1+0xba8] ;  /* 0x000ba800010a7983 */ /* 0x000ea20000100800 */
[----:B0-----:R-:W-:-:S04]  /*1bab0*/  LOP3.LUT R7, R7, 0x7f, RZ, 0xc0, !PT ;  /* 0x0000007f07077812 */ /* 0x001fc800078ec0ff */
[----:B------:R-:W-:Y:S01]  /*1bac0*/  ISETP.GE.AND P1, PT, R7, UR6, PT ;  /* 0x0000000607007c0c */ /* 0x000fe2000bf26270 */
[----:B------:R-:W-:Y:S02]  /*1bad0*/  @!P2 IMAD.MOV.U32 R7, RZ, RZ, R11 ;  /* 0x000000ffff07a224 */ /* 0x000fe400078e000b */
[----:B------:R-:W2:Y:S04]  /*1bae0*/  LDL R11, [R1+0xba4] ;  /* 0x000ba400010b7983 */ /* 0x000ea80000100800 */
[----:B------:R0:W3:Y:S02]  /*1baf0*/  @!P2 LDG.E.U16 R5, desc[UR10][R6.64] ;  /* 0x0000000a0605a981 */ /* 0x0000e4000c1e1500 */
[----:B0-----:R-:W-:Y:S02]  /*1bb00*/  PRMT R6, RZ, 0x7610, R6 ;  /* 0x00007610ff067816 */ /* 0x001fe40000000006 */
[----:B----4-:R0:W4:Y:S02]  /*1bb10*/  @!P3 LDG.E.U16 R4, desc[UR10][R8.64] ;  /* 0x0000000a0804b981 */ /* 0x010124000c1e1500 */
[----:B0-----:R-:W-:-:S02]  /*1bb20*/  @!P4 IMAD.MOV.U32 R8, RZ, RZ, R14 ;  /* 0x000000ffff08c224 */ /* 0x001fc400078e000e */
[----:B------:R-:W-:-:S05]  /*1bb30*/  @!P4 IMAD.MOV.U32 R9, RZ, RZ, R15 ;  /* 0x000000ffff09c224 */ /* 0x000fca00078e000f */
[----:B------:R0:W4:Y:S01]  /*1bb40*/  @!P4 LDG.E.U16 R6, desc[UR10][R8.64] ;  /* 0x0000000a0806c981 */ /* 0x000122000c1e1500 */
[----:B------:R-:W1:Y:S02]  /*1bb50*/  S2R R3, SR_TID.X ;  /* 0x0000000000037919 */ /* 0x000e640000002100 */
[----:B-1----:R-:W-:-:S04]  /*1bb60*/  SHF.R.U32.HI R3, RZ, 0x5, R3 ;  /* 0x00000005ff037819 */ /* 0x002fc80000011603 */
[----:B------:R-:W-:-:S04]  /*1bb70*/  SGXT.U32 R3, R3, 0x2 ;  /* 0x000000020303781a */ /* 0x000fc80000000000 */
[----:B------:R-:W-:Y:S02]  /*1bb80*/  ISETP.GE.AND P0, PT, R3, UR6, PT ;  /* 0x0000000603007c0c */ /* 0x000fe4000bf06270 */
[----:B------:R-:W-:-:S11]  /*1bb90*/  PRMT R3, RZ, 0x7610, R3 ;  /* 0x00007610ff037816 */ /* 0x000fd60000000003 */
[----:B0-----:R-:W-:Y:S02]  /*1bba0*/  @!P0 IMAD.MOV.U32 R8, RZ, RZ, R12 ;  /* 0x000000ffff088224 */ /* 0x001fe400078e000c */
[----:B------:R-:W-:-:S05]  /*1bbb0*/  @!P0 IMAD.MOV.U32 R9, RZ, RZ, R13 ;  /* 0x000000ffff098224 */ /* 0x000fca00078e000d */
[----:B------:R0:W4:Y:S01]  /*1bbc0*/  @!P0 LDG.E.U16 R3, desc[UR10][R8.64] ;  /* 0x0000000a08038981 */ /* 0x000122000c1e1500 */
[----:B------:R-:W-:Y:S01]  /*1bbd0*/  PRMT R7, RZ, 0x7610, R7 ;  /* 0x00007610ff077816 */ /* 0x000fe20000000007 */
[----:B------:R-:W-:Y:S06]  /*1bbe0*/  BAR.SYNC.DEFER_BLOCKING 0x0 ;  /* 0x0000000000007b1d */ /* 0x000fec0000010000 */
[----:B--2---:R1:W2:Y:S04]  /*1bbf0*/  @!P1 LDG.E.U16 R7, desc[UR10][R10.64] ;  /* 0x0000000a0a079981 */ /* 0x0042a8000c1e1500 */
[----:B---3--:R-:W-:Y:S04]  /*1bc00*/  STL [R1+0x18f0], R5 ;  /* 0x0018f00501007387 */ /* 0x008fe80000100800 */
[----:B------:R-:W-:Y:S04]  /*1bc10*/  STL [R1+0x18f4], R5 ;  /* 0x0018f40501007387 */ /* 0x000fe80000100800 */
[----:B----4-:R-:W-:Y:S04]  /*1bc20*/  STL [R1+0x18e8], R6 ;  /* 0x0018e80601007387 */ /* 0x010fe80000100800 */
[----:B------:R-:W-:Y:S04]  /*1bc30*/  STL [R1+0x18f8], R6 ;  /* 0x0018f80601007387 */ /* 0x000fe80000100800 */
[----:B------:R-:W-:Y:S04]  /*1bc40*/  STL [R1+0x18fc], R6 ;  /* 0x0018fc0601007387 */ /* 0x000fe80000100800 */
[----:B------:R-:W1:Y:S04]  /*1bc50*/  LDL R10, [R1+0xb84] ;  /* 0x000b8400010a7983 */ /* 0x000e680000100800 */
[----:B------:R-:W1:Y:S01]  /*1bc60*/  LDL R11, [R1+0xb88] ;  /* 0x000b8800010b7983 */ /* 0x000e620000100800 */
[----:B0-----:R-:W-:-:S03]  /*1bc70*/  PRMT R8, RZ, 0x7610, R8 ;  /* 0x00007610ff087816 */ /* 0x001fc60000000008 */
[----:B------:R-:W3:Y:S04]  /*1bc80*/  LDL R13, [R1+0xb44] ;  /* 0x000b4400010d7983 */ /* 0x000ee80000100800 */
[----:B------:R-:W3:Y:S01]  /*1bc90*/  LDL R12, [R1+0xb48] ;  /* 0x000b4800010c7983 */ /* 0x000ee20000100800 */
[----:B------:R-:W-:-:S03]  /*1bca0*/  PRMT R9, RZ, 0x7610, R9 ;  /* 0x00007610ff097816 */ /* 0x000fc60000000009 */
[----:B------:R-:W4:Y:S04]  /*1bcb0*/  LDL R15, [R1+0xac4] ;  /* 0x000ac400010f7983 */ /* 0x000f280000100800 */
[----:B------:R-:W4:Y:S01]  /*1bcc0*/  LDL R14, [R1+0xac8] ;  /* 0x000ac800010e7983 */ /* 0x000f220000100800 */
[----:B-1----:R-:W-:-:S04]  /*1bcd0*/  @!P1 LOP3.LUT R11, R11, R10, RZ, 0x3c, !PT ;  /* 0x0000000a0b0b9212 */ /* 0x002fc800078e3cff */
[----:B------:R-:W-:-:S04]  /*1bce0*/  @!P1 LOP3.LUT R10, R11, R10, RZ, 0x3c, !PT ;  /* 0x0000000a0b0a9212 */ /* 0x000fc800078e3cff */
[----:B------:R-:W-:Y:S01]  /*1bcf0*/  @!P1 LOP3.LUT R11, R11, R10, RZ, 0x3c, !PT ;  /* 0x0000000a0b0b9212 */ /* 0x000fe200078e3cff */
[----:B---3--:R0:W3:Y:S04]  /*1bd00*/  @!P1 LDG.E.U16 R9, desc[UR10][R12.64] ;  /* 0x0000000a0c099981 */ /* 0x0080e8000c1e1500 */
[----:B------:R-:W4:Y:S04]  /*1bd10*/  @!P1 LDG.E.U16 R8, desc[UR10][R10.64] ;  /* 0x0000000a0a089981 */ /* 0x000f28000c1e1500 */
[----:B--2---:R-:W-:Y:S04]  /*1bd20*/  STL [R1+0x18e4], R7 ;  /* 0x0018e40701007387 */ /* 0x004fe80000100800 */
[----:B------:R-:W-:Y:S04]  /*1bd30*/  STL [R1+0x1900], R7 ;  /* 0x0019000701007387 */ /* 0x000fe80000100800 */
[----:B------:R-:W-:Y:S04]  /*1bd40*/  STL [R1+0x1904], R7 ;  /* 0x0019040701007387 */ /* 0x000fe80000100800 */
[----:B----4-:R-:W-:Y:S04]  /*1bd50*/  STL [R1+0x1908], R8 ;  /* 0x0019080801007387 */ /* 0x010fe80000100800 */
[----:B------:R-:W-:Y:S04]  /*1bd60*/  STL [R1+0x190c], R8 ;  /* 0x00190c0801007387 */ /* 0x000fe80000100800 */
[----:B------:R-:W0:Y:S04]  /*1bd70*/  LDL R12, [R1+0xb04] ;  /* 0x000b0400010c7983 */ /* 0x000e280000100800 */
[----:B------:R-:W0:Y:S01]  /*1bd80*/  LDL R13, [R1+0xb08] ;  /* 0x000b0800010d7983 */ /* 0x000e220000100800 */
[----:B------:R-:W-:-:S02]  /*1bd90*/  PRMT R10, RZ, 0x7610, R10 ;  /* 0x00007610ff0a7816 */ /* 0x000fc4000000000a */
[----:B0-----:R-:W-:-:S04]  /*1bda0*/  @!P1 LOP3.LUT R13, R13, R12, RZ, 0x3c, !PT ;  /* 0x0000000c0d0d9212 */ /* 0x001fc800078e3cff */
[----:B------:R-:W-:-:S04]  /*1bdb0*/  @!P1 LOP3.LUT R12, R13, R12, RZ, 0x3c, !PT ;  /* 0x0000000c0d0c9212 */ /* 0x000fc800078e3cff */
[----:B------:R-:W-:-:S05]  /*1bdc0*/  @!P1 LOP3.LUT R13, R13, R12, RZ, 0x3c, !PT ;  /* 0x0000000c0d0d9212 */ /* 0x000fca00078e3cff */
[----:B------:R-:W2:Y:S01]  /*1bdd0*/  @!P1 LDG.E.U16 R10, desc[UR10][R12.64] ;  /* 0x0000000a0c0a9981 */ /* 0x000ea2000c1e1500 */
[----:B------:R-:W-:-:S03]  /*1bde0*/  PRMT R11, RZ, 0x7610, R11 ;  /* 0x00007610ff0b7816 */ /* 0x000fc6000000000b */
[----:B---3--:R-:W-:Y:S04]  /*1bdf0*/  STL [R1+0x18e0], R9 ;  /* 0x0018e00901007387 */ /* 0x008fe80000100800 */
[----:B------:R-:W-:Y:S04]  /*1be00*/  STL [R1+0x1910], R9 ;  /* 0x0019100901007387 */ /* 0x000fe80000100800 */
[----:B------:R-:W-:Y:S04]  /*1be10*/  STL [R1+0x1914], R9 ;  /* 0x0019140901007387 */ /* 0x000fe80000100800 */
[----:B------:R-:W3:Y:S04]  /*1be20*/  @!P1 LDG.E.U16 R11, desc[UR10][R14.64] ;  /* 0x0000000a0e0b9981 */ /* 0x000ee8000c1e1500 */
[----:B--2---:R-:W-:Y:S04]  /*1be30*/  STL [R1+0x1918], R10 ;  /* 0x0019180a01007387 */ /* 0x004fe80000100800 */
[----:B------:R-:W-:Y:S04]  /*1be40*/  STL [R1+0x191c], R10 ;  /* 0x00191c0a01007387 */ /* 0x000fe80000100800 */
[----:B------:R-:W2:Y:S04]  /*1be50*/  LDL R14, [R1+0xa84] ;  /* 0x000a8400010e7983 */ /* 0x000ea80000100800 */
[----:B------:R-:W2:Y:S01]  /*1be60*/  LDL R15, [R1+0xa88] ;  /* 0x000a8800010f7983 */ /* 0x000ea20000100800 */
[----:B------:R-:W-:-:S03]  /*1be70*/  PRMT R12, RZ, 0x7610, R12 ;  /* 0x00007610ff0c7816 */ /* 0x000fc6000000000c */
[----:B---3--:R-:W-:Y:S04]  /*1be80*/  STL [R1+0x1920], R11 ;  /* 0x0019200b01007387 */ /* 0x008fe80000100800 */
[----:B------:R-:W-:Y:S01]  /*1be90*/  STL [R1+0x1924], R11 ;  /* 0x0019240b01007387 */ /* 0x000fe20000100800 */
[----:B--2---:R-:W-:-:S04]  /*1bea0*/  @!P1 LOP3.LUT R15, R15, R14, RZ, 0x3c, !PT ;  /* 0x0000000e0f0f9212 */ /* 0x004fc800078e3cff */
[----:B------:R-:W-:-:S04]  /*1beb0*/  @!P1 LOP3.LUT R14, R15, R14, RZ, 0x3c, !PT ;  /* 0x0000000e0f0e9212 */ /* 0x000fc800078e3cff */
[----:B------:R-:W-:-:S05]  /*1bec0*/  @!P1 LOP3.LUT R15, R15, R14, RZ, 0x3c, !PT ;  /* 0x0000000e0f0f9212 */ /* 0x000fca00078e3cff */
[----:B------:R0:W2:Y:S04]  /*1bed0*/  @!P1 LDG.E.U16 R12, desc[UR10][R14.64] ;  /* 0x0000000a0e0c9981 */ /* 0x0000a8000c1e1500 */
[----:B------:R-:W0:Y:S04]  /*1bee0*/  LDL R14, [R1+0xa44] ;  /* 0x000a4400010e7983 */ /* 0x000e280000100800 */
[----:B------:R-:W0:Y:S01]  /*1bef0*/  LDL R15, [R1+0xa48] ;  /* 0x000a4800010f7983 */ /* 0x000e220000100800 */
[----:B------:R-:W-:Y:S02]  /*1bf00*/  PRMT R13, RZ, 0x7610, R13 ;  /* 0x00007610ff0d7816 */ /* 0x000fe4000000000d */
[----:B0-----:R-:W-:-:S04]  /*1bf10*/  @!P1 LOP3.LUT R15, R15, R14, RZ, 0x3c, !PT ;  /* 0x0000000e0f0f9212 */ /* 0x001fc800078e3cff */
[----:B------:R-:W-:-:S04]  /*1bf20*/  @!P1 LOP3.LUT R14, R15, R14, RZ, 0x3c, !PT ;  /* 0x0000000e0f0e9212 */ /* 0x000fc800078e3cff */
[----:B------:R-:W-:-:S05]  /*1bf30*/  @!P1 LOP3.LUT R15, R15, R14, RZ, 0x3c, !PT ;  /* 0x0000000e0f0f9212 */ /* 0x000fca00078e3cff */
[----:B------:R0:W3:Y:S04]  /*1bf40*/  @!P1 LDG.E.U16 R13, desc[UR10][R14.64] ;  /* 0x0000000a0e0d9981 */ /* 0x0000e8000c1e1500 */
[----:B------:R-:W0:Y:S04]  /*1bf50*/  LDL R14, [R1+0xa04] ;  /* 0x000a0400010e7983 */ /* 0x000e280000100800 */
[----:B------:R-:W0:Y:S01]  /*1bf60*/  LDL R15, [R1+0xa08] ;  /* 0x000a0800010f7983 */ /* 0x000e220000100800 */
[----:B------:R-:W-:Y:S02]  /*1bf70*/  PRMT R29, RZ, 0x7610, R29 ;  /* 0x00007610ff1d7816 */ /* 0x000fe4000000001d */
[----:B0-----:R-:W-:-:S04]  /*1bf80*/  @!P1 LOP3.LUT R15, R15, R14, RZ, 0x3c, !PT ;  /* 0x0000000e0f0f9212 */ /* 0x001fc800078e3cff */
[----:B------:R-:W-:-:S04]  /*1bf90*/  @!P1 LOP3.LUT R14, R15, R14, RZ, 0x3c, !PT ;  /* 0x0000000e0f0e9212 */ /* 0x000fc800078e3cff */
[----:B------:R-:W-:-:S05]  /*1bfa0*/  @!P1 LOP3.LUT R15, R15, R14, RZ, 0x3c, !PT ;  /* 0x0000000e0f0f9212 */ /* 0x000fca00078e3cff */
[----:B------:R-:W4:Y:S04]  /*1bfb0*/  @!P1 LDG.E.U16 R29, desc[UR10][R14.64] ;  /* 0x0000000a0e1d9981 */ /* 0x000f28000c1e1500 */
[----:B----4-:R0:W-:Y:S04]  /*1bfc0*/  STL [R1+0x10], R29 ;  /* 0x0000101d01007387 */ /* 0x0101e80000100800 */
[----:B0-----:R-:W4:Y:S04]  /*1bfd0*/  LDL.LU R29, [R1+0x1a34] ;  /* 0x001a3400011d7983 */ /* 0x001f280000300800 */
[----:B------:R-:W2:Y:S04]  /*1bfe0*/  LDL R14, [R1+0x9c4] ;  /* 0x0009c400010e7983 */ /* 0x000ea80000100800 */
[----:B------:R-:W2:Y:S01]  /*1bff0*/  LDL R15, [R1+0x9c8] ;  /* 0x0009c800010f7983 */ /* 0x000ea20000100800 */
[----:B------:R-:W-:-:S02]  /*1c000*/  PRMT R16, RZ, 0x7610, R16 ;  /* 0x00007610ff107816 */ /* 0x000fc40000000010 */
[----:B--2---:R-:W-:-:S04]  /*1c010*/  @!P1 LOP3.LUT R15, R15, R14, RZ, 0x3c, !PT ;  /* 0x0000000e0f0f9212 */ /* 0x004fc800078e3cff */
[----:B------:R-:W-:-:S04]  /*1c020*/  @!P1 LOP3.LUT R14, R15, R14, RZ, 0x3c, !PT ;  /* 0x0000000e0f0e9212 */ /* 0x000fc800078e3cff */
[----:B------:R-:W-:-:S05]  /*1c030*/  @!P1 LOP3.LUT R15, R15, R14, RZ, 0x3c, !PT ;  /* 0x0000000e0f0f9212 */ /* 0x000fca00078e3cff */
[----:B------:R-:W2:Y:S04]  /*1c040*/  @!P1 LDG.E.U16 R16, desc[UR10][R14.64] ;  /* 0x0000000a0e109981 */ /* 0x000ea8000c1e1500 */
[----:B--2---:R0:W-:Y:S04]  /*1c050*/  STL [R1+0x1c], R16 ;  /* 0x00001c1001007387 */ /* 0x0041e80000100800 */
[----:B0-----:R-:W2:Y:S04]  /*1c060*/  LDL.LU R16, [R1+0x1a30] ;  /* 0x001a300001107983 */ /* 0x001ea80000300800 */
[----:B------:R-:W3:Y:S04]  /*1c070*/  LDL R14, [R1+0x984] ;  /* 0x00098400010e7983 */ /* 0x000ee80000100800 */
[----:B------:R-:W3:Y:S01]  /*1c080*/  LDL R15, [R1+0x988] ;  /* 0x00098800010f7983 */ /* 0x000ee20000100800 */
[----:B----4-:R-:W-:-:S02]  /*1c090*/  PRMT R29, RZ, 0x7610, R29 ;  /* 0x00007610ff1d7816 */ /* 0x010fc4000000001d */
[----:B---3--:R-:W-:-:S04]  /*1c0a0*/  @!P1 LOP3.LUT R15, R15, R14, RZ, 0x3c, !PT ;  /* 0x0000000e0f0f9212 */ /* 0x008fc800078e3cff */
[----:B------:R-:W-:-:S04]  /*1c0b0*/  @!P1 LOP3.LUT R14, R15, R14, RZ, 0x3c, !PT ;  /* 0x0000000e0f0e9212 */ /* 0x000fc800078e3cff */
[----:B------:R-:W-:-:S05]  /*1c0c0*/  @!P1 LOP3.LUT R15, R15, R14, RZ, 0x3c, !PT ;  /* 0x0000000e0f0f9212 */ /* 0x000fca00078e3cff */
[----:B------:R-:W3:Y:S04]  /*1c0d0*/  @!P1 LDG.E.U16 R29, desc[UR10][R14.64] ;  /* 0x0000000a0e1d9981 */ /* 0x000ee8000c1e1500 */
[----:B---3--:R0:W-:Y:S04]  /*1c0e0*/  STL [R1+0x20], R29 ;  /* 0x0000201d01007387 */ /* 0x0081e80000100800 */
[----:B0-----:R-:W3:Y:S04]  /*1c0f0*/  LDL.LU R29, [R1+0x1a2c] ;  /* 0x001a2c00011d7983 */ /* 0x001ee80000300800 */
[----:B------:R-:W4:Y:S04]  /*1c100*/  LDL R14, [R1+0x944] ;  /* 0x00094400010e7983 */ /* 0x000f280000100800 */
[----:B------:R-:W4:Y:S01]  /*1c110*/  LDL R15, [R1+0x948] ;  /* 0x00094800010f7983 */ /* 0x000f220000100800 */
[----:B--2---:R-:W-:-:S02]  /*1c120*/  PRMT R16, RZ, 0x7610, R16 ;  /* 0x00007610ff107816 */ /* 0x004fc40000000010 */
[----:B----4-:R-:W-:-:S04]  /*1c130*/  @!P1 LOP3.LUT R15, R15, R14, RZ, 0x3c, !PT ;  /* 0x0000000e0f0f9212 */ /* 0x010fc800078e3cff */
[----:B------:R-:W-:-:S04]  /*1c140*/  @!P1 LOP3.LUT R14, R15, R14, RZ, 0x3c, !PT ;  /* 0x0000000e0f0e9212 */ /* 0x000fc800078e3cff */
[----:B------:R-:W-:-:S05]  /*1c150*/  @!P1 LOP3.LUT R15, R15, R14, RZ, 0x3c, !PT ;  /* 0x0000000e0f0f9212 */ /* 0x000fca00078e3cff */
[----:B------:R-:W2:Y:S04]  /*1c160*/  @!P1 LDG.E.U16 R16, desc[UR10][R14.64] ;  /* 0x0000000a0e109981 */ /* 0x000ea8000c1e1500 */
[----:B--2---:R0:W-:Y:S04]  /*1c170*/  STL [R1+0x24], R16 ;  /* 0x0000241001007387 */ /* 0x0041e80000100800 */
[----:B0-----:R-:W2:Y:S04]  /*1c180*/  LDL.LU R16, [R1+0x1a28] ;  /* 0x001a280001107983 */ /* 0x001ea80000300800 */
[----:B------:R-:W4:Y:S04]  /*1c190*/  LDL R14, [R1+0x904] ;  /* 0x00090400010e7983 */ /* 0x000f280000100800 */
[----:B------:R-:W4:Y:S01]  /*1c1a0*/  LDL R15, [R1+0x908] ;  /* 0x00090800010f7983 */ /* 0x000f220000100800 */
[----:B---3--:R-:W-:-:S02]  /*1c1b0*/  PRMT R29, RZ, 0x7610, R29 ;  /* 0x00007610ff1d7816 */ /* 0x008fc4000000001d */
[----:B----4-:R-:W-:-:S04]  /*1c1c0*/  @!P1 LOP3.LUT R15, R15, R14, RZ, 0x3c, !PT ;  /* 0x0000000e0f0f9212 */ /* 0x010fc800078e3cff */
        /* <DEDUP_REMOVED lines=398> */
[----:B------:R0:W3:Y:S04]  /*1dab0*/  @!P1 LDG.E.U16 R29, desc[UR10][R14.64] ;  /* 0x0000000a0e1d9981 */ /* 0x0000e8000c1e1500 */
[----:B------:R-:W0:Y:S04]  /*1dac0*/  LDL R14, [R1+0x5bc] ;  /* 0x0005bc00010e7983 */ /* 0x000e280000100800 */
[----:B------:R-:W0:Y:S01]  /*1dad0*/  LDL R15, [R1+0x5c0] ;  /* 0x0005c000010f7983 */ /* 0x000e220000100800 */
[----:B--2---:R-:W-:Y:S02]  /*1dae0*/  PRMT R16, RZ, 0x7610, R16 ;  /* 0x00007610ff107816 */ /* 0x004fe40000000010 */
[----:B0-----:R-:W-:-:S04]  /*1daf0*/  @!P1 LOP3.LUT R15, R15, R14, RZ, 0x3c, !PT ;  /* 0x0000000e0f0f9212 */ /* 0x001fc800078e3cff */
[----:B------:R-:W-:-:S04]  /*1db00*/  @!P1 LOP3.LUT R14, R15, R14, RZ, 0x3c, !PT ;  /* 0x0000000e0f0e9212 */ /* 0x000fc800078e3cff */
[----:B------:R-:W-:-:S05]  /*1db10*/  @!P1 LOP3.LUT R15, R15, R14, RZ, 0x3c, !PT ;  /* 0x0000000e0f0f9212 */ /* 0x000fca00078e3cff */
[----:B------:R-:W2:Y:S04]  /*1db20*/  @!P1 LDG.E.U16 R16, desc[UR10][R14.64] ;  /* 0x0000000a0e109981 */ /* 0x000ea8000c1e1500 */
[----:B---3--:R0:W-:Y:S04]  /*1db30*/  STL [R1+0x194], R29 ;  /* 0x0001941d01007387 */ /* 0x0081e80000100800 */
[----:B0-----:R-:W3:Y:S04]  /*1db40*/  LDL R29, [R1+0x480] ;  /* 0x00048000011d7983 */ /* 0x001ee80000100800 */
[----:B--2---:R0:W-:Y:S04]  /*1db50*/  STL [R1+0x198], R16 ;  /* 0x0001981001007387 */ /* 0x0041e80000100800 */
[----:B0-----:R-:W2:Y:S04]  /*1db60*/  LDL.LU R16, [R1+0x1974] ;  /* 0x0019740001107983 */ /* 0x001ea80000300800 */
        /* <DEDUP_REMOVED lines=33> */
[----:B------:R-:W2:Y:S01]  /*1dd80*/  @!P1 LDG.E.U16 R16, desc[UR10][R14.64] ;  /* 0x0000000a0e109981 */ /* 0x000ea2000c1e1500 */
[----:B------:R-:W-:-:S03]  /*1dd90*/  PRMT R5, RZ, 0x7610, R5 ;  /* 0x00007610ff057816 */ /* 0x000fc60000000005 */
[----:B--2---:R0:W-:Y:S04]  /*1dda0*/  STL [R1+0x1ac], R16 ;  /* 0x0001ac1001007387 */ /* 0x0041e80000100800 */
[----:B0-----:R-:W2:Y:S04]  /*1ddb0*/  LDL.LU R16, [R1+0x1964] ;  /* 0x0019640001107983 */ /* 0x001ea80000300800 */
[----:B------:R-:W4:Y:S01]  /*1ddc0*/  LDL R15, [R1+0x47c] ;  /* 0x00047c00010f7983 */ /* 0x000f220000100800 */
[----:B---3--:R-:W-:-:S05]  /*1ddd0*/  @!P1 IMAD.MOV.U32 R14, RZ, RZ, R29 ;  /* 0x000000ffff0e9224 */ /* 0x008fca00078e001d */
[----:B----4-:R0:W3:Y:S04]  /*1dde0*/  @!P1 LDG.E.U16 R5, desc[UR10][R14.64] ;  /* 0x0000000a0e059981 */ /* 0x0100e8000c1e1500 */
[----:B------:R-:W0:Y:S04]  /*1ddf0*/  LDL R14, [R1+0x43c] ;  /* 0x00043c00010e7983 */ /* 0x000e280000100800 */
[----:B------:R-:W0:Y:S01]  /*1de00*/  LDL R15, [R1+0x440] ;  /* 0x00044000010f7983 */ /* 0x000e220000100800 */
[----:B--2---:R-:W-:Y:S01]  /*1de10*/  PRMT R16, RZ, 0x7610, R16 ;  /* 0x00007610ff107816 */ /* 0x004fe20000000010 */
[----:B------:R-:W1:Y:S01]  /*1de20*/  S2R R29, SR_TID.X ;  /* 0x00000000001d7919 */ /* 0x000e620000002100 */
[----:B0-----:R-:W-:-:S04]  /*1de30*/  @!P1 LOP3.LUT R15, R15, R14, RZ, 0x3c, !PT ;  /* 0x0000000e0f0f9212 */ /* 0x001fc800078e3cff */
[----:B------:R-:W-:-:S04]  /*1de40*/  @!P1 LOP3.LUT R14, R15, R14, RZ, 0x3c, !PT ;  /* 0x0000000e0f0e9212 */ /* 0x000fc800078e3cff */
[----:B------:R-:W-:-:S05]  /*1de50*/  @!P1 LOP3.LUT R15, R15, R14, RZ, 0x3c, !PT ;  /* 0x0000000e0f0f9212 */ /* 0x000fca00078e3cff */
[----:B------:R-:W2:Y:S04]  /*1de60*/  @!P1 LDG.E.U16 R16, desc[UR10][R14.64] ;  /* 0x0000000a0e109981 */ /* 0x000ea8000c1e1500 */
[----:B---3--:R1:W-:Y:S02]  /*1de70*/  STL [R1+0x1b4], R5 ;  /* 0x0001b40501007387 */ /* 0x0083e40000100800 */
[----:B-1----:R-:W-:Y:S01]  /*1de80*/  SHF.R.S32.HI R5, RZ, 0x6, R29 ;  /* 0x00000006ff057819 */ /* 0x002fe2000001141d */
[----:B------:R-:W-:-:S03]  /*1de90*/  IMAD.SHL.U32 R29, R29, 0x2, RZ ;  /* 0x000000021d1d7824 */ /* 0x000fc600078e00ff */
[----:B------:R-:W-:-:S04]  /*1dea0*/  SGXT R5, R5, 0x1 ;  /* 0x000000010505781a */ /* 0x000fc80000000200 */
[----:B------:R-:W-:-:S04]  /*1deb0*/  LOP3.LUT R5, R5, 0x90, RZ, 0xc0, !PT ;  /* 0x0000009005057812 */ /* 0x000fc800078ec0ff */
[----:B------:R-:W-:Y:S01]  /*1dec0*/  LOP3.LUT R5, R5, 0x7e, R29, 0x78, !PT ;  /* 0x0000007e05057812 */ /* 0x000fe200078e781d */
[----:B--2---:R0:W-:Y:S04]  /*1ded0*/  STL [R1+0x1b8], R16 ;  /* 0x0001b81001007387 */ /* 0x0041e80000100800 */
[----:B0-----:R-:W2:Y:S04]  /*1dee0*/  LDL.LU R16, [R1+0x1960] ;  /* 0x0019600001107983 */ /* 0x001ea80000300800 */
[----:B------:R-:W3:Y:S04]  /*1def0*/  LDL R14, [R1+0x418] ;  /* 0x00041800010e7983 */ /* 0x000ee80000100800 */
[----:B------:R-:W3:Y:S04]  /*1df00*/  LDL R15, [R1+0xbf4] ;  /* 0x000bf400010f7983 */ /* 0x000ee80000100800 */
[----:B------:R-:W4:Y:S01]  /*1df10*/  LDL.LU R29, [R1+0x195c] ;  /* 0x00195c00011d7983 */ /* 0x000f220000300800 */
[----:B---3--:R-:W-:-:S04]  /*1df20*/  @!P1 LOP3.LUT R15, R15, R14, RZ, 0x3c, !PT ;  /* 0x0000000e0f0f9212 */ /* 0x008fc800078e3cff */
[C---:B------:R-:W-:Y:S02]  /*1df30*/  @!P1 LOP3.LUT R14, R15.reuse, R14, RZ, 0x3c, !PT ;  /* 0x0000000e0f0e9212 */ /* 0x040fe400078e3cff */
[----:B----4-:R-:W-:Y:S02]  /*1df40*/  PRMT R29, RZ, 0x7610, R29 ;  /* 0x00007610ff1d7816 */ /* 0x010fe4000000001d */
        /* <DEDUP_REMOVED lines=20> */
[----:B--2---:R-:W-:Y:S04]  /*1e090*/  STL [R1+0x18ac], R16 ;  /* 0x0018ac1001007387 */ /* 0x004fe80000100800 */
[----:B------:R-:W-:Y:S04]  /*1e0a0*/  STL [R1+0x18b0], R16 ;  /* 0x0018b01001007387 */ /* 0x000fe80000100800 */
[----:B------:R-:W-:Y:S04]  /*1e0b0*/  STL [R1+0x18b4], R16 ;  /* 0x0018b41001007387 */ /* 0x000fe80000100800 */
[----:B---3--:R0:W-:Y:S04]  /*1e0c0*/  STL [R1+0x1d8], R29 ;  /* 0x0001d81d01007387 */ /* 0x0081e80000100800 */
[----:B0-----:R-:W2:Y:S04]  /*1e0d0*/  LDL.LU R29, [R1+0x1950] ;  /* 0x00195000011d7983 */ /* 0x001ea80000300800 */
[----:B------:R-:W3:Y:S04]  /*1e0e0*/  LDL R14, [R1+0xb34] ;  /* 0x000b3400010e7983 */ /* 0x000ee80000100800 */
[----:B------:R-:W3:Y:S01]  /*1e0f0*/  LDL R15, [R1+0xb38] ;  /* 0x000b3800010f7983 */ /* 0x000ee20000100800 */
[----:B--2---:R-:W-:-:S02]  /*1e100*/  PRMT R29, RZ, 0x7610, R29 ;  /* 0x00007610ff1d7816 */ /* 0x004fc4000000001d */
[----:B---3--:R-:W-:-:S04]  /*1e110*/  @!P1 LOP3.LUT R15, R15, R14, RZ, 0x3c, !PT ;  /* 0x0000000e0f0f9212 */ /* 0x008fc800078e3cff */
[----:B------:R-:W-:-:S04]  /*1e120*/  @!P1 LOP3.LUT R14, R15, R14, RZ, 0x3c, !PT ;  /* 0x0000000e0f0e9212 */ /* 0x000fc800078e3cff */
[----:B------:R-:W-:-:S05]  /*1e130*/  @!P1 LOP3.LUT R15, R15, R14, RZ, 0x3c, !PT ;  /* 0x0000000e0f0f9212 */ /* 0x000fca00078e3cff */
[----:B------:R-:W2:Y:S04]  /*1e140*/  @!P1 LDG.E.U16 R29, desc[UR10][R14.64] ;  /* 0x0000000a0e1d9981 */ /* 0x000ea8000c1e1500 */
[----:B------:R-:W-:Y:S04]  /*1e150*/  STL [R1+0x1878], R17 ;  /* 0x0018781101007387 */ /* 0x000fe80000100800 */
[----:B------:R-:W-:Y:S04]  /*1e160*/  STL [R1+0x187c], R17 ;  /* 0x00187c1101007387 */ /* 0x000fe80000100800 */
[----:B------:R-:W-:Y:S04]  /*1e170*/  STL [R1+0x1880], R17 ;  /* 0x0018801101007387 */ /* 0x000fe80000100800 */
[----:B--2---:R0:W-:Y:S04]  /*1e180*/  STL [R1+0x1d4], R29 ;  /* 0x0001d41d01007387 */ /* 0x0041e80000100800 */
[----:B0-----:R-:W2:Y:S04]  /*1e190*/  LDL.LU R29, [R1+0x194c] ;  /* 0x00194c00011d7983 */ /* 0x001ea80000300800 */
[----:B------:R-:W3:Y:S04]  /*1e1a0*/  LDL R14, [R1+0xaf4] ;  /* 0x000af400010e7983 */ /* 0x000ee80000100800 */
[----:B------:R-:W3:Y:S04]  /*1e1b0*/  LDL R15, [R1+0xaf8] ;  /* 0x000af800010f7983 */ /* 0x000ee80000100800 */
[----:B------:R0:W-:Y:S04]  /*1e1c0*/  STS.U16 [R5+UR5+0x10000], R3 ;  /* 0x0100000305007988 */ /* 0x0001e80008000405 */
[----:B------:R-:W-:Y:S01]  /*1e1d0*/  STL [R1+0x1884], R18 ;  /* 0x0018841201007387 */ /* 0x000fe20000100800 */
[----:B0-----:R-:W-:-:S03]  /*1e1e0*/  PRMT R3, RZ, 0x7610, R3 ;  /* 0x00007610ff037816 */ /* 0x001fc60000000003 */
[----:B------:R-:W-:Y:S04]  /*1e1f0*/  STL [R1+0x1888], R18 ;  /* 0x0018881201007387 */ /* 0x000fe80000100800 */
[----:B------:R-:W-:Y:S01]  /*1e200*/  STL [R1+0x18d0], R18 ;  /* 0x0018d01201007387 */ /* 0x000fe20000100800 */
[----:B---3--:R-:W-:-:S04]  /*1e210*/  @!P1 LOP3.LUT R15, R15, R14, RZ, 0x3c, !PT ;  /* 0x0000000e0f0f9212 */ /* 0x008fc800078e3cff */
        /* <DEDUP_REMOVED lines=12> */
[----:B------:R-:W-:Y:S04]  /*1e2e0*/  STL [R1+0x188c], R19 ;  /* 0x00188c1301007387 */ /* 0x000fe80000100800 */
[----:B------:R-:W-:Y:S04]  /*1e2f0*/  STL [R1+0x1890], R19 ;  /* 0x0018901301007387 */ /* 0x000fe80000100800 */
[----:B------:R-:W-:Y:S04]  /*1e300*/  STL [R1+0x1894], R19 ;  /* 0x0018941301007387 */ /* 0x000fe80000100800 */
[----:B------:R-:W-:Y:S04]  /*1e310*/  STL [R1+0x1898], R19 ;  /* 0x0018981301007387 */ /* 0x000fe80000100800 */
[----:B------:R-:W-:Y:S04]  /*1e320*/  STS.U16 [R5+UR5+0x10200], R16 ;  /* 0x0102001005007988 */ /* 0x000fe80008000405 */
[----:B------:R-:W-:Y:S04]  /*1e330*/  STS.U16 [R5+UR5+0x10400], R17 ;  /* 0x0104001105007988 */ /* 0x000fe80008000405 */
[----:B------:R-:W-:Y:S04]  /*1e340*/  STS.U16 [R5+UR5+0x10600], R18 ;  /* 0x0106001205007988 */ /* 0x000fe80008000405 */
[----:B------:R-:W-:Y:S04]  /*1e350*/  STS.U16 [R5+UR5+0x10800], R19 ;  /* 0x0108001305007988 */ /* 0x000fe80008000405 */
[----:B------:R-:W-:Y:S04]  /*1e360*/  STS.U16 [R5+UR5+0x10a00], R2 ;  /* 0x010a000205007988 */ /* 0x000fe80008000405 */
[----:B--2---:R0:W-:Y:S04]  /*1e370*/  STL [R1+0x1cc], R29 ;  /* 0x0001cc1d01007387 */ /* 0x0041e80000100800 */
[----:B0-----:R-:W2:Y:S04]  /*1e380*/  LDL.LU R29, [R1+0x1948] ;  /* 0x00194800011d7983 */ /* 0x001ea80000300800 */
[----:B------:R-:W-:Y:S04]  /*1e390*/  STL [R1+0x189c], R15 ;  /* 0x00189c0f01007387 */ /* 0x000fe80000100800 */
[----:B------:R-:W-:Y:S04]  /*1e3a0*/  STL [R1+0x18a0], R15 ;  /* 0x0018a00f01007387 */ /* 0x000fe80000100800 */
[----:B------:R-:W-:Y:S04]  /*1e3b0*/  STL [R1+0x18a4], R15 ;  /* 0x0018a40f01007387 */ /* 0x000fe80000100800 */
[----:B------:R-:W-:Y:S04]  /*1e3c0*/  STL [R1+0x18a8], R15 ;  /* 0x0018a80f01007387 */ /* 0x000fe80000100800 */
[----:B------:R-:W-:Y:S04]  /*1e3d0*/  STL [R1+0x18b8], R15 ;  /* 0x0018b80f01007387 */ /* 0x000fe80000100800 */
[----:B------:R-:W-:Y:S04]  /*1e3e0*/  STL [R1+0x18bc], R15 ;  /* 0x0018bc0f01007387 */ /* 0x000fe80000100800 */
[----:B------:R-:W3:Y:S01]  /*1e3f0*/  LDL R2, [R1+0xa74] ;  /* 0x000a740001027983 */ /* 0x000ee20000100800 */
[----:B--2---:R-:W-:-:S02]  /*1e400*/  PRMT R29, RZ, 0x7610, R29 ;  /* 0x00007610ff1d7816 */ /* 0x004fc4000000001d */
[----:B---3--:R-:W-:-:S04]  /*1e410*/  @!P1 LOP3.LUT R3, R3, R2, RZ, 0x3c, !PT ;  /* 0x0000000203039212 */ /* 0x008fc800078e3cff */
[----:B------:R-:W-:-:S04]  /*1e420*/  @!P1 LOP3.LUT R2, R3, R2, RZ, 0x3c, !PT ;  /* 0x0000000203029212 */ /* 0x000fc800078e3cff */
[----:B------:R-:W-:-:S05]  /*1e430*/  @!P1 LOP3.LUT R3, R3, R2, RZ, 0x3c, !PT ;  /* 0x0000000203039212 */ /* 0x000fca00078e3cff */
[----:B------:R-:W2:Y:S04]  /*1e440*/  @!P1 LDG.E.U16 R29, desc[UR10][R2.64] ;  /* 0x0000000a021d9981 */ /* 0x000ea8000c1e1500 */
[----:B--2---:R0:W-:Y:S04]  /*1e450*/  STL [R1+0x1c8], R29 ;  /* 0x0001c81d01007387 */ /* 0x0041e80000100800 */
        /* <DEDUP_REMOVED lines=36> */
[----:B------:R-:W3:Y:S01]  /*1e6a0*/  LDL R3, [R1+0x978] ;  /* 0x0009780001037983 */ /* 0x000ee20000100800 */
[----:B------:R-:W-:-:S02]  /*1e6b0*/  PRMT R7, RZ, 0x7610, R7 ;  /* 0x00007610ff077816 */ /* 0x000fc40000000007 */
[----:B---3--:R-:W-:-:S04]  /*1e6c0*/  @!P1 LOP3.LUT R3, R3, R2, RZ, 0x3c, !PT ;  /* 0x0000000203039212 */ /* 0x008fc800078e3cff */
[----:B------:R-:W-:-:S04]  /*1e6d0*/  @!P1 LOP3.LUT R2, R3, R2, RZ, 0x3c, !PT ;  /* 0x0000000203029212 */ /* 0x000fc800078e3cff */
[----:B------:R-:W-:-:S05]  /*1e6e0*/  @!P1 LOP3.LUT R3, R3, R2, RZ, 0x3c, !PT ;  /* 0x0000000203039212 */ /* 0x000fca00078e3cff */
[----:B------:R-:W3:Y:S04]  /*1e6f0*/  @!P1 LDG.E.U16 R7, desc[UR10][R2.64] ;  /* 0x0000000a02079981 */ /* 0x000ee8000c1e1500 */
[----:B------:R-:W4:Y:S04]  /*1e700*/  LDL R2, [R1+0x934] ;  /* 0x0009340001027983 */ /* 0x000f280000100800 */
[----:B------:R-:W4:Y:S01]  /*1e710*/  LDL R3, [R1+0x938] ;  /* 0x0009380001037983 */ /* 0x000f220000100800 */
[----:B------:R-:W-:-:S03]  /*1e720*/  PRMT R18, RZ, 0x7610, R18 ;  /* 0x00007610ff127816 */ /* 0x000fc60000000012 */
[----:B---3--:R0:W-:Y:S01]  /*1e730*/  STL [R1+0x1a0], R7 ;  /* 0x0001a00701007387 */ /* 0x0081e20000100800 */
[----:B------:R-:W-:-:S03]  /*1e740*/  PRMT R9, RZ, 0x7610, R9 ;  /* 0x00007610ff097816 */ /* 0x000fc60000000009 */
[----:B0-----:R-:W3:Y:S01]  /*1e750*/  LDL R7, [R1+0x878] ;  /* 0x0008780001077983 */ /* 0x001ee20000100800 */
[----:B----4-:R-:W-:-:S04]  /*1e760*/  @!P1 LOP3.LUT R3, R3, R2, RZ, 0x3c, !PT ;  /* 0x0000000203039212 */ /* 0x010fc800078e3cff */
[----:B------:R-:W-:-:S04]  /*1e770*/  @!P1 LOP3.LUT R2, R3, R2, RZ, 0x3c, !PT ;  /* 0x0000000203029212 */ /* 0x000fc800078e3cff */
[----:B------:R-:W-:-:S05]  /*1e780*/  @!P1 LOP3.LUT R3, R3, R2, RZ, 0x3c, !PT ;  /* 0x0000000203039212 */ /* 0x000fca00078e3cff */
[----:B------:R-:W4:Y:S04]  /*1e790*/  @!P1 LDG.E.U16 R18, desc[UR10][R2.64] ;  /* 0x0000000a02129981 */ /* 0x000f28000c1e1500 */
[----:B------:R-:W2:Y:S04]  /*1e7a0*/  LDL R2, [R1+0x8f4] ;  /* 0x0008f40001027983 */ /* 0x000ea80000100800 */
[----:B------:R-:W2:Y:S04]  /*1e7b0*/  LDL R3, [R1+0x8f8] ;  /* 0x0008f80001037983 */ /* 0x000ea80000100800 */
[----:B----4-:R0:W-:Y:S01]  /*1e7c0*/  STL [R1+0x190], R18 ;  /* 0x0001901201007387 */ /* 0x0101e20000100800 */
[----:B------:R-:W-:-:S03]  /*1e7d0*/  PRMT R11, RZ, 0x7610, R11 ;  /* 0x00007610ff0b7816 */ /* 0x000fc6000000000b */
[----:B0-----:R-:W4:Y:S01]  /*1e7e0*/  LDL R18, [R1+0x838] ;  /* 0x0008380001127983 */ /* 0x001f220000100800 */
[----:B--2---:R-:W-:-:S04]  /*1e7f0*/  @!P1 LOP3.LUT R3, R3, R2, RZ, 0x3c, !PT ;  /* 0x0000000203039212 */ /* 0x004fc800078e3cff */
[----:B------:R-:W-:-:S04]  /*1e800*/  @!P1 LOP3.LUT R2, R3, R2, RZ, 0x3c, !PT ;  /* 0x0000000203029212 */ /* 0x000fc800078e3cff */
[----:B------:R-:W-:-:S05]  /*1e810*/  @!P1 LOP3.LUT R3, R3, R2, RZ, 0x3c, !PT ;  /* 0x0000000203039212 */ /* 0x000fca00078e3cff */
[----:B------:R-:W2:Y:S04]  /*1e820*/  @!P1 LDG.E.U16 R9, desc[UR10][R2.64] ;  /* 0x0000000a02099981 */ /* 0x000ea8000c1e1500 */
[----:B------:R-:W3:Y:S04]  /*1e830*/  LDL R2, [R1+0x8b4] ;  /* 0x0008b40001027983 */ /* 0x000ee80000100800 */
[----:B------:R-:W3:Y:S04]  /*1e840*/  LDL R3, [R1+0x8b8] ;  /* 0x0008b80001037983 */ /* 0x000ee80000100800 */
[----:B--2---:R0:W-:Y:S04]  /*1e850*/  STL [R1+0x180], R9 ;  /* 0x0001800901007387 */ /* 0x0041e80000100800 */
[----:B0-----:R-:W2:Y:S01]  /*1e860*/  LDL.LU R9, [R1] ;  /* 0x0000000001097983 */ /* 0x001ea20000300800 */
[----:B---3--:R-:W-:-:S04]  /*1e870*/  @!P1 LOP3.LUT R3, R3, R2, RZ, 0x3c, !PT ;  /* 0x0000000203039212 */ /* 0x008fc800078e3cff */
[----:B------:R-:W-:-:S04]  /*1e880*/  @!P1 LOP3.LUT R2, R3, R2, RZ, 0x3c, !PT ;  /* 0x0000000203029212 */ /* 0x000fc800078e3cff */
[----:B------:R-:W-:-:S05]  /*1e890*/  @!P1 LOP3.LUT R3, R3, R2, RZ, 0x3c, !PT ;  /* 0x0000000203039212 */ /* 0x000fca00078e3cff */
[----:B------:R0:W3:Y:S04]  /*1e8a0*/  @!P1 LDG.E.U16 R11, desc[UR10][R2.64] ;  /* 0x0000000a020b9981 */ /* 0x0000e8000c1e1500 */
[----:B------:R-:W4:Y:S01]  /*1e8b0*/  LDL R3, [R1+0x874] ;  /* 0x0008740001037983 */ /* 0x000f220000100800 */
[----:B------:R-:W-:Y:S01]  /*1e8c0*/  PRMT R6, RZ, 0x7610, R6 ;  /* 0x00007610ff067816 */ /* 0x000fe20000000006 */
[----:B0-----:R-:W-:Y:S02]  /*1e8d0*/  @!P1 IMAD.MOV.U32 R2, RZ, RZ, R7 ;  /* 0x000000ffff029224 */ /* 0x001fe400078e0007 */
[----:B---3--:R0:W-:Y:S04]  /*1e8e0*/  STL [R1+0x170], R11 ;  /* 0x0001700b01007387 */ /* 0x0081e80000100800 */
[----:B----4-:R1:W3:Y:S01]  /*1e8f0*/  @!P1 LDG.E.U16 R6, desc[UR10][R2.64] ;  /* 0x0000000a02069981 */ /* 0x0102e2000c1e1500 */
[----:B------:R-:W-:-:S03]  /*1e900*/  PRMT R29, RZ, 0x7610, R29 ;  /* 0x00007610ff1d7816 */ /* 0x000fc6000000001d */
[----:B0-----:R-:W4:Y:S04]  /*1e910*/  LDL R11, [R1+0x7f8] ;  /* 0x0007f800010b7983 */ /* 0x001f280000100800 */
[----:B------:R-:W2:Y:S01]  /*1e920*/  LDL R3, [R1+0x834] ;  /* 0x0008340001037983 */ /* 0x000ea20000100800 */
[----:B-1----:R-:W-:-:S05]  /*1e930*/  @!P1 IMAD.MOV.U32 R2, RZ, RZ, R18 ;  /* 0x000000ffff029224 */ /* 0x002fca00078e0012 */
[----:B--2---:R-:W2:Y:S04]  /*1e940*/  @!P1 LDG.E.U16 R29, desc[UR10][R2.64] ;  /* 0x0000000a021d9981 */ /* 0x004ea8000c1e1500 */
[----:B---3--:R0:W-:Y:S04]  /*1e950*/  STL [R1+0x15c], R6 ;  /* 0x00015c0601007387 */ /* 0x0081e80000100800 */
[----:B0-----:R-:W3:Y:S01]  /*1e960*/  LDL.LU R6, [R1+0x2c] ;  /* 0x00002c0001067983 */ /* 0x001ee20000300800 */
[----:B------:R-:W0:Y:S03]  /*1e970*/  S2R R7, SR_TID.X ;  /* 0x0000000000077919 */ /* 0x000e260000002100 */
[----:B--2---:R1:W-:Y:S04]  /*1e980*/  STL [R1+0x14c], R29 ;  /* 0x00014c1d01007387 */ /* 0x0043e80000100800 */
[----:B-1----:R-:W2:Y:S04]  /*1e990*/  LDL.LU R29, [R1+0x1934] ;  /* 0x00193400011d7983 */ /* 0x002ea80000300800 */
[----:B------:R-:W3:Y:S01]  /*1e9a0*/  LDL R3, [R1+0x7f4] ;  /* 0x0007f40001037983 */ /* 0x000ee20000100800 */
[----:B0-----:R-:W-:-:S03]  /*1e9b0*/  SHF.R.S32.HI R18, RZ, 0x6, R7 ;  /* 0x00000006ff127819 */ /* 0x001fc60000011407 */
[----:B------:R-:W-:Y:S01]  /*1e9c0*/  STS.U16 [R5+UR5+0x10c00], R0 ;  /* 0x010c000005007988 */ /* 0x000fe20008000405 */
[----:B------:R-:W-:-:S03]  /*1e9d0*/  SGXT R18, R18, 0x1 ;  /* 0x000000011212781a */ /* 0x000fc60000000200 */
[----:B------:R-:W-:Y:S01]  /*1e9e0*/  STS.U16 [R5+UR5+0x10e00], R20 ;  /* 0x010e001405007988 */ /* 0x000fe20008000405 */
[----:B------:R-:W-:-:S03]  /*1e9f0*/  IMAD.SHL.U32 R7, R7, 0x2, RZ ;  /* 0x0000000207077824 */ /* 0x000fc600078e00ff */
[----:B------:R-:W-:Y:S01]  /*1ea00*/  STS.U16 [R5+UR5+0x11000], R21 ;  /* 0x0110001505007988 */ /* 0x000fe20008000405 */
[----:B------:R-:W-:-:S03]  /*1ea10*/  LOP3.LUT R18, R18, 0x90, RZ, 0xc0, !PT ;  /* 0x0000009012127812 */ /* 0x000fc600078ec0ff */
[----:B------:R-:W-:Y:S01]  /*1ea20*/  STS.U16 [R5+UR5+0x11200], R22 ;  /* 0x0112001605007988 */ /* 0x000fe20008000405 */
[----:B------:R-:W-:-:S03]  /*1ea30*/  PRMT R10, RZ, 0x7610, R10 ;  /* 0x00007610ff0a7816 */ /* 0x000fc6000000000a */
[----:B------:R-:W-:Y:S01]  /*1ea40*/  STS.U16 [R5+UR5+0x11400], R28 ;  /* 0x0114001c05007988 */ /* 0x000fe20008000405 */
[----:B----4-:R-:W-:-:S03]  /*1ea50*/  @!P1 IMAD.MOV.U32 R2, RZ, RZ, R11 ;  /* 0x000000ffff029224 */ /* 0x010fc600078e000b */
[----:B------:R-:W-:Y:S04]  /*1ea60*/  STS.U16 [R5+UR5+0x11600], R27 ;  /* 0x0116001b05007988 */ /* 0x000fe80008000405 */
[----:B------:R-:W-:Y:S01]  /*1ea70*/  STS.U16 [R5+UR5+0x11800], R26 ;  /* 0x0118001a05007988 */ /* 0x000fe20008000405 */
[----:B------:R-:W-:-:S03]  /*1ea80*/  LOP3.LUT R18, R18, 0x7e, R7, 0x78, !PT ;  /* 0x0000007e12127812 */ /* 0x000fc600078e7807 */
[----:B------:R-:W-:Y:S04]  /*1ea90*/  STS.U16 [R5+UR5+0x11a00], R24 ;  /* 0x011a001805007988 */ /* 0x000fe80008000405 */
[----:B------:R-:W-:Y:S04]  /*1eaa0*/  STS.U16 [R5+UR5+0x11c00], R23 ;  /* 0x011c001705007988 */ /* 0x000fe80008000405 */
[----:B------:R0:W-:Y:S04]  /*1eab0*/  STS.U16 [R5+UR5+0x11e00], R4 ;  /* 0x011e000405007988 */ /* 0x0001e80008000405 */
[----:B0-----:R-:W4:Y:S04]  /*1eac0*/  LDL.LU R5, [R1+0x48] ;  /* 0x0000480001057983 */ /* 0x001f280000300800 */
[----:B------:R-:W4:Y:S04]  /*1ead0*/  LDL R7, [R1+0x738] ;  /* 0x0007380001077983 */ /* 0x000f280000100800 */
[----:B------:R-:W4:Y:S04]  /*1eae0*/  LDL.LU R11, [R1+0x44] ;  /* 0x00004400010b7983 */ /* 0x000f280000300800 */
[----:B---3--:R0:W3:Y:S04]  /*1eaf0*/  @!P1 LDG.E.U16 R10, desc[UR10][R2.64] ;  /* 0x0000000a020a9981 */ /* 0x0080e8000c1e1500 */
[----:B------:R-:W0:Y:S04]  /*1eb00*/  LDL R2, [R1+0x7b4] ;  /* 0x0007b40001027983 */ /* 0x000e280000100800 */
[----:B------:R-:W0:Y:S01]  /*1eb10*/  LDL R3, [R1+0x7b8] ;  /* 0x0007b80001037983 */ /* 0x000e220000100800 */
[----:B------:R-:W-:-:S02]  /*1eb20*/  PRMT R25, RZ, 0x7610, R25 ;  /* 0x00007610ff197816 */ /* 0x000fc40000000019 */
[----:B0-----:R-:W-:-:S04]  /*1eb30*/  @!P1 LOP3.LUT R3, R3, R2, RZ, 0x3c, !PT ;  /* 0x0000000203039212 */ /* 0x001fc800078e3cff */
[----:B------:R-:W-:-:S04]  /*1eb40*/  @!P1 LOP3.LUT R2, R3, R2, RZ, 0x3c, !PT ;  /* 0x0000000203029212 */ /* 0x000fc800078e3cff */
[----:B------:R-:W-:-:S05]  /*1eb50*/  @!P1 LOP3.LUT R3, R3, R2, RZ, 0x3c, !PT ;  /* 0x0000000203039212 */ /* 0x000fca00078e3cff */
[----:B------:R-:W2:Y:S04]  /*1eb60*/  @!P1 LDG.E.U16 R25, desc[UR10][R2.64] ;  /* 0x0000000a02199981 */ /* 0x000ea8000c1e1500 */
[----:B---3--:R0:W-:Y:S04]  /*1eb70*/  STL [R1+0x13c], R10 ;  /* 0x00013c0a01007387 */ /* 0x0081e80000100800 */
[----:B0-----:R-:W3:Y:S04]  /*1eb80*/  LDL.LU R10, [R1+0x3c] ;  /* 0x00003c00010a7983 */ /* 0x001ee80000300800 */
[----:B--2---:R0:W-:Y:S04]  /*1eb90*/  STL [R1+0x12c], R25 ;  /* 0x00012c1901007387 */ /* 0x0041e80000100800 */
[----:B0-----:R-:W2:Y:S04]  /*1eba0*/  LDL.LU R25, [R1+0x1930] ;  /* 0x0019300001197983 */ /* 0x001ea80000300800 */
[----:B------:R-:W4:Y:S04]  /*1ebb0*/  LDL R2, [R1+0x774] ;  /* 0x0007740001027983 */ /* 0x000f280000100800 */
[----:B------:R-:W4:Y:S01]  /*1ebc0*/  LDL R3, [R1+0x778] ;  /* 0x0007780001037983 */ /* 0x000f220000100800 */
[----:B------:R-:W-:-:S02]  /*1ebd0*/  LOP3.LUT R18, R18, 0x20, RZ, 0x3c, !PT ;  /* 0x0000002012127812 */ /* 0x000fc400078e3cff */
[----:B------:R-:W-:-:S03]  /*1ebe0*/  PRMT R8, RZ, 0x7610, R8 ;  /* 0x00007610ff087816 */ /* 0x000fc60000000008 */
[----:B------:R-:W-:Y:S04]  /*1ebf0*/  STS.U16 [R18+UR5+0x10100], R29 ;  /* 0x0101001d12007988 */ /* 0x000fe80008000405 */
[----:B------:R0:W-:Y:S04]  /*1ec00*/  STS.U16 [R18+UR5+0x10300], R9 ;  /* 0x0103000912007988 */ /* 0x0001e80008000405 */
[----:B0-----:R-:W3:Y:S01]  /*1ec10*/  LDL.LU R9, [R1+0x34] ;  /* 0x0000340001097983 */ /* 0x001ee20000300800 */
[----:B----4-:R-:W-:-:S04]  /*1ec20*/  @!P1 LOP3.LUT R3, R3, R2, RZ, 0x3c, !PT ;  /* 0x0000000203039212 */ /* 0x010fc800078e3cff */
[----:B------:R-:W-:-:S04]  /*1ec30*/  @!P1 LOP3.LUT R2, R3, R2, RZ, 0x3c, !PT ;  /* 0x0000000203029212 */ /* 0x000fc800078e3cff */
[----:B------:R-:W-:-:S05]  /*1ec40*/  @!P1 LOP3.LUT R3, R3, R2, RZ, 0x3c, !PT ;  /* 0x0000000203039212 */ /* 0x000fca00078e3cff */
[----:B------:R0:W4:Y:S04]  /*1ec50*/  @!P1 LDG.E.U16 R8, desc[UR10][R2.64] ;  /* 0x0000000a02089981 */ /* 0x000128000c1e1500 */
[----:B------:R-:W3:Y:S04]  /*1ec60*/  LDL.LU R2, [R1+0x8] ;  /* 0x0000080001027983 */ /* 0x000ee80000300800 */
[----:B------:R-:W4:Y:S01]  /*1ec70*/  LDL R3, [R1+0x734] ;  /* 0x0007340001037983 */ /* 0x000f220000100800 */
[----:B--2---:R-:W-:-:S03]  /*1ec80*/  PRMT R25, RZ, 0x7610, R25 ;  /* 0x00007610ff197816 */ /* 0x004fc60000000019 */
[----:B---3--:R0:W-:Y:S02]  /*1ec90*/  STS.U16 [R18+UR5+0x10500], R2 ;  /* 0x0105000212007988 */ /* 0x0081e40008000405 */
[----:B0-----:R-:W-:-:S05]  /*1eca0*/  @!P1 IMAD.MOV.U32 R2, RZ, RZ, R7 ;  /* 0x000000ffff029224 */ /* 0x001fca00078e0007 */
[----:B----4-:R-:W2:Y:S04]  /*1ecb0*/  @!P1 LDG.E.U16 R25, desc[UR10][R2.64] ;  /* 0x0000000a02199981 */ /* 0x010ea8000c1e1500 */
[----:B------:R0:W-:Y:S04]  /*1ecc0*/  STL [R1+0x11c], R8 ;  /* 0x00011c0801007387 */ /* 0x0001e80000100800 */
[----:B0-----:R-:W3:Y:S04]  /*1ecd0*/  LDL.LU R8, [R1+0x28] ;  /* 0x0000280001087983 */ /* 0x001ee80000300800 */
[----:B------:R-:W4:Y:S04]  /*1ece0*/  LDL.LU R7, [R1+0x18] ;  /* 0x0000180001077983 */ /* 0x000f280000300800 */
        /* <DEDUP_REMOVED lines=9> */
[----:B------:R0:W-:Y:S04]  /*1ed80*/  STS.U16 [R18+UR5+0x10700], R6 ;  /* 0x0107000612007988 */ /* 0x0001e80008000405 */
[----:B0-----:R-:W3:Y:S04]  /*1ed90*/  LDL.LU R6, [R1+0x14] ;  /* 0x0000140001067983 */ /* 0x001ee80000300800 */
        /* <DEDUP_REMOVED lines=9> */
[----:B------:R0:W-:Y:S04]  /*1ee30*/  STS.U16 [R18+UR5+0x10900], R5 ;  /* 0x0109000512007988 */ /* 0x0001e80008000405 */
[----:B0-----:R-:W4:Y:S04]  /*1ee40*/  LDL.LU R5, [R1+0xc] ;  /* 0x00000c0001057983 */ /* 0x001f280000300800 */
[----:B------:R-:W3:Y:S04]  /*1ee50*/  LDL R2, [R1+0x674] ;  /* 0x0006740001027983 */ /* 0x000ee80000100800 */
[----:B------:R-:W3:Y:S04]  /*1ee60*/  LDL R3, [R1+0x678] ;  /* 0x0006780001037983 */ /* 0x000ee80000100800 */
[----:B------:R-:W-:Y:S04]  /*1ee70*/  STS.U16 [R18+UR5+0x10b00], R11 ;  /* 0x010b000b12007988 */ /* 0x000fe80008000405 */
[----:B--2---:R0:W-:Y:S04]  /*1ee80*/  STL [R1+0xf0], R25 ;  /* 0x0000f01901007387 */ /* 0x0041e80000100800 */
[----:B0-----:R-:W2:Y:S04]  /*1ee90*/  LDL.LU R25, [R1+0x4] ;  /* 0x0000040001197983 */ /* 0x001ea80000300800 */
[----:B------:R-:W4:Y:S01]  /*1eea0*/  LDL.LU R11, [R1+0x1924] ;  /* 0x00192400010b7983 */ /* 0x000f220000300800 */
[----:B---3--:R-:W-:-:S04]  /*1eeb0*/  @!P1 LOP3.LUT R3, R3, R2, RZ, 0x3c, !PT ;  /* 0x0000000203039212 */ /* 0x008fc800078e3cff */
[----:B------:R-:W-:-:S04]  /*1eec0*/  @!P1 LOP3.LUT R2, R3, R2, RZ, 0x3c, !PT ;  /* 0x0000000203029212 */ /* 0x000fc800078e3cff */
[----:B------:R-:W-:Y:S02]  /*1eed0*/  @!P1 LOP3.LUT R3, R3, R2, RZ, 0x3c, !PT ;  /* 0x0000000203039212 */ /* 0x000fe400078e3cff */
[----:B----4-:R-:W-:-:S06]  /*1eee0*/  PRMT R11, RZ, 0x7610, R11 ;  /* 0x00007610ff0b7816 */ /* 0x010fcc000000000b */
[----:B------:R-:W3:Y:S04]  /*1eef0*/  @!P1 LDG.E.U16 R11, desc[UR10][R2.64] ;  /* 0x0000000a020b9981 */ /* 0x000ee8000c1e1500 */
[----:B------:R-:W-:Y:S04]  /*1ef00*/  STS.U16 [R18+UR5+0x10d00], R10 ;  /* 0x010d000a12007988 */ /* 0x000fe80008000405 */
[----:B---3--:R0:W-:Y:S04]  /*1ef10*/  STL [R1+0xdc], R11 ;  /* 0x0000dc0b01007387 */ /* 0x0081e80000100800 */
[----:B0-----:R-:W3:Y:S04]  /*1ef20*/  LDL.LU R11, [R1+0x1920] ;  /* 0x00192000010b7983 */ /* 0x001ee80000300800 */
[----:B------:R-:W4:Y:S04]  /*1ef30*/  LDL R2, [R1+0x634] ;  /* 0x0006340001027983 */ /* 0x000f280000100800 */
[----:B------:R-:W4:Y:S04]  /*1ef40*/  LDL R3, [R1+0x638] ;  /* 0x0006380001037983 */ /* 0x000f280000100800 */
[----:B------:R-:W2:Y:S01]  /*1ef50*/  LDL.LU R10, [R1+0x191c] ;  /* 0x00191c00010a7983 */ /* 0x000ea20000300800 */
[----:B----4-:R-:W-:-:S04]  /*1ef60*/  @!P1 LOP3.LUT R3, R3, R2, RZ, 0x3c, !PT ;  /* 0x0000000203039212 */ /* 0x010fc800078e3cff */
[C---:B------:R-:W-:Y:S02]  /*1ef70*/  @!P1 LOP3.LUT R2, R3.reuse, R2, RZ, 0x3c, !PT ;  /* 0x0000000203029212 */ /* 0x040fe400078e3cff */
[----:B--2---:R-:W-:Y:S02]  /*1ef80*/  PRMT R10, RZ, 0x7610, R10 ;  /* 0x00007610ff0a7816 */ /* 0x004fe4000000000a */
[----:B------:R-:W-:-:S05]  /*1ef90*/  @!P1 LOP3.LUT R3, R3, R2, RZ, 0x3c, !PT ;  /* 0x0000000203039212 */ /* 0x000fca00078e3cff */
[----:B------:R-:W2:Y:S04]  /*1efa0*/  @!P1 LDG.E.U16 R10, desc[UR10][R2.64] ;  /* 0x0000000a020a9981 */ /* 0x000ea8000c1e1500 */
[----:B------:R-:W-:Y:S04]  /*1efb0*/  STS.U16 [R18+UR5+0x10f00], R9 ;  /* 0x010f000912007988 */ /* 0x000fe80008000405 */
[----:B--2---:R0:W-:Y:S04]  /*1efc0*/  STL [R1+0xd4], R10 ;  /* 0x0000d40a01007387 */ /* 0x0041e80000100800 */
[----:B0-----:R-:W2:Y:S04]  /*1efd0*/  LDL.LU R10, [R1+0x1918] ;  /* 0x00191800010a7983 */ /* 0x001ea80000300800 */
[----:B------:R-:W4:Y:S04]  /*1efe0*/  LDL R2, [R1+0x5f4] ;  /* 0x0005f40001027983 */ /* 0x000f280000100800 */
[----:B------:R-:W4:Y:S04]  /*1eff0*/  LDL R3, [R1+0x5f8] ;  /* 0x0005f80001037983 */ /* 0x000f280000100800 */
[----:B------:R-:W3:Y:S01]  /*1f000*/  LDL.LU R9, [R1+0x1914] ;  /* 0x0019140001097983 */ /* 0x000ee20000300800 */
[----:B----4-:R-:W-:-:S04]  /*1f010*/  @!P1 LOP3.LUT R3, R3, R2, RZ, 0x3c, !PT ;  /* 0x0000000203039212 */ /* 0x010fc800078e3cff */
[C---:B------:R-:W-:Y:S02]  /*1f020*/  @!P1 LOP3.LUT R2, R3.reuse, R2, RZ, 0x3c, !PT ;  /* 0x0000000203029212 */ /* 0x040fe400078e3cff */
[----:B---3--:R-:W-:Y:S02]  /*1f030*/  PRMT R9, RZ, 0x7610, R9 ;  /* 0x00007610ff097816 */ /* 0x008fe40000000009 */
[----:B------:R-:W-:-:S05]  /*1f040*/  @!P1 LOP3.LUT R3, R3, R2, RZ, 0x3c, !PT ;  /* 0x0000000203039212 */ /* 0x000fca00078e3cff */
        /* <DEDUP_REMOVED lines=45> */
[----:B---3--:R0:W-:Y:S04]  /*1f320*/  STL [R1+0xc0], R5 ;  /* 0x0000c00501007387 */ /* 0x0081e80000100800 */
[----:B0-----:R-:W3:Y:S04]  /*1f330*/  LDL.LU R5, [R1+0x18f0] ;  /* 0x0018f00001057983 */ /* 0x001ee80000300800 */
[----:B------:R-:W4:Y:S04]  /*1f340*/  LDL R2, [R1+0x4b4] ;  /* 0x0004b40001027983 */ /* 0x000f280000100800 */
[----:B------:R-:W4:Y:S01]  /*1f350*/  LDL R3, [R1+0x4b8] ;  /* 0x0004b80001037983 */ /* 0x000f220000100800 */
[----:B------:R-:W-:-:S03]  /*1f360*/  PRMT R17, RZ, 0x7610, R17 ;  /* 0x00007610ff117816 */ /* 0x000fc60000000011 */
[----:B------:R0:W-:Y:S04]  /*1f370*/  STS.U16 [R18+UR5+0x11900], R25 ;  /* 0x0119001912007988 */ /* 0x0001e80008000405 */
[----:B0-----:R-:W3:Y:S01]  /*1f380*/  LDL.LU R25, [R1+0x18ec] ;  /* 0x0018ec0001197983 */ /* 0x001ee20000300800 */
[----:B----4-:R-:W-:-:S04]  /*1f390*/  @!P1 LOP3.LUT R3, R3, R2, RZ, 0x3c, !PT ;  /* 0x0000000203039212 */ /* 0x010fc800078e3cff */
[----:B------:R-:W-:-:S04]  /*1f3a0*/  @!P1 LOP3.LUT R2, R3, R2, RZ, 0x3c, !PT ;  /* 0x0000000203029212 */ /* 0x000fc800078e3cff */
[----:B------:R-:W-:-:S05]  /*1f3b0*/  @!P1 LOP3.LUT R3, R3, R2, RZ, 0x3c, !PT ;  /* 0x0000000203039212 */ /* 0x000fca00078e3cff */
[----:B------:R-:W4:Y:S04]  /*1f3c0*/  @!P1 LDG.E.U16 R17, desc[UR10][R2.64] ;  /* 0x0000000a02119981 */ /* 0x000f28000c1e1500 */
[----:B------:R-:W3:Y:S04]  /*1f3d0*/  LDL R2, [R1+0x474] ;  /* 0x0004740001027983 */ /* 0x000ee80000100800 */
[----:B------:R-:W3:Y:S01]  /*1f3e0*/  LDL R3, [R1+0x478] ;  /* 0x0004780001037983 */ /* 0x000ee20000100800 */
[----:B------:R-:W-:-:S03]  /*1f3f0*/  PRMT R19, RZ, 0x7610, R19 ;  /* 0x00007610ff137816 */ /* 0x000fc60000000013 */
[----:B----4-:R0:W-:Y:S01]  /*1f400*/  STL [R1+0xbc], R17 ;  /* 0x0000bc1101007387 */ /* 0x0101e20000100800 */
[----:B--2---:R-:W-:-:S03]  /*1f410*/  PRMT R6, RZ, 0x7610, R6 ;  /* 0x00007610ff067816 */ /* 0x004fc60000000006 */
[----:B0-----:R-:W2:Y:S01]  /*1f420*/  LDL R17, [R1+0xb9c] ;  /* 0x000b9c0001117983 */ /* 0x001ea20000100800 */
[----:B---3--:R-:W-:-:S04]  /*1f430*/  @!P1 LOP3.LUT R3, R3, R2, RZ, 0x3c, !PT ;  /* 0x0000000203039212 */ /* 0x008fc800078e3cff */
[----:B------:R-:W-:-:S04]  /*1f440*/  @!P1 LOP3.LUT R2, R3, R2, RZ, 0x3c, !PT ;  /* 0x0000000203029212 */ /* 0x000fc800078e3cff */
[----:B------:R-:W-:-:S05]  /*1f450*/  @!P1 LOP3.LUT R3, R3, R2, RZ, 0x3c, !PT ;  /* 0x0000000203039212 */ /* 0x000fca00078e3cff */
[----:B------:R0:W3:Y:S04]  /*1f460*/  @!P1 LDG.E.U16 R19, desc[UR10][R2.64] ;  /* 0x0000000a02139981 */ /* 0x0000e8000c1e1500 */
[----:B------:R-:W0:Y:S04]  /*1f470*/  LDL R2, [R1+0x434] ;  /* 0x0004340001027983 */ /* 0x000e280000100800 */
[----:B------:R-:W0:Y:S02]  /*1f480*/  LDL R3, [R1+0x438] ;  /* 0x0004380001037983 */ /* 0x000e240000100800 */
[----:B0-----:R-:W-:-:S04]  /*1f490*/  @!P1 LOP3.LUT R3, R3, R2, RZ, 0x3c, !PT ;  /* 0x0000000203039212 */ /* 0x001fc800078e3cff */
[----:B------:R-:W-:-:S04]  /*1f4a0*/  @!P1 LOP3.LUT R2, R3, R2, RZ, 0x3c, !PT ;  /* 0x0000000203029212 */ /* 0x000fc800078e3cff */
[----:B------:R-:W-:-:S05]  /*1f4b0*/  @!P1 LOP3.LUT R3, R3, R2, RZ, 0x3c, !PT ;  /* 0x0000000203039212 */ /* 0x000fca00078e3cff */
[----:B------:R-:W4:Y:S04]  /*1f4c0*/  @!P1 LDG.E.U16 R6, desc[UR10][R2.64] ;  /* 0x0000000a02069981 */ /* 0x000f28000c1e1500 */
[----:B---3--:R-:W-:Y:S04]  /*1f4d0*/  STL [R1+0xb8], R19 ;  /* 0x0000b81301007387 */ /* 0x008fe80000100800 */
[----:B----4-:R0:W-:Y:S04]  /*1f4e0*/  STL [R1+0xb4], R6 ;  /* 0x0000b40601007387 */ /* 0x0101e80000100800 */
[----:B0-----:R-:W3:Y:S04]  /*1f4f0*/  LDL.LU R6, [R1+0x18e8] ;  /* 0x0018e80001067983 */ /* 0x001ee80000300800 */
[----:B------:R-:W4:Y:S04]  /*1f500*/  LDL R2, [R1+0xbac] ;  /* 0x000bac0001027983 */ /* 0x000f280000100800 */
[----:B------:R-:W4:Y:S01]  /*1f510*/  LDL R3, [R1+0xbf0] ;  /* 0x000bf00001037983 */ /* 0x000f220000100800 */
[----:B------:R-:W-:-:S02]  /*1f520*/  PRMT R7, RZ, 0x7610, R7 ;  /* 0x00007610ff077816 */ /* 0x000fc40000000007 */
[----:B----4-:R-:W-:-:S04]  /*1f530*/  @!P1 LOP3.LUT R3, R3, R2, RZ, 0x3c, !PT ;  /* 0x0000000203039212 */ /* 0x010fc800078e3cff */
[----:B------:R-:W-:-:S04]  /*1f540*/  @!P1 LOP3.LUT R2, R3, R2, RZ, 0x3c, !PT ;  /* 0x0000000203029212 */ /* 0x000fc800078e3cff */
[----:B------:R-:W-:-:S05]  /*1f550*/  @!P1 LOP3.LUT R3, R3, R2, RZ, 0x3c, !PT ;  /* 0x0000000203039212 */ /* 0x000fca00078e3cff */
[----:B------:R-:W4:Y:S04]  /*1f560*/  @!P1 LDG.E.U16 R7, desc[UR10][R2.64] ;  /* 0x0000000a02079981 */ /* 0x000f28000c1e1500 */
[----:B------:R-:W-:Y:S04]  /*1f570*/  STS.U16 [R18+UR5+0x11b00], R25 ;  /* 0x011b001912007988 */ /* 0x000fe80008000405 */
[----:B------:R-:W-:Y:S04]  /*1f580*/  STS.U16 [R18+UR5+0x11d00], R5 ;  /* 0x011d000512007988 */ /* 0x000fe80008000405 */
[----:B---3--:R0:W-:Y:S04]  /*1f590*/  STS.U16 [R18+UR5+0x11f00], R6 ;  /* 0x011f000612007988 */ /* 0x0081e80008000405 */
[----:B0-----:R-:W3:Y:S04]  /*1f5a0*/  LDL R18, [R1+0xb30] ;  /* 0x000b300001127983 */ /* 0x001ee80000100800 */
[----:B----4-:R0:W-:Y:S04]  /*1f5b0*/  STL [R1+0xb0], R7 ;  /* 0x0000b00701007387 */ /* 0x0101e80000100800 */
[----:B0-----:R-:W4:Y:S04]  /*1f5c0*/  LDL.LU R7, [R1+0x18e4] ;  /* 0x0018e40001077983 */ /* 0x001f280000300800 */
[----:B------:R-:W3:Y:S01]  /*1f5d0*/  LDL R3, [R1+0x40c] ;  /* 0x00040c0001037983 */ /* 0x000ee20000100800 */
[----:B------:R-:W-:Y:S01]  /*1f5e0*/  PRMT R14, RZ, 0x7610, R14 ;  /* 0x00007610ff0e7816 */ /* 0x000fe2000000000e */
[----:B--2---:R-:W-:-:S05]  /*1f5f0*/  @!P1 IMAD.MOV.U32 R2, RZ, RZ, R17 ;  /* 0x000000ffff029224 */ /* 0x004fca00078e0011 */
[----:B---3--:R0:W2:Y:S04]  /*1f600*/  @!P1 LDG.E.U16 R14, desc[UR10][R2.64] ;  /* 0x0000000a020e9981 */ /* 0x0080a8000c1e1500 */
[----:B------:R-:W0:Y:S04]  /*1f610*/  LDL R2, [R1+0xb6c] ;  /* 0x000b6c0001027983 */ /* 0x000e280000100800 */
[----:B------:R-:W0:Y:S01]  /*1f620*/  LDL R3, [R1+0xb70] ;  /* 0x000b700001037983 */ /* 0x000e220000100800 */
[----:B------:R-:W-:Y:S02]  /*1f630*/  PRMT R9, RZ, 0x7610, R9 ;  /* 0x00007610ff097816 */ /* 0x000fe40000000009 */
[----:B0-----:R-:W-:-:S04]  /*1f640*/  @!P1 LOP3.LUT R3, R3, R2, RZ, 0x3c, !PT ;  /* 0x0000000203039212 */ /* 0x001fc800078e3cff */
[----:B------:R-:W-:-:S04]  /*1f650*/  @!P1 LOP3.LUT R2, R3, R2, RZ, 0x3c, !PT ;  /* 0x0000000203029212 */ /* 0x000fc800078e3cff */
[----:B------:R-:W-:-:S05]  /*1f660*/  @!P1 LOP3.LUT R3, R3, R2, RZ, 0x3c, !PT ;  /* 0x0000000203039212 */ /* 0x000fca00078e3cff */
[----:B------:R-:W3:Y:S04]  /*1f670*/  @!P1 LDG.E.U16 R9, desc[UR10][R2.64] ;  /* 0x0000000a02099981 */ /* 0x000ee8000c1e1500 */
[----:B--2---:R0:W-:Y:S04]  /*1f680*/  STL [R1+0xac], R14 ;  /* 0x0000ac0e01007387 */ /* 0x0041e80000100800 */
[----:B0-----:R-:W2:Y:S04]  /*1f690*/  LDL R14, [R1+0xab0] ;  /* 0x000ab000010e7983 */ /* 0x001ea80000100800 */
[----:B------:R-:W4:Y:S04]  /*1f6a0*/  LDL.LU R17, [R1+0x10] ;  /* 0x0000100001117983 */ /* 0x000f280000300800 */
[----:B---3--:R0:W-:Y:S04]  /*1f6b0*/  STL [R1+0xa8], R9 ;  /* 0x0000a80901007387 */ /* 0x0081e80000100800 */
[----:B0-----:R-:W3:Y:S04]  /*1f6c0*/  LDL.LU R9, [R1+0x18e0] ;  /* 0x0018e00001097983 */ /* 0x001ee80000300800 */
[----:B------:R-:W2:Y:S01]  /*1f6d0*/  LDL R3, [R1+0xb2c] ;  /* 0x000b2c0001037983 */ /* 0x000ea20000100800 */
[----:B------:R-:W-:Y:S01]  /*1f6e0*/  PRMT R16, RZ, 0x7610, R16 ;  /* 0x00007610ff107816 */ /* 0x000fe20000000010 */
[----:B------:R-:W-:-:S05]  /*1f6f0*/  @!P1 IMAD.MOV.U32 R2, RZ, RZ, R18 ;  /* 0x000000ffff029224 */ /* 0x000fca00078e0012 */
[----:B--2---:R-:W2:Y:S04]  /*1f700*/  @!P1 LDG.E.U16 R16, desc[UR10][R2.64] ;  /* 0x0000000a02109981 */ /* 0x004ea8000c1e1500 */
[----:B------:R-:W4:Y:S04]  /*1f710*/  LDL R2, [R1+0xaec] ;  /* 0x000aec0001027983 */ /* 0x000f280000100800 */
[----:B------:R-:W4:Y:S01]  /*1f720*/  LDL R3, [R1+0xaf0] ;  /* 0x000af00001037983 */ /* 0x000f220000100800 */
[----:B------:R-:W-:-:S03]  /*1f730*/  PRMT R20, RZ, 0x7610, R20 ;  /* 0x00007610ff147816 */ /* 0x000fc60000000014 */
[----:B--2---:R0:W-:Y:S04]  /*1f740*/  STL [R1+0xa4], R16 ;  /* 0x0000a41001007387 */ /* 0x0041e80000100800 */
[----:B0-----:R-:W2:Y:S01]  /*1f750*/  LDL R16, [R1+0xa30] ;  /* 0x000a300001107983 */ /* 0x001ea20000100800 */
[----:B----4-:R-:W-:-:S03]  /*1f760*/  @!P1 LOP3.LUT R3, R3, R2, RZ, 0x3c, !PT ;  /* 0x0000000203039212 */ /* 0x010fc600078e3cff */
[----:B------:R-:W4:Y:S01]  /*1f770*/  LDL.LU R18, [R1+0x20] ;  /* 0x0000200001127983 */ /* 0x000f220000300800 */
[----:B------:R-:W-:-:S04]  /*1f780*/  @!P1 LOP3.LUT R2, R3, R2, RZ, 0x3c, !PT ;  /* 0x0000000203029212 */ /* 0x000fc800078e3cff */
[----:B------:R-:W-:-:S05]  /*1f790*/  @!P1 LOP3.LUT R3, R3, R2, RZ, 0x3c, !PT ;  /* 0x0000000203039212 */ /* 0x000fca00078e3cff */
[----:B------:R0:W3:Y:S04]  /*1f7a0*/  @!P1 LDG.E.U16 R20, desc[UR10][R2.64] ;  /* 0x0000000a02149981 */ /* 0x0000e8000c1e1500 */
[----:B------:R-:W2:Y:S01]  /*1f7b0*/  LDL R3, [R1+0xaac] ;  /* 0x000aac0001037983 */ /* 0x000ea20000100800 */
[----:B------:R-:W-:Y:S01]  /*1f7c0*/  PRMT R0, RZ, 0x7610, R0 ;  /* 0x00007610ff007816 */ /* 0x000fe20000000000 */
[----:B0-----:R-:W-:Y:S02]  /*1f7d0*/  @!P1 IMAD.MOV.U32 R2, RZ, RZ, R14 ;  /* 0x000000ffff029224 */ /* 0x001fe400078e000e */
[----:B---3--:R0:W-:Y:S04]  /*1f7e0*/  STL [R1+0xa0], R20 ;  /* 0x0000a01401007387 */ /* 0x0081e80000100800 */
[----:B0-----:R-:W3:Y:S04]  /*1f7f0*/  LDL.LU R20, [R1+0x24] ;  /* 0x0000240001147983 */ /* 0x001ee80000300800 */
[----:B--2---:R-:W2:Y:S01]  /*1f800*/  @!P1 LDG.E.U16 R0, desc[UR10][R2.64] ;  /* 0x0000000a02009981 */ /* 0x004ea2000c1e1500 */
[----:B------:R-:W-:-:S03]  /*1f810*/  PRMT R15, RZ, 0x7610, R15 ;  /* 0x00007610ff0f7816 */ /* 0x000fc6000000000f */
[----:B------:R-:W4:Y:S04]  /*1f820*/  LDL R14, [R1+0x9b0] ;  /* 0x0009b000010e7983 */ /* 0x000f280000100800 */
[----:B------:R-:W3:Y:S04]  /*1f830*/  LDL R2, [R1+0xa6c] ;  /* 0x000a6c0001027983 */ /* 0x000ee80000100800 */
[----:B------:R-:W3:Y:S04]  /*1f840*/  LDL R3, [R1+0xa70] ;  /* 0x000a700001037983 */ /* 0x000ee80000100800 */
[----:B--2---:R0:W-:Y:S04]  /*1f850*/  STL [R1+0x9c], R0 ;  /* 0x00009c0001007387 */ /* 0x0041e80000100800 */
[----:B0-----:R-:W2:Y:S01]  /*1f860*/  LDL.LU R0, [R1+0x30] ;  /* 0x0000300001007983 */ /* 0x001ea20000300800 */
[----:B---3--:R-:W-:-:S04]  /*1f870*/  @!P1 LOP3.LUT R3, R3, R2, RZ, 0x3c, !PT ;  /* 0x0000000203039212 */ /* 0x008fc800078e3cff */
[----:B------:R-:W-:-:S04]  /*1f880*/  @!P1 LOP3.LUT R2, R3, R2, RZ, 0x3c, !PT ;  /* 0x0000000203029212 */ /* 0x000fc800078e3cff */
[----:B------:R-:W-:-:S05]  /*1f890*/  @!P1 LOP3.LUT R3, R3, R2, RZ, 0x3c, !PT ;  /* 0x0000000203039212 */ /* 0x000fca00078e3cff */
[----:B------:R0:W3:Y:S04]  /*1f8a0*/  @!P1 LDG.E.U16 R15, desc[UR10][R2.64] ;  /* 0x0000000a020f9981 */ /* 0x0000e8000c1e1500 */
[----:B------:R-:W4:Y:S01]  /*1f8b0*/  LDL R3, [R1+0xa2c] ;  /* 0x000a2c0001037983 */ /* 0x000f220000100800 */
[----:B------:R-:W-:Y:S01]  /*1f8c0*/  PRMT R21, RZ, 0x7610, R21 ;  /* 0x00007610ff157816 */ /* 0x000fe20000000015 */
[----:B0-----:R-:W-:-:S05]  /*1f8d0*/  @!P1 IMAD.MOV.U32 R2, RZ, RZ, R16 ;  /* 0x000000ffff029224 */ /* 0x001fca00078e0010 */
[----:B----4-:R-:W4:Y:S04]  /*1f8e0*/  @!P1 LDG.E.U16 R21, desc[UR10][R2.64] ;  /* 0x0000000a02159981 */ /* 0x010f28000c1e1500 */
[----:B---3--:R0:W-:Y:S04]  /*1f8f0*/  STL [R1+0x98], R15 ;  /* 0x0000980f01007387 */ /* 0x0081e80000100800 */
[----:B0-----:R-:W3:Y:S04]  /*1f900*/  LDL.LU R15, [R1+0x38] ;  /* 0x00003800010f7983 */ /* 0x001ee80000300800 */
[----:B------:R-:W3:Y:S04]  /*1f910*/  LDL.LU R16, [R1+0x40] ;  /* 0x0000400001107983 */ /* 0x000ee80000300800 */
[----:B----4-:R0:W-:Y:S04]  /*1f920*/  STL [R1+0x94], R21 ;  /* 0x0000941501007387 */ /* 0x0101e80000100800 */
[----:B0-----:R-:W4:Y:S04]  /*1f930*/  LDL.LU R21, [R1+0x18dc] ;  /* 0x0018dc0001157983 */ /* 0x001f280000300800 */
[----:B------:R-:W2:Y:S04]  /*1f940*/  LDL R2, [R1+0x9ec] ;  /* 0x0009ec0001027983 */ /* 0x000ea80000100800 */
[----:B------:R-:W2:Y:S01]  /*1f950*/  LDL R3, [R1+0x9f0] ;  /* 0x0009f00001037983 */ /* 0x000ea20000100800 */
[----:B------:R-:W0:Y:S01]  /*1f960*/  S2R R19, SR_TID.X ;  /* 0x0000000000137919 */ /* 0x000e220000002100 */
[----:B----4-:R-:W-:-:S02]  /*1f970*/  PRMT R21, RZ, 0x7610, R21 ;  /* 0x00007610ff157816 */ /* 0x010fc40000000015 */
[----:B--2---:R-:W-:-:S04]  /*1f980*/  @!P1 LOP3.LUT R3, R3, R2, RZ, 0x3c, !PT ;  /* 0x0000000203039212 */ /* 0x004fc800078e3cff */
[----:B------:R-:W-:-:S04]  /*1f990*/  @!P1 LOP3.LUT R2, R3, R2, RZ, 0x3c, !PT ;  /* 0x0000000203029212 */ /* 0x000fc800078e3cff */
[----:B------:R-:W-:-:S05]  /*1f9a0*/  @!P1 LOP3.LUT R3, R3, R2, RZ, 0x3c, !PT ;  /* 0x0000000203039212 */ /* 0x000fca00078e3cff */
[----:B------:R-:W2:Y:S01]  /*1f9b0*/  @!P1 LDG.E.U16 R21, desc[UR10][R2.64] ;  /* 0x0000000a02159981 */ /* 0x000ea2000c1e1500 */
[----:B0-----:R-:W-:-:S05]  /*1f9c0*/  LOP3.LUT R19, R19, 0x7f, RZ, 0xc0, !PT ;  /* 0x0000007f13137812 */ /* 0x001fca00078ec0ff */
[----:B------:R-:W-:-:S05]  /*1f9d0*/  IMAD.SHL.U32 R19, R19, 0x2, RZ ;  /* 0x0000000213137824 */ /* 0x000fca00078e00ff */
[----:B------:R-:W-:Y:S04]  /*1f9e0*/  STS.U16 [R19+UR5], R7 ;  /* 0x0000000713007988 */ /* 0x000fe80008000405 */
[----:B------:R-:W-:Y:S04]  /*1f9f0*/  STS.U16 [R19+UR5+0x800], R8 ;  /* 0x0008000813007988 */ /* 0x000fe80008000405 */
[----:B------:R-:W-:Y:S04]  /*1fa00*/  STS.U16 [R19+UR5+0x1000], R9 ;  /* 0x0010000913007988 */ /* 0x000fe80008000405 */
[----:B------:R-:W-:Y:S04]  /*1fa10*/  STS.U16 [R19+UR5+0x1800], R10 ;  /* 0x0018000a13007988 */ /* 0x000fe80008000405 */
[----:B------:R-:W-:Y:S04]  /*1fa20*/  STS.U16 [R19+UR5+0x2000], R11 ;  /* 0x0020000b13007988 */ /* 0x000fe80008000405 */
[----:B------:R-:W-:Y:S04]  /*1fa30*/  STS.U16 [R19+UR5+0x2800], R12 ;  /* 0x0028000c13007988 */ /* 0x000fe80008000405 */
[----:B------:R-:W-:Y:S04]  /*1fa40*/  STS.U16 [R19+UR5+0x3000], R13 ;  /* 0x0030000d13007988 */ /* 0x000fe80008000405 */
[----:B------:R0:W-:Y:S04]  /*1fa50*/  STS.U16 [R19+UR5+0x3800], R17 ;  /* 0x0038001113007988 */ /* 0x0001e80008000405 */
[----:B0-----:R-:W4:Y:S04]  /*1fa60*/  LDL.LU R17, [R1+0x50] ;  /* 0x0000500001117983 */ /* 0x001f280000300800 */
[----:B--2---:R0:W-:Y:S04]  /*1fa70*/  STL [R1+0x90], R21 ;  /* 0x0000901501007387 */ /* 0x0041e80000100800 */
[----:B0-----:R-:W2:Y:S04]  /*1fa80*/  LDL.LU R21, [R1+0x18d8] ;  /* 0x0018d80001157983 */ /* 0x001ea80000300800 */
[----:B------:R-:W3:Y:S04]  /*1fa90*/  LDL.LU R2, [R1+0x1c] ;  /* 0x00001c0001027983 */ /* 0x000ee80000300800 */
[----:B------:R-:W4:Y:S01]  /*1faa0*/  LDL R3, [R1+0x9ac] ;  /* 0x0009ac0001037983 */ /* 0x000f220000100800 */
[----:B--2---:R-:W-:-:S03]  /*1fab0*/  PRMT R21, RZ, 0x7610, R21 ;  /* 0x00007610ff157816 */ /* 0x004fc60000000015 */
[----:B---3--:R0:W-:Y:S02]  /*1fac0*/  STS.U16 [R19+UR5+0x4000], R2 ;  /* 0x0040000213007988 */ /* 0x0081e40008000405 */
[----:B0-----:R-:W-:Y:S02]  /*1fad0*/  @!P1 IMAD.MOV.U32 R2, RZ, RZ, R14 ;  /* 0x000000ffff029224 */ /* 0x001fe400078e000e */
[----:B------:R-:W2:Y:S04]  /*1fae0*/  LDL.LU R14, [R1+0x58] ;  /* 0x00005800010e7983 */ /* 0x000ea80000300800 */
[----:B----4-:R-:W3:Y:S04]  /*1faf0*/  @!P1 LDG.E.U16 R21, desc[UR10][R2.64] ;  /* 0x0000000a02159981 */ /* 0x010ee8000c1e1500 */
        /* <DEDUP_REMOVED lines=12> */
[----:B------:R-:W4:Y:S04]  /*1fbc0*/  LDL R2, [R1+0x92c] ;  /* 0x00092c0001027983 */ /* 0x000f280000100800 */
[----:B------:R-:W4:Y:S04]  /*1fbd0*/  LDL R3, [R1+0x930] ;  /* 0x0009300001037983 */ /* 0x000f280000100800 */
[----:B--2---:R0:W-:Y:S04]  /*1fbe0*/  STL [R1+0x88], R18 ;  /* 0x0000881201007387 */ /* 0x0041e80000100800 */
[----:B0-----:R-:W2:Y:S04]  /*1fbf0*/  LDL.LU R18, [R1+0x4c] ;  /* 0x00004c0001127983 */ /* 0x001ea80000300800 */
[----:B------:R-:W3:Y:S01]  /*1fc00*/  LDL.LU R20, [R1+0x18cc] ;  /* 0x0018cc0001147983 */ /* 0x000ee20000300800 */
[----:B----4-:R-:W-:-:S04]  /*1fc10*/  @!P1 LOP3.LUT R3, R3, R2, RZ, 0x3c, !PT ;  /* 0x0000000203039212 */ /* 0x010fc800078e3cff */
[----:B------:R-:W-:-:S04]  /*1fc20*/  @!P1 LOP3.LUT R2, R3, R2, RZ, 0x3c, !PT ;  /* 0x0000000203029212 */ /* 0x000fc800078e3cff */
[----:B------:R-:W-:Y:S02]  /*1fc30*/  @!P1 LOP3.LUT R3, R3, R2, RZ, 0x3c, !PT ;  /* 0x0000000203039212 */ /* 0x000fe400078e3cff */
[----:B---3--:R-:W-:-:S06]  /*1fc40*/  PRMT R20, RZ, 0x7610, R20 ;  /* 0x00007610ff147816 */ /* 0x008fcc0000000014 */
        /* <DEDUP_REMOVED lines=29> */
[----:B0-----:R-:W2:Y:S01]  /*1fe20*/  LDL.LU R16, [R1+0x18b4] ;  /* 0x0018b40001107983 */ /* 0x001ea20000300800 */
[----:B----4-:R-:W-:-:S04]  /*1fe30*/  @!P1 LOP3.LUT R3, R3, R2, RZ, 0x3c, !PT ;  /* 0x0000000203039212 */ /* 0x010fc800078e3cff */
[----:B------:R-:W-:-:S04]  /*1fe40*/  @!P1 LOP3.LUT R2, R3, R2, RZ, 0x3c, !PT ;  /* 0x0000000203029212 */ /* 0x000fc800078e3cff */
[----:B------:R-:W-:-:S05]  /*1fe50*/  @!P1 LOP3.LUT R3, R3, R2, RZ, 0x3c, !PT ;  /* 0x0000000203039212 */ /* 0x000fca00078e3cff */
[----:B------:R-:W4:Y:S04]  /*1fe60*/  @!P1 LDG.E.U16 R8, desc[UR10][R2.64] ;  /* 0x0000000a02089981 */ /* 0x000f28000c1e1500 */
[----:B------:R-:W3:Y:S04]  /*1fe70*/  LDL R2, [R1+0x82c] ;  /* 0x00082c0001027983 */ /* 0x000ee80000100800 */
[----:B------:R-:W3:Y:S01]  /*1fe80*/  LDL R3, [R1+0x830] ;  /* 0x0008300001037983 */ /* 0x000ee20000100800 */
[----:B------:R-:W-:-:S03]  /*1fe90*/  PRMT R6, RZ, 0x7610, R6 ;  /* 0x00007610ff067816 */ /* 0x000fc60000000006 */
[----:B------:R0:W-:Y:S04]  /*1fea0*/  STS.U16 [R19+UR5+0x7000], R17 ;  /* 0x0070001113007988 */ /* 0x0001e80008000405 */
[----:B0-----:R-:W2:Y:S04]  /*1feb0*/  LDL R17, [R1+0x76c] ;  /* 0x00076c0001117983 */ /* 0x001ea80000100800 */
[----:B----4-:R0:W-:Y:S01]  /*1fec0*/  STL [R1+0x78], R8 ;  /* 0x0000780801007387 */ /* 0x0101e20000100800 */
[-C--:B---3--:R-:W-:Y:S02]  /*1fed0*/  @!P1 LOP3.LUT R3, R3, R2.reuse, RZ, 0x3c, !PT ;  /* 0x0000000203039212 */ /* 0x088fe400078e3cff */
[----:B------:R-:W-:Y:S01]  /*1fee0*/  PRMT R10, RZ, 0x7610, R10 ;  /* 0x00007610ff0a7816 */ /* 0x000fe2000000000a */
[----:B------:R1:W-:Y:S01]  /*1fef0*/  STS.U16 [R19+UR5+0x7800], R14 ;  /* 0x0078000e13007988 */ /* 0x0003e20008000405 */
[----:B------:R-:W-:-:S03]  /*1ff00*/  @!P1 LOP3.LUT R2, R3, R2, RZ, 0x3c, !PT ;  /* 0x0000000203029212 */ /* 0x000fc600078e3cff */
[----:B0-----:R-:W3:Y:S01]  /*1ff10*/  LDL R8, [R1+0x770] ;  /* 0x0007700001087983 */ /* 0x001ee20000100800 */
[----:B------:R-:W-:-:S05]  /*1ff20*/  @!P1 LOP3.LUT R3, R3, R2, RZ, 0x3c, !PT ;  /* 0x0000000203039212 */ /* 0x000fca00078e3cff */
[----:B------:R-:W4:Y:S04]  /*1ff30*/  @!P1 LDG.E.U16 R6, desc[UR10][R2.64] ;  /* 0x0000000a02069981 */ /* 0x000f28000c1e1500 */
[----:B-1----:R-:W3:Y:S04]  /*1ff40*/  LDL R14, [R1+0x730] ;  /* 0x00073000010e7983 */ /* 0x002ee80000100800 */
[----:B------:R-:W2:Y:S04]  /*1ff50*/  LDL R2, [R1+0x7ec] ;  /* 0x0007ec0001027983 */ /* 0x000ea80000100800 */
[----:B------:R-:W2:Y:S04]  /*1ff60*/  LDL R3, [R1+0x7f0] ;  /* 0x0007f00001037983 */ /* 0x000ea80000100800 */
[----:B----4-:R0:W-:Y:S04]  /*1ff70*/  STL [R1+0x74], R6 ;  /* 0x0000740601007387 */ /* 0x0101e80000100800 */
[----:B0-----:R-:W4:Y:S01]  /*1ff80*/  LDL.LU R6, [R1+0xe0] ;  /* 0x0000e00001067983 */ /* 0x001f220000300800 */
        /* <DEDUP_REMOVED lines=12> */
[----:B------:R1:W-:Y:S04]  /*20050*/  STS.U16 [R19+UR5+0x8000], R18 ;  /* 0x0080001213007988 */ /* 0x0003e80008000405 */
[----:B0-----:R-:W2:Y:S04]  /*20060*/  LDL R10, [R1+0x6f0] ;  /* 0x0006f000010a7983 */ /* 0x001ea80000100800 */
[----:B-1----:R-:W4:Y:S04]  /*20070*/  LDL.LU R18, [R1+0xe4] ;  /* 0x0000e40001127983 */ /* 0x002f280000300800 */
[----:B---3--:R0:W-:Y:S04]  /*20080*/  STL [R1+0x6c], R16 ;  /* 0x00006c1001007387 */ /* 0x0081e80000100800 */
[----:B0-----:R-:W3:Y:S04]  /*20090*/  LDL.LU R16, [R1+0x18b0] ;  /* 0x0018b00001107983 */ /* 0x001ee80000300800 */
[----:B------:R-:W2:Y:S01]  /*200a0*/  LDL.LU R3, [R1+0x54] ;  /* 0x0000540001037983 */ /* 0x000ea20000300800 */
[----:B------:R-:W-:-:S03]  /*200b0*/  @!P1 IMAD.MOV.U32 R2, RZ, RZ, R8 ;  /* 0x000000ffff029224 */ /* 0x000fc600078e0008 */
[----:B------:R-:W4:Y:S01]  /*200c0*/  LDL R8, [R1+0x6b0] ;  /* 0x0006b00001087983 */ /* 0x000f220000100800 */
[----:B---3--:R-:W-:-:S03]  /*200d0*/  PRMT R16, RZ, 0x7610, R16 ;  /* 0x00007610ff107816 */ /* 0x008fc60000000010 */
[----:B--2---:R0:W-:Y:S02]  /*200e0*/  STS.U16 [R19+UR5+0x8800], R3 ;  /* 0x0088000313007988 */ /* 0x0041e40008000405 */
[----:B0-----:R-:W-:Y:S02]  /*200f0*/  @!P1 IMAD.MOV.U32 R3, RZ, RZ, R17 ;  /* 0x000000ffff039224 */ /* 0x001fe400078e0011 */
[----:B------:R-:W2:Y:S04]  /*20100*/  LDL.LU R17, [R1+0xe8] ;  /* 0x0000e80001117983 */ /* 0x000ea80000300800 */
[----:B------:R-:W3:Y:S04]  /*20110*/  @!P1 LDG.E.U16 R16, desc[UR10][R2.64] ;  /* 0x0000000a02109981 */ /* 0x000ee8000c1e1500 */
[----:B---3--:R0:W-:Y:S04]  /*20120*/  STL [R1+0x68], R16 ;  /* 0x0000681001007387 */ /* 0x0081e80000100800 */
[----:B0-----:R-:W3:Y:S04]  /*20130*/  LDL.LU R16, [R1+0x18ac] ;  /* 0x0018ac0001107983 */ /* 0x001ee80000300800 */
[----:B------:R-:W4:Y:S04]  /*20140*/  LDL.LU R2, [R1+0x5c] ;  /* 0x00005c0001027983 */ /* 0x000f280000300800 */
[----:B------:R-:W2:Y:S01]  /*20150*/  LDL R3, [R1+0x72c] ;  /* 0x00072c0001037983 */ /* 0x000ea20000100800 */
[----:B------:R-:W-:-:S03]  /*20160*/  PRMT R5, RZ, 0x7610, R5 ;  /* 0x00007610ff057816 */ /* 0x000fc60000000005 */
[----:B----4-:R0:W-:Y:S02]  /*20170*/  STS.U16 [R19+UR5+0x9000], R2 ;  /* 0x0090000213007988 */ /* 0x0101e40008000405 */
[----:B0-----:R-:W-:-:S05]  /*20180*/  @!P1 IMAD.MOV.U32 R2, RZ, RZ, R14 ;  /* 0x000000ffff029224 */ /* 0x001fca00078e000e */
[----:B--2---:R-:W2:Y:S04]  /*20190*/  @!P1 LDG.E.U16 R5, desc[UR10][R2.64] ;  /* 0x0000000a02059981 */ /* 0x004ea8000c1e1500 */
[----:B------:R-:W4:Y:S04]  /*201a0*/  LDL.LU R2, [R1+0x60] ;  /* 0x0000600001027983 */ /* 0x000f280000300800 */
[----:B------:R-:W3:Y:S01]  /*201b0*/  LDL R3, [R1+0x6ec] ;  /* 0x0006ec0001037983 */ /* 0x000ee20000100800 */
[----:B------:R-:W-:-:S03]  /*201c0*/  PRMT R9, RZ, 0x7610, R9 ;  /* 0x00007610ff097816 */ /* 0x000fc60000000009 */
[----:B--2---:R0:W-:Y:S04]  /*201d0*/  STL [R1+0x64], R5 ;  /* 0x0000640501007387 */ /* 0x0041e80000100800 */
[----:B----4-:R1:W-:Y:S04]  /*201e0*/  STS.U16 [R19+UR5+0x9800], R2 ;  /* 0x0098000213007988 */ /* 0x0103e80008000405 */
[----:B0-----:R-:W2:Y:S04]  /*201f0*/  LDL R5, [R1+0x670] ;  /* 0x0006700001057983 */ /* 0x001ea80000100800 */
[----:B------:R-:W4:Y:S01]  /*20200*/  LDL.LU R14, [R1+0xec] ;  /* 0x0000ec00010e7983 */ /* 0x000f220000300800 */
[----:B-1----:R-:W-:-:S05]  /*20210*/  @!P1 IMAD.MOV.U32 R2, RZ, RZ, R10 ;  /* 0x000000ffff029224 */ /* 0x002fca00078e000a */
[----:B---3--:R-:W3:Y:S04]  /*20220*/  @!P1 LDG.E.U16 R9, desc[UR10][R2.64] ;  /* 0x0000000a02099981 */ /* 0x008ee8000c1e1500 */
[----:B------:R-:W2:Y:S04]  /*20230*/  LDL.LU R2, [R1+0xd8] ;  /* 0x0000d80001027983 */ /* 0x000ea80000300800 */
[----:B------:R-:W4:Y:S01]  /*20240*/  LDL R3, [R1+0x6ac] ;  /* 0x0006ac0001037983 */ /* 0x000f220000100800 */
[----:B------:R-:W-:-:S03]  /*20250*/  PRMT R7, RZ, 0x7610, R7 ;  /* 0x00007610ff077816 */ /* 0x000fc60000000007 */
[----:B------:R-:W4:Y:S04]  /*20260*/  LDL R10, [R1+0x62c] ;  /* 0x00062c00010a7983 */ /* 0x000f280000100800 */
[----:B---3--:R0:W-:Y:S04]  /*20270*/  STL [R1+0x60], R9 ;  /* 0x0000600901007387 */ /* 0x0081e80000100800 */
[----:B--2---:R1:W-:Y:S04]  /*20280*/  STS.U16 [R19+UR5+0xa000], R2 ;  /* 0x00a0000213007988 */ /* 0x0043e80008000405 */
[----:B0-----:R-:W2:Y:S01]  /*20290*/  LDL R9, [R1+0x630] ;  /* 0x0006300001097983 */ /* 0x001ea20000100800 */
[----:B-1----:R-:W-:-:S05]  /*202a0*/  @!P1 IMAD.MOV.U32 R2, RZ, RZ, R8 ;  /* 0x000000ffff029224 */ /* 0x002fca00078e0008 */
[----:B----4-:R0:W3:Y:S04]  /*202b0*/  @!P1 LDG.E.U16 R7, desc[UR10][R2.64] ;  /* 0x0000000a02079981 */ /* 0x0100e8000c1e1500 */
[----:B------:R-:W4:Y:S01]  /*202c0*/  LDL R3, [R1+0x66c] ;  /* 0x00066c0001037983 */ /* 0x000f220000100800 */
[----:B------:R-:W-:Y:S01]  /*202d0*/  PRMT R4, RZ, 0x7610, R4 ;  /* 0x00007610ff047816 */ /* 0x000fe20000000004 */
[----:B0-----:R-:W-:Y:S01]  /*202e0*/  @!P1 IMAD.MOV.U32 R2, RZ, RZ, R5 ;  /* 0x000000ffff029224 */ /* 0x001fe200078e0005 */
[----:B------:R-:W-:Y:S01]  /*202f0*/  PRMT R28, RZ, 0x7610, R28 ;  /* 0x00007610ff1c7816 */ /* 0x000fe2000000001c */
[----:B------:R0:W-:Y:S04]  /*20300*/  STS.U16 [R19+UR5+0xa800], R6 ;  /* 0x00a8000613007988 */ /* 0x0001e80008000405 */
[----:B---3--:R1:W-:Y:S04]  /*20310*/  STL [R1+0xc], R7 ;  /* 0x00000c0701007387 */ /* 0x0083e80000100800 */
[----:B0-----:R-:W3:Y:S04]  /*20320*/  LDL R6, [R1+0x5f0] ;  /* 0x0005f00001067983 */ /* 0x001ee80000100800 */
[----:B----4-:R2:W4:Y:S04]  /*20330*/  @!P1 LDG.E.U16 R4, desc[UR10][R2.64] ;  /* 0x0000000a02049981 */ /* 0x010528000c1e1500 */
[----:B-1----:R-:W3:Y:S04]  /*20340*/  LDL R7, [R1+0x5ec] ;  /* 0x0005ec0001077983 */ /* 0x002ee80000100800 */
[----:B------:R-:W3:Y:S01]  /*20350*/  LDL.LU R8, [R1+0xf8] ;  /* 0x0000f80001087983 */ /* 0x000ee20000300800 */
[----:B--2---:R-:W-:-:S02]  /*20360*/  @!P1 IMAD.MOV.U32 R2, RZ, RZ, R9 ;  /* 0x000000ffff029224 */ /* 0x004fc400078e0009 */
[----:B------:R-:W-:Y:S01]  /*20370*/  @!P1 IMAD.MOV.U32 R3, RZ, RZ, R10 ;  /* 0x000000ffff039224 */ /* 0x000fe200078e000a */
[----:B------:R-:W2:Y:S04]  /*20380*/  LDL R5, [R1+0x5ac] ;  /* 0x0005ac0001057983 */ /* 0x000ea80000100800 */
[----:B------:R3:W2:Y:S04]  /*20390*/  @!P1 LDG.E.U16 R28, desc[UR10][R2.64] ;  /* 0x0000000a021c9981 */ /* 0x0006a8000c1e1500 */
[----:B------:R-:W-:Y:S01]  /*203a0*/  STS.U16 [R19+UR5+0xb000], R18 ;  /* 0x00b0001213007988 */ /* 0x000fe20008000405 */
[----:B------:R-:W-:-:S03]  /*203b0*/  PRMT R24, RZ, 0x7610, R24 ;  /* 0x00007610ff187816 */ /* 0x000fc60000000018 */
[----:B----4-:R0:W-:Y:S01]  /*203c0*/  STL [R1+0x4], R4 ;  /* 0x0000040401007387 */ /* 0x0101e20000100800 */
[----:B---3--:R-:W-:-:S03]  /*203d0*/  @!P1 IMAD.MOV.U32 R2, RZ, RZ, R6 ;  /* 0x000000ffff029224 */ /* 0x008fc600078e0006 */
[----:B0-----:R-:W3:Y:S04]  /*203e0*/  LDL R4, [R1+0x5b0] ;  /* 0x0005b00001047983 */ /* 0x001ee80000100800 */
[----:B------:R-:W4:Y:S01]  /*203f0*/  LDL.LU R18, [R1+0xfc] ;  /* 0x0000fc0001127983 */ /* 0x000f220000300800 */
[----:B------:R-:W-:-:S03]  /*20400*/  @!P1 IMAD.MOV.U32 R3, RZ, RZ, R7 ;  /* 0x000000ffff039224 */ /* 0x000fc600078e0007 */
[----:B--2---:R0:W-:Y:S04]  /*20410*/  STL [R1+0x1840], R28 ;  /* 0x0018401c01007387 */ /* 0x0041e80000100800 */
[----:B------:R1:W2:Y:S04]  /*20420*/  @!P1 LDG.E.U16 R24, desc[UR10][R2.64] ;  /* 0x0000000a02189981 */ /* 0x0002a8000c1e1500 */
[----:B0-----:R-:W4:Y:S04]  /*20430*/  LDL.LU R28, [R1+0xf4] ;  /* 0x0000f400011c7983 */ /* 0x001f280000300800 */
[----:B------:R-:W4:Y:S04]  /*20440*/  LDL R10, [R1+0x56c] ;  /* 0x00056c00010a7983 */ /* 0x000f280000100800 */
[----:B------:R-:W4:Y:S01]  /*20450*/  LDL R9, [R1+0x570] ;  /* 0x0005700001097983 */ /* 0x000f220000100800 */
[----:B------:R-:W-:Y:S01]  /*20460*/  PRMT R20, RZ, 0x7610, R20 ;  /* 0x00007610ff147816 */ /* 0x000fe20000000014 */
[----:B-1----:R-:W-:Y:S01]  /*20470*/  @!P1 IMAD.MOV.U32 R3, RZ, RZ, R5 ;  /* 0x000000ffff039224 */ /* 0x002fe200078e0005 */
[----:B------:R-:W-:Y:S01]  /*20480*/  PRMT R16, RZ, 0x7610, R16 ;  /* 0x00007610ff107816 */ /* 0x000fe20000000010 */
[----:B------:R0:W-:Y:S04]  /*20490*/  STS.U16 [R19+UR5+0xb800], R17 ;  /* 0x00b8001113007988 */ /* 0x0001e80008000405 */
[----:B0-----:R-:W4:Y:S01]  /*204a0*/  LDL.LU R17, [R1+0x104] ;  /* 0x0001040001117983 */ /* 0x001f220000300800 */
[----:B---3--:R-:W-:-:S05]  /*204b0*/  @!P1 IMAD.MOV.U32 R2, RZ, RZ, R4 ;  /* 0x000000ffff029224 */ /* 0x008fca00078e0004 */
[----:B------:R4:W3:Y:S04]  /*204c0*/  @!P1 LDG.E.U16 R20, desc[UR10][R2.64] ;  /* 0x0000000a02149981 */ /* 0x0008e8000c1e1500 */
[----:B--2---:R-:W-:Y:S04]  /*204d0*/  STL [R1+0x1844], R24 ;  /* 0x0018441801007387 */ /* 0x004fe80000100800 */
[----:B------:R-:W2:Y:S04]  /*204e0*/  LDL R7, [R1+0x52c] ;  /* 0x00052c0001077983 */ /* 0x000ea80000100800 */
[----:B------:R-:W2:Y:S01]  /*204f0*/  LDL R6, [R1+0x530] ;  /* 0x0005300001067983 */ /* 0x000ea20000100800 */
[----:B----4-:R-:W-:-:S03]  /*20500*/  @!P1 IMAD.MOV.U32 R3, RZ, RZ, R10 ;  /* 0x000000ffff039224 */ /* 0x010fc600078e000a */
[----:B------:R0:W-:Y:S01]  /*20510*/  STS.U16 [R19+UR5+0xc000], R14 ;  /* 0x00c0000e13007988 */ /* 0x0001e20008000405 */
[----:B------:R-:W-:-:S03]  /*20520*/  @!P1 IMAD.MOV.U32 R2, RZ, RZ, R9 ;  /* 0x000000ffff029224 */ /* 0x000fc600078e0009 */
[----:B------:R-:W4:Y:S04]  /*20530*/  LDL R5, [R1+0x4ec] ;  /* 0x0004ec0001057983 */ /* 0x000f280000100800 */
[----:B------:R2:W4:Y:S04]  /*20540*/  @!P1 LDG.E.U16 R16, desc[UR10][R2.64] ;  /* 0x0000000a02109981 */ /* 0x000528000c1e1500 */
[----:B------:R-:W4:Y:S01]  /*20550*/  LDL R4, [R1+0x4f0] ;  /* 0x0004f00001047983 */ /* 0x000f220000100800 */
[----:B------:R-:W-:-:S03]  /*20560*/  PRMT R0, RZ, 0x7610, R0 ;  /* 0x00007610ff007816 */ /* 0x000fc60000000000 */
[----:B0-----:R-:W4:Y:S04]  /*20570*/  LDL.LU R14, [R1+0x108] ;  /* 0x00010800010e7983 */ /* 0x001f280000300800 */
[----:B------:R-:W-:Y:S04]  /*20580*/  STS.U16 [R19+UR5+0xc800], R28 ;  /* 0x00c8001c13007988 */ /* 0x000fe80008000405 */
[----:B------:R0:W-:Y:S04]  /*20590*/  STS.U16 [R19+UR5+0xd000], R8 ;  /* 0x00d0000813007988 */ /* 0x0001e80008000405 */
[----:B---3--:R-:W-:Y:S01]  /*205a0*/  STL [R1+0x1848], R20 ;  /* 0x0018481401007387 */ /* 0x008fe20000100800 */
[----:B--2---:R-:W-:-:S02]  /*205b0*/  @!P1 IMAD.MOV.U32 R3, RZ, RZ, R7 ;  /* 0x000000ffff039224 */ /* 0x004fc400078e0007 */
[----:B------:R-:W-:-:S05]  /*205c0*/  @!P1 IMAD.MOV.U32 R2, RZ, RZ, R6 ;  /* 0x000000ffff029224 */ /* 0x000fca00078e0006 */
[----:B------:R1:W2:Y:S04]  /*205d0*/  @!P1 LDG.E.U16 R0, desc[UR10][R2.64] ;  /* 0x0000000a02009981 */ /* 0x0002a8000c1e1500 */
[----:B----4-:R-:W-:Y:S04]  /*205e0*/  STL [R1+0x184c], R16 ;  /* 0x00184c1001007387 */ /* 0x010fe80000100800 */
[----:B------:R-:W3:Y:S04]  /*205f0*/  LDL R9, [R1+0x4ac] ;  /* 0x0004ac0001097983 */ /* 0x000ee80000100800 */
[----:B0-----:R-:W4:Y:S01]  /*20600*/  LDL R8, [R1+0x4b0] ;  /* 0x0004b00001087983 */ /* 0x001f220000100800 */
[----:B-1----:R-:W-:-:S02]  /*20610*/  PRMT R2, RZ, 0x7610, R2 ;  /* 0x00007610ff027816 */ /* 0x002fc40000000002 */
[----:B------:R-:W-:-:S04]  /*20620*/  PRMT R3, RZ, 0x7610, R3 ;  /* 0x00007610ff037816 */ /* 0x000fc80000000003 */
[----:B------:R3:W4:Y:S04]  /*20630*/  @!P1 LDG.E.U16 R2, desc[UR10][R4.64] ;  /* 0x0000000a04029981 */ /* 0x000728000c1e1500 */
[----:B--2---:R-:W-:Y:S04]  /*20640*/  STL [R1+0x1850], R0 ;  /* 0x0018500001007387 */ /* 0x004fe80000100800 */
[----:B------:R-:W2:Y:S04]  /*20650*/  LDL R7, [R1+0x46c] ;  /* 0x00046c0001077983 */ /* 0x000ea80000100800 */
[----:B------:R-:W2:Y:S01]  /*20660*/  LDL R6, [R1+0x470] ;  /* 0x0004700001067983 */ /* 0x000ea20000100800 */
[----:B---3--:R-:W-:-:S03]  /*20670*/  @!P1 IMAD.MOV.U32 R5, RZ, RZ, R9 ;  /* 0x000000ffff059224 */ /* 0x008fc600078e0009 */
[----:B------:R-:W3:Y:S01]  /*20680*/  LDL.LU R10, [R1+0x118] ;  /* 0x00011800010a7983 */ /* 0x000ee20000300800 */
[----:B----4-:R-:W-:-:S05]  /*20690*/  @!P1 IMAD.MOV.U32 R4, RZ, RZ, R8 ;  /* 0x000000ffff049224 */ /* 0x010fca00078e0008 */
[----:B------:R0:W4:Y:S04]  /*206a0*/  @!P1 LDG.E.U16 R3, desc[UR10][R4.64] ;  /* 0x0000000a04039981 */ /* 0x000128000c1e1500 */
[----:B------:R-:W-:Y:S04]  /*206b0*/  STS.U16 [R19+UR5+0xd800], R18 ;  /* 0x00d8001213007988 */ /* 0x000fe80008000405 */
[----:B------:R1:W-:Y:S01]  /*206c0*/  STL [R1+0x1854], R2 ;  /* 0x0018540201007387 */ /* 0x0003e20000100800 */
[----:B0-----:R-:W-:-:S03]  /*206d0*/  PRMT R4, RZ, 0x7610, R4 ;  /* 0x00007610ff047816 */ /* 0x001fc60000000004 */
[----:B------:R0:W-:Y:S04]  /*206e0*/  STS.U16 [R19+UR5+0xe000], R17 ;  /* 0x00e0001113007988 */ /* 0x0001e80008000405 */
[----:B-1----:R-:W3:Y:S04]  /*206f0*/  LDL.LU R2, [R1+0x114] ;  /* 0x0001140001027983 */ /* 0x002ee80000300800 */
[----:B0-----:R-:W3:Y:S04]  /*20700*/  LDL R17, [R1+0xbb0] ;  /* 0x000bb00001117983 */ /* 0x001ee80000100800 */
[----:B------:R-:W3:Y:S04]  /*20710*/  LDL.LU R18, [R1+0x120] ;  /* 0x0001200001127983 */ /* 0x000ee80000300800 */
[----:B------:R-:W3:Y:S04]  /*20720*/  LDL R9, [R1+0xbb4] ;  /* 0x000bb40001097983 */ /* 0x000ee80000100800 */
[----:B------:R-:W3:Y:S04]  /*20730*/  LDL R8, [R1+0xbec] ;  /* 0x000bec0001087983 */ /* 0x000ee80000100800 */
[----:B------:R0:W-:Y:S04]  /*20740*/  STS.U16 [R19+UR5+0xe800], R14 ;  /* 0x00e8000e13007988 */ /* 0x0001e80008000405 */
[----:B--2---:R3:W2:Y:S04]  /*20750*/  @!P1 LDG.E.U16 R4, desc[UR10][R6.64] ;  /* 0x0000000a06049981 */ /* 0x0046a8000c1e1500 */
[----:B----4-:R-:W-:Y:S04]  /*20760*/  STL [R1+0x1858], R3 ;  /* 0x0018580301007387 */ /* 0x010fe80000100800 */
[----:B0-----:R-:W4:Y:S04]  /*20770*/  LDL.LU R14, [R1+0x124] ;  /* 0x00012400010e7983 */ /* 0x001f280000300800 */
[----:B------:R-:W4:Y:S04]  /*20780*/  LDL.LU R28, [R1+0x128] ;  /* 0x00012800011c7983 */ /* 0x000f280000300800 */
[----:B------:R-:W3:Y:S04]  /*20790*/  LDL.LU R6, [R1+0x10c] ;  /* 0x00010c0001067983 */ /* 0x000ee80000300800 */
[----:B------:R-:W2:Y:S01]  /*207a0*/  LDL R7, [R1+0x430] ;  /* 0x0004300001077983 */ /* 0x000ea20000100800 */
[----:B------:R-:W-:-:S03]  /*207b0*/  PRMT R5, RZ, 0x7610, R5 ;  /* 0x00007610ff057816 */ /* 0x000fc60000000005 */
[----:B---3--:R0:W-:Y:S02]  /*207c0*/  STS.U16 [R19+UR5+0xf000], R6 ;  /* 0x00f0000613007988 */ /* 0x0081e40008000405 */
[----:B0-----:R-:W-:-:S05]  /*207d0*/  @!P1 IMAD.MOV.U32 R6, RZ, RZ, R17 ;  /* 0x000000ffff069224 */ /* 0x001fca00078e0011 */
[----:B--2---:R0:W2:Y:S04]  /*207e0*/  @!P1 LDG.E.U16 R5, desc[UR10][R6.64] ;  /* 0x0000000a06059981 */ /* 0x0040a8000c1e1500 */
[----:B------:R-:W-:Y:S04]  /*207f0*/  STL [R1+0x185c], R4 ;  /* 0x00185c0401007387 */ /* 0x000fe80000100800 */
[----:B------:R-:W3:Y:S01]  /*20800*/  LDL.LU R17, [R1+0x130] ;  /* 0x0001300001117983 */ /* 0x000ee20000300800 */
[----:B0-----:R-:W-:-:S03]  /*20810*/  PRMT R6, RZ, 0x7610, R6 ;  /* 0x00007610ff067816 */ /* 0x001fc60000000006 */
[----:B------:R0:W-:Y:S04]  /*20820*/  STS.U16 [R19+UR5+0xf800], R2 ;  /* 0x00f8000213007988 */ /* 0x0001e80008000405 */
[----:B------:R1:W4:Y:S01]  /*20830*/  @!P1 LDG.E.U16 R6, desc[UR10][R8.64] ;  /* 0x0000000a08069981 */ /* 0x000322000c1e1500 */
[----:B0-----:R-:W-:-:S03]  /*20840*/  LOP3.LUT R2, R19, 0x10, RZ, 0x3c, !PT ;  /* 0x0000001013027812 */ /* 0x001fc600078e3cff */
[----:B--2---:R-:W-:Y:S04]  /*20850*/  STL [R1+0x1860], R5 ;  /* 0x0018600501007387 */ /* 0x004fe80000100800 */
[----:B------:R-:W2:Y:S04]  /*20860*/  LDL.LU R19, [R1+0x134] ;  /* 0x0001340001137983 */ /* 0x000ea80000300800 */
[----:B------:R-:W1:Y:S04]  /*20870*/  LDL R8, [R1+0x408] ;  /* 0x0004080001087983 */ /* 0x000e680000100800 */
[----:B------:R-:W1:Y:S01]  /*20880*/  LDL R9, [R1+0xb98] ;  /* 0x000b980001097983 */ /* 0x000e620000100800 */
[----:B------:R-:W-:-:S02]  /*20890*/  PRMT R15, RZ, 0x7610, R15 ;  /* 0x00007610ff0f7816 */ /* 0x000fc4000000000f */
[----:B-1----:R-:W-:-:S04]  /*208a0*/  @!P1 LOP3.LUT R9, R9, R8, RZ, 0x3c, !PT ;  /* 0x0000000809099212 */ /* 0x002fc800078e3cff */
[----:B------:R-:W-:-:S04]  /*208b0*/  @!P1 LOP3.LUT R8, R9, R8, RZ, 0x3c, !PT ;  /* 0x0000000809089212 */ /* 0x000fc800078e3cff */
[----:B------:R-:W-:-:S05]  /*208c0*/  @!P1 LOP3.LUT R9, R9, R8, RZ, 0x3c, !PT ;  /* 0x0000000809099212 */ /* 0x000fca00078e3cff */
[----:B------:R-:W3:Y:S04]  /*208d0*/  @!P1 LDG.E.U16 R15, desc[UR10][R8.64] ;  /* 0x0000000a080f9981 */ /* 0x000ee8000c1e1500 */
[----:B----4-:R-:W-:Y:S04]  /*208e0*/  STL [R1+0x1864], R6 ;  /* 0x0018640601007387 */ /* 0x010fe80000100800 */
[----:B------:R0:W-:Y:S04]  /*208f0*/  STS.U16 [R2+UR5+0x100], R10 ;  /* 0x0001000a02007988 */ /* 0x0001e80008000405 */
[----:B0-----:R-:W4:Y:S04]  /*20900*/  LDL.LU R10, [R1+0x138] ;  /* 0x00013800010a7983 */ /* 0x001f280000300800 */
[----:B---3--:R0:W-:Y:S04]  /*20910*/  STL [R1+0x5c], R15 ;  /* 0x00005c0f01007387 */ /* 0x0081e80000100800 */
[----:B0-----:R-:W3:Y:S04]  /*20920*/  LDL.LU R15, [R1+0x18a8] ;  /* 0x0018a800010f7983 */ /* 0x001ee80000300800 */
[----:B------:R-:W2:Y:S04]  /*20930*/  LDL R8, [R1+0xb64] ;  /* 0x000b640001087983 */ /* 0x000ea80000100800 */
[----:B------:R-:W2:Y:S01]  /*20940*/  LDL R9, [R1+0xb68] ;  /* 0x000b680001097983 */ /* 0x000ea20000100800 */
[----:B---3--:R-:W-:-:S02]  /*20950*/  PRMT R15, RZ, 0x7610, R15 ;  /* 0x00007610ff0f7816 */ /* 0x008fc4000000000f */
[----:B--2---:R-:W-:-:S04]  /*20960*/  @!P1 LOP3.LUT R9, R9, R8, RZ, 0x3c, !PT ;  /* 0x0000000809099212 */ /* 0x004fc800078e3cff */
[----:B------:R-:W-:-:S04]  /*20970*/  @!P1 LOP3.LUT R8, R9, R8, RZ, 0x3c, !PT ;  /* 0x0000000809089212 */ /* 0x000fc800078e3cff */
[----:B------:R-:W-:-:S05]  /*20980*/  @!P1 LOP3.LUT R9, R9, R8, RZ, 0x3c, !PT ;  /* 0x0000000809099212 */ /* 0x000fca00078e3cff */
[----:B------:R-:W2:Y:S04]  /*20990*/  @!P1 LDG.E.U16 R15, desc[UR10][R8.64] ;  /* 0x0000000a080f9981 */ /* 0x000ea8000c1e1500 */
[----:B------:R0:W-:Y:S04]  /*209a0*/  STS.U16 [R2+UR5+0x900], R18 ;  /* 0x0009001202007988 */ /* 0x0001e80008000405 */
        /* <DEDUP_REMOVED lines=25> */
[----:B------:R-:W4:Y:S01]  /*20b40*/  LDL R9, [R1+0xaa4] ;  /* 0x000aa40001097983 */ /* 0x000f220000100800 */
[----:B------:R-:W-:Y:S01]  /*20b50*/  PRMT R12, RZ, 0x7610, R12 ;  /* 0x00007610ff0c7816 */ /* 0x000fe2000000000c */
[----:B------:R-:W-:-:S02]  /*20b60*/  @!P1 IMAD.MOV.U32 R8, RZ, RZ, R18 ;  /* 0x000000ffff089224 */ /* 0x000fc400078e0012 */
[----:B------:R0:W-:Y:S04]  /*20b70*/  STS.U16 [R2+UR5+0x2100], R17 ;  /* 0x0021001102007988 */ /* 0x0001e80008000405 */
[----:B0-----:R-:W3:Y:S04]  /*20b80*/  LDL R17, [R1+0x9e8] ;  /* 0x0009e80001117983 */ /* 0x001ee80000100800 */
[----:B------:R-:W2:Y:S04]  /*20b90*/  LDL.LU R18, [R1+0x150] ;  /* 0x0001500001127983 */ /* 0x000ea80000300800 */
[----:B----4-:R-:W4:Y:S04]  /*20ba0*/  @!P1 LDG.E.U16 R12, desc[UR10][R8.64] ;  /* 0x0000000a080c9981 */ /* 0x010f28000c1e1500 */
[----:B------:R-:W3:Y:S04]  /*20bb0*/  LDL R8, [R1+0xa64] ;  /* 0x000a640001087983 */ /* 0x000ee80000100800 */
[----:B------:R-:W3:Y:S01]  /*20bc0*/  LDL R9, [R1+0xa68] ;  /* 0x000a680001097983 */ /* 0x000ee20000100800 */
[----:B------:R-:W-:-:S03]  /*20bd0*/  PRMT R13, RZ, 0x7610, R13 ;  /* 0x00007610ff0d7816 */ /* 0x000fc6000000000d */
[----:B------:R-:W-:Y:S04]  /*20be0*/  STS.U16 [R2+UR5+0x2900], R19 ;  /* 0x0029001302007988 */ /* 0x000fe80008000405 */
[----:B----4-:R0:W-:Y:S04]  /*20bf0*/  STL [R1+0x4c], R12 ;  /* 0x00004c0c01007387 */ /* 0x0101e80000100800 */
[----:B0-----:R-:W4:Y:S01]  /*20c00*/  LDL.LU R12, [R1+0x154] ;  /* 0x00015400010c7983 */ /* 0x001f220000300800 */
[----:B---3--:R-:W-:-:S03]  /*20c10*/  @!P1 LOP3.LUT R9, R9, R8, RZ, 0x3c, !PT ;  /* 0x0000000809099212 */ /* 0x008fc600078e3cff */
[----:B------:R-:W3:Y:S01]  /*20c20*/  LDL.LU R19, [R1+0x1898] ;  /* 0x0018980001137983 */ /* 0x000ee20000300800 */
[----:B------:R-:W-:-:S04]  /*20c30*/  @!P1 LOP3.LUT R8, R9, R8, RZ, 0x3c, !PT ;  /* 0x0000000809089212 */ /* 0x000fc800078e3cff */
[----:B------:R-:W-:-:S05]  /*20c40*/  @!P1 LOP3.LUT R9, R9, R8, RZ, 0x3c, !PT ;  /* 0x0000000809099212 */ /* 0x000fca00078e3cff */
[----:B------:R0:W2:Y:S04]  /*20c50*/  @!P1 LDG.E.U16 R13, desc[UR10][R8.64] ;  /* 0x0000000a080d9981 */ /* 0x0000a8000c1e1500 */
[----:B------:R-:W0:Y:S04]  /*20c60*/  LDL R8, [R1+0xa24] ;  /* 0x000a240001087983 */ /* 0x000e280000100800 */
[----:B------:R-:W0:Y:S01]  /*20c70*/  LDL R9, [R1+0xa28] ;  /* 0x000a280001097983 */ /* 0x000e220000100800 */
[----:B---3--:R-:W-:Y:S02]  /*20c80*/  PRMT R19, RZ, 0x7610, R19 ;  /* 0x00007610ff137816 */ /* 0x008fe40000000013 */
[----:B0-----:R-:W-:-:S04]  /*20c90*/  @!P1 LOP3.LUT R9, R9, R8, RZ, 0x3c, !PT ;  /* 0x0000000809099212 */ /* 0x001fc800078e3cff */
[----:B------:R-:W-:-:S04]  /*20ca0*/  @!P1 LOP3.LUT R8, R9, R8, RZ, 0x3c, !PT ;  /* 0x0000000809089212 */ /* 0x000fc800078e3cff */
[----:B------:R-:W-:-:S05]  /*20cb0*/  @!P1 LOP3.LUT R9, R9, R8, RZ, 0x3c, !PT ;  /* 0x0000000809099212 */ /* 0x000fca00078e3cff */
[----:B------:R-:W3:Y:S04]  /*20cc0*/  @!P1 LDG.E.U16 R19, desc[UR10][R8.64] ;  /* 0x0000000a08139981 */ /* 0x000ee8000c1e1500 */
[----:B------:R0:W-:Y:S04]  /*20cd0*/  STS.U16 [R2+UR5+0x3100], R10 ;  /* 0x0031000a02007988 */ /* 0x0001e80008000405 */
[----:B--2---:R1:W-:Y:S04]  /*20ce0*/  STL [R1+0x48], R13 ;  /* 0x0000480d01007387 */ /* 0x0043e80000100800 */
[----:B0-----:R-:W2:Y:S04]  /*20cf0*/  LDL R10, [R1+0x968] ;  /* 0x00096800010a7983 */ /* 0x001ea80000100800 */
[----:B-1----:R-:W4:Y:S04]  /*20d00*/  LDL R13, [R1+0x964] ;  /* 0x00096400010d7983 */ /* 0x002f280000100800 */
[----:B---3--:R0:W-:Y:S04]  /*20d10*/  STL [R1+0x44], R19 ;  /* 0x0000441301007387 */ /* 0x0081e80000100800 */
[----:B0-----:R-:W3:Y:S04]  /*20d20*/  LDL.LU R19, [R1+0x1894] ;  /* 0x0018940001137983 */ /* 0x001ee80000300800 */
[----:B------:R-:W2:Y:S04]  /*20d30*/  LDL.LU R8, [R1+0x140] ;  /* 0x0001400001087983 */ /* 0x000ea80000300800 */
[----:B------:R-:W4:Y:S01]  /*20d40*/  LDL R9, [R1+0x9e4] ;  /* 0x0009e40001097983 */ /* 0x000f220000100800 */
[----:B------:R-:W-:-:S03]  /*20d50*/  PRMT R16, RZ, 0x7610, R16 ;  /* 0x00007610ff107816 */ /* 0x000fc60000000010 */
[----:B--2---:R0:W-:Y:S02]  /*20d60*/  STS.U16 [R2+UR5+0x3900], R8 ;  /* 0x0039000802007988 */ /* 0x0041e40008000405 */
[----:B0-----:R-:W-:-:S05]  /*20d70*/  @!P1 IMAD.MOV.U32 R8, RZ, RZ, R17 ;  /* 0x000000ffff089224 */ /* 0x001fca00078e0011 */
[----:B----4-:R0:W2:Y:S04]  /*20d80*/  @!P1 LDG.E.U16 R16, desc[UR10][R8.64] ;  /* 0x0000000a08109981 */ /* 0x0100a8000c1e1500 */
[----:B------:R-:W0:Y:S04]  /*20d90*/  LDL R8, [R1+0x9a4] ;  /* 0x0009a40001087983 */ /* 0x000e280000100800 */
[----:B------:R-:W0:Y:S01]  /*20da0*/  LDL R9, [R1+0x9a8] ;  /* 0x0009a80001097983 */ /* 0x000e220000100800 */
[----:B---3--:R-:W-:-:S03]  /*20db0*/  PRMT R19, RZ, 0x7610, R19 ;  /* 0x00007610ff137816 */ /* 0x008fc60000000013 */
[----:B------:R-:W3:Y:S01]  /*20dc0*/  LDL.LU R17, [R1+0x160] ;  /* 0x0001600001117983 */ /* 0x000ee20000300800 */
[----:B0-----:R-:W-:-:S04]  /*20dd0*/  @!P1 LOP3.LUT R9, R9, R8, RZ, 0x3c, !PT ;  /* 0x0000000809099212 */ /* 0x001fc800078e3cff */
[----:B------:R-:W-:-:S04]  /*20de0*/  @!P1 LOP3.LUT R8, R9, R8, RZ, 0x3c, !PT ;  /* 0x0000000809089212 */ /* 0x000fc800078e3cff */
[----:B------:R-:W-:-:S05]  /*20df0*/  @!P1 LOP3.LUT R9, R9, R8, RZ, 0x3c, !PT ;  /* 0x0000000809099212 */ /* 0x000fca00078e3cff */
[----:B------:R-:W4:Y:S04]  /*20e00*/  @!P1 LDG.E.U16 R19, desc[UR10][R8.64] ;  /* 0x0000000a08139981 */ /* 0x000f28000c1e1500 */
[----:B------:R0:W-:Y:S04]  /*20e10*/  STS.U16 [R2+UR5+0x4100], R14 ;  /* 0x0041000e02007988 */ /* 0x0001e80008000405 */
[----:B--2---:R1:W-:Y:S04]  /*20e20*/  STL [R1+0x40], R16 ;  /* 0x0000401001007387 */ /* 0x0043e80000100800 */
[----:B0-----:R-:W2:Y:S04]  /*20e30*/  LDL R14, [R1+0x8e8] ;  /* 0x0008e800010e7983 */ /* 0x001ea80000100800 */
[----:B-1----:R-:W3:Y:S04]  /*20e40*/  LDL R16, [R1+0x8e4] ;  /* 0x0008e40001107983 */ /* 0x002ee80000100800 */
[----:B----4-:R0:W-:Y:S04]  /*20e50*/  STL [R1+0x3c], R19 ;  /* 0x00003c1301007387 */ /* 0x0101e80000100800 */
[----:B0-----:R-:W4:Y:S01]  /*20e60*/  LDL.LU R19, [R1+0x1890] ;  /* 0x0018900001137983 */ /* 0x001f220000300800 */
[----:B------:R-:W-:-:S02]  /*20e70*/  @!P1 IMAD.MOV.U32 R8, RZ, RZ, R10 ;  /* 0x000000ffff089224 */ /* 0x000fc400078e000a */
[----:B------:R-:W-:Y:S01]  /*20e80*/  @!P1 IMAD.MOV.U32 R9, RZ, RZ, R13 ;  /* 0x000000ffff099224 */ /* 0x000fe200078e000d */
[----:B------:R0:W-:Y:S04]  /*20e90*/  STS.U16 [R2+UR5+0x4900], R28 ;  /* 0x0049001c02007988 */ /* 0x0001e80008000405 */
[----:B------:R-:W3:Y:S04]  /*20ea0*/  LDL R13, [R1+0x8a4] ;  /* 0x0008a400010d7983 */ /* 0x000ee80000100800 */
[----:B------:R-:W3:Y:S04]  /*20eb0*/  LDL R10, [R1+0x8a8] ;  /* 0x0008a800010a7983 */ /* 0x000ee80000100800 */
[----:B0-----:R-:W3:Y:S01]  /*20ec0*/  LDL.LU R28, [R1+0x168] ;  /* 0x00016800011c7983 */ /* 0x001ee20000300800 */
[----:B----4-:R-:W-:-:S06]  /*20ed0*/  PRMT R19, RZ, 0x7610, R19 ;  /* 0x00007610ff137816 */ /* 0x010fcc0000000013 */
[----:B------:R-:W4:Y:S04]  /*20ee0*/  @!P1 LDG.E.U16 R19, desc[UR10][R8.64] ;  /* 0x0000000a08139981 */ /* 0x000f28000c1e1500 */
[----:B------:R-:W-:Y:S04]  /*20ef0*/  STS.U16 [R2+UR5+0x5100], R18 ;  /* 0x0051001202007988 */ /* 0x000fe80008000405 */
[----:B----4-:R0:W-:Y:S04]  /*20f00*/  STL [R1+0x38], R19 ;  /* 0x0000381301007387 */ /* 0x0101e80000100800 */
[----:B0-----:R-:W4:Y:S04]  /*20f10*/  LDL.LU R19, [R1+0x188c] ;  /* 0x00188c0001137983 */ /* 0x001f280000300800 */
[----:B------:R-:W2:Y:S04]  /*20f20*/  LDL R8, [R1+0x924] ;  /* 0x0009240001087983 */ /* 0x000ea80000100800 */
[----:B------:R-:W2:Y:S04]  /*20f30*/  LDL R9, [R1+0x928] ;  /* 0x0009280001097983 */ /* 0x000ea80000100800 */
[----:B------:R-:W3:Y:S01]  /*20f40*/  LDL.LU R18, [R1+0x1888] ;  /* 0x0018880001127983 */ /* 0x000ee20000300800 */
[----:B------:R-:W-:-:S02]  /*20f50*/  PRMT R24, RZ, 0x7610, R24 ;  /* 0x00007610ff187816 */ /* 0x000fc40000000018 */
[----:B--2---:R-:W-:-:S04]  /*20f60*/  @!P1 LOP3.LUT R9, R9, R8, RZ, 0x3c, !PT ;  /* 0x0000000809099212 */ /* 0x004fc800078e3cff */
[----:B------:R-:W-:-:S04]  /*20f70*/  @!P1 LOP3.LUT R8, R9, R8, RZ, 0x3c, !PT ;  /* 0x0000000809089212 */ /* 0x000fc800078e3cff */
[----:B------:R-:W-:Y:S02]  /*20f80*/  @!P1 LOP3.LUT R9, R9, R8, RZ, 0x3c, !PT ;  /* 0x0000000809099212 */ /* 0x000fe400078e3cff */
[----:B---3--:R-:W-:-:S03]  /*20f90*/  PRMT R18, RZ, 0x7610, R18 ;  /* 0x00007610ff127816 */ /* 0x008fc60000000012 */
[----:B------:R0:W2:Y:S02]  /*20fa0*/  @!P1 LDG.E.U16 R24, desc[UR10][R8.64] ;  /* 0x0000000a08189981 */ /* 0x0000a4000c1e1500 */
[----:B0-----:R-:W-:Y:S02]  /*20fb0*/  @!P1 IMAD.MOV.U32 R8, RZ, RZ, R14 ;  /* 0x000000ffff089224 */ /* 0x001fe400078e000e */
[----:B------:R-:W-:-:S05]  /*20fc0*/  @!P1 IMAD.MOV.U32 R9, RZ, RZ, R16 ;  /* 0x000000ffff099224 */ /* 0x000fca00078e0010 */
[----:B------:R-:W3:Y:S04]  /*20fd0*/  @!P1 LDG.E.U16 R18, desc[UR10][R8.64] ;  /* 0x0000000a08129981 */ /* 0x000ee8000c1e1500 */
[----:B------:R0:W-:Y:S04]  /*20fe0*/  STS.U16 [R2+UR5+0x5900], R12 ;  /* 0x0059000c02007988 */ /* 0x0001e80008000405 */
[----:B0-----:R-:W4:Y:S04]  /*20ff0*/  LDL.LU R12, [R1+0x16c] ;  /* 0x00016c00010c7983 */ /* 0x001f280000300800 */
[----:B------:R-:W4:Y:S04]  /*21000*/  LDL R16, [R1+0x824] ;  /* 0x0008240001107983 */ /* 0x000f280000100800 */
[----:B------:R-:W4:Y:S04]  /*21010*/  LDL R14, [R1+0x828] ;  /* 0x00082800010e7983 */ /* 0x000f280000100800 */
[----:B--2---:R0:W-:Y:S04]  /*21020*/  STL [R1+0x34], R24 ;  /* 0x0000341801007387 */ /* 0x0041e80000100800 */
[----:B0-----:R-:W2:Y:S04]  /*21030*/  LDL.LU R24, [R1+0x174] ;  /* 0x0001740001187983 */ /* 0x001ea80000300800 */
[----:B---3--:R0:W-:Y:S04]  /*21040*/  STL [R1+0x30], R18 ;  /* 0x0000301201007387 */ /* 0x0081e80000100800 */
[----:B0-----:R-:W3:Y:S04]  /*21050*/  LDL.LU R18, [R1+0x1884] ;  /* 0x0018840001127983 */ /* 0x001ee80000300800 */
[----:B------:R-:W4:Y:S01]  /*21060*/  LDL.LU R9, [R1+0x158] ;  /* 0x0001580001097983 */ /* 0x000f220000300800 */
[----:B------:R-:W-:Y:S01]  /*21070*/  PRMT R5, RZ, 0x7610, R5 ;  /* 0x00007610ff057816 */ /* 0x000fe20000000005 */
[----:B------:R-:W-:Y:S01]  /*21080*/  @!P1 IMAD.MOV.U32 R8, RZ, RZ, R10 ;  /* 0x000000ffff089224 */ /* 0x000fe200078e000a */
[----:B------:R-:W-:Y:S01]  /*21090*/  PRMT R15, RZ, 0x7610, R15 ;  /* 0x00007610ff0f7816 */ /* 0x000fe2000000000f */
[----:B------:R-:W2:Y:S04]  /*210a0*/  LDL R10, [R1+0x7e4] ;  /* 0x0007e400010a7983 */ /* 0x000ea80000100800 */
[----:B----4-:R0:W-:Y:S02]  /*210b0*/  STS.U16 [R2+UR5+0x6100], R9 ;  /* 0x0061000902007988 */ /* 0x0101e40008000405 */
[----:B0-----:R-:W-:-:S05]  /*210c0*/  @!P1 IMAD.MOV.U32 R9, RZ, RZ, R13 ;  /* 0x000000ffff099224 */ /* 0x001fca00078e000d */
[----:B------:R-:W4:Y:S04]  /*210d0*/  @!P1 LDG.E.U16 R5, desc[UR10][R8.64] ;  /* 0x0000000a08059981 */ /* 0x000f28000c1e1500 */
[----:B------:R-:W3:Y:S04]  /*210e0*/  LDL R8, [R1+0x864] ;  /* 0x0008640001087983 */ /* 0x000ee80000100800 */
[----:B------:R-:W3:Y:S04]  /*210f0*/  LDL R9, [R1+0x868] ;  /* 0x0008680001097983 */ /* 0x000ee80000100800 */
[----:B------:R-:W-:Y:S04]  /*21100*/  STS.U16 [R2+UR5+0x6900], R17 ;  /* 0x0069001102007988 */ /* 0x000fe80008000405 */
[----:B----4-:R0:W-:Y:S04]  /*21110*/  STL [R1+0x2c], R5 ;  /* 0x00002c0501007387 */ /* 0x0101e80000100800 */
[----:B0-----:R-:W4:Y:S01]  /*21120*/  LDL R5, [R1+0x7e8] ;  /* 0x0007e80001057983 */ /* 0x001f220000100800 */
[----:B---3--:R-:W-:-:S03]  /*21130*/  @!P1 LOP3.LUT R9, R9, R8, RZ, 0x3c, !PT ;  /* 0x0000000809099212 */ /* 0x008fc600078e3cff */
[----:B------:R-:W3:Y:S01]  /*21140*/  LDL.LU R13, [R1+0x178] ;  /* 0x00017800010d7983 */ /* 0x000ee20000300800 */
[----:B------:R-:W-:-:S03]  /*21150*/  @!P1 LOP3.LUT R8, R9, R8, RZ, 0x3c, !PT ;  /* 0x0000000809089212 */ /* 0x000fc600078e3cff */
[----:B------:R-:W2:Y:S01]  /*21160*/  LDL.LU R17, [R1+0x1880] ;  /* 0x0018800001117983 */ /* 0x000ea20000300800 */
[----:B------:R-:W-:-:S05]  /*21170*/  @!P1 LOP3.LUT R9, R9, R8, RZ, 0x3c, !PT ;  /* 0x0000000809099212 */ /* 0x000fca00078e3cff */
[----:B------:R0:W3:Y:S04]  /*21180*/  @!P1 LDG.E.U16 R15, desc[UR10][R8.64] ;  /* 0x0000000a080f9981 */ /* 0x0000e8000c1e1500 */
[----:B------:R-:W4:Y:S01]  /*21190*/  LDL.LU R9, [R1+0x164] ;  /* 0x0001640001097983 */ /* 0x000f220000300800 */
[----:B------:R-:W-:Y:S01]  /*211a0*/  PRMT R11, RZ, 0x7610, R11 ;  /* 0x00007610ff0b7816 */ /* 0x000fe2000000000b */
[----:B0-----:R-:W-:Y:S01]  /*211b0*/  @!P1 IMAD.MOV.U32 R8, RZ, RZ, R14 ;  /* 0x000000ffff089224 */ /* 0x001fe200078e000e */
[----:B--2---:R-:W-:Y:S01]  /*211c0*/  PRMT R17, RZ, 0x7610, R17 ;  /* 0x00007610ff117816 */ /* 0x004fe20000000011 */
[----:B----4-:R0:W-:Y:S02]  /*211d0*/  STS.U16 [R2+UR5+0x7100], R9 ;  /* 0x0071000902007988 */ /* 0x0101e40008000405 */
[----:B0-----:R-:W-:-:S05]  /*211e0*/  @!P1 IMAD.MOV.U32 R9, RZ, RZ, R16 ;  /* 0x000000ffff099224 */ /* 0x001fca00078e0010 */
[----:B------:R0:W2:Y:S02]  /*211f0*/  @!P1 LDG.E.U16 R11, desc[UR10][R8.64] ;  /* 0x0000000a080b9981 */ /* 0x0000a4000c1e1500 */
[----:B0-----:R-:W-:Y:S02]  /*21200*/  @!P1 IMAD.MOV.U32 R8, RZ, RZ, R5 ;  /* 0x000000ffff089224 */ /* 0x001fe400078e0005 */
[----:B------:R-:W-:-:S05]  /*21210*/  @!P1 IMAD.MOV.U32 R9, RZ, RZ, R10 ;  /* 0x000000ffff099224 */ /* 0x000fca00078e000a */
[----:B------:R-:W4:Y:S04]  /*21220*/  @!P1 LDG.E.U16 R17, desc[UR10][R8.64] ;  /* 0x0000000a08119981 */ /* 0x000f28000c1e1500 */
[----:B---3--:R0:W-:Y:S04]  /*21230*/  STL [R1+0x28], R15 ;  /* 0x0000280f01007387 */ /* 0x0081e80000100800 */
[----:B------:R-:W-:Y:S04]  /*21240*/  STS.U16 [R2+UR5+0x7900], R28 ;  /* 0x0079001c02007988 */ /* 0x000fe80008000405 */
[----:B0-----:R-:W3:Y:S04]  /*21250*/  LDL.LU R15, [R1+0x17c] ;  /* 0x00017c00010f7983 */ /* 0x001ee80000300800 */
[----:B------:R-:W3:Y:S04]  /*21260*/  LDL R16, [R1+0x764] ;  /* 0x0007640001107983 */ /* 0x000ee80000100800 */
[----:B--2---:R0:W-:Y:S04]  /*21270*/  STL [R1+0x24], R11 ;  /* 0x0000240b01007387 */ /* 0x0041e80000100800 */
[----:B0-----:R-:W2:Y:S04]  /*21280*/  LDL R11, [R1+0x768] ;  /* 0x00076800010b7983 */ /* 0x001ea80000100800 */
[----:B------:R-:W3:Y:S04]  /*21290*/  LDL.LU R14, [R1+0x184] ;  /* 0x00018400010e7983 */ /* 0x000ee80000300800 */
[----:B------:R-:W3:Y:S04]  /*212a0*/  LDL.LU R28, [R1+0x188] ;  /* 0x00018800011c7983 */ /* 0x000ee80000300800 */
[----:B------:R-:W3:Y:S04]  /*212b0*/  LDL R10, [R1+0x724] ;  /* 0x00072400010a7983 */ /* 0x000ee80000100800 */
[----:B------:R-:W3:Y:S04]  /*212c0*/  LDL R5, [R1+0x728] ;  /* 0x0007280001057983 */ /* 0x000ee80000100800 */
[----:B----4-:R0:W-:Y:S04]  /*212d0*/  STL [R1+0x20], R17 ;  /* 0x0000201101007387 */ /* 0x0101e80000100800 */
[----:B0-----:R-:W4:Y:S04]  /*212e0*/  LDL.LU R17, [R1+0x187c] ;  /* 0x00187c0001117983 */ /* 0x001f280000300800 */
[----:B------:R-:W2:Y:S04]  /*212f0*/  LDL R8, [R1+0x7a4] ;  /* 0x0007a40001087983 */ /* 0x000ea80000100800 */
[----:B------:R-:W2:Y:S01]  /*21300*/  LDL R9, [R1+0x7a8] ;  /* 0x0007a80001097983 */ /* 0x000ea20000100800 */
[----:B------:R-:W-:-:S02]  /*21310*/  PRMT R3, RZ, 0x7610, R3 ;  /* 0x00007610ff037816 */ /* 0x000fc40000000003 */
[----:B----4-:R-:W-:Y:S02]  /*21320*/  PRMT R17, RZ, 0x7610, R17 ;  /* 0x00007610ff117816 */ /* 0x010fe40000000011 */
[----:B--2---:R-:W-:-:S04]  /*21330*/  @!P1 LOP3.LUT R9, R9, R8, RZ, 0x3c, !PT ;  /* 0x0000000809099212 */ /* 0x004fc800078e3cff */
[----:B------:R-:W-:-:S04]  /*21340*/  @!P1 LOP3.LUT R8, R9, R8, RZ, 0x3c, !PT ;  /* 0x0000000809089212 */ /* 0x000fc800078e3cff */
[----:B------:R-:W-:-:S05]  /*21350*/  @!P1 LOP3.LUT R9, R9, R8, RZ, 0x3c, !PT ;  /* 0x0000000809099212 */ /* 0x000fca00078e3cff */
[----:B------:R0:W2:Y:S02]  /*21360*/  @!P1 LDG.E.U16 R17, desc[UR10][R8.64] ;  /* 0x0000000a08119981 */ /* 0x0000a4000c1e1500 */
[----:B0-----:R-:W-:Y:S02]  /*21370*/  @!P1 IMAD.MOV.U32 R8, RZ, RZ, R11 ;  /* 0x000000ffff089224 */ /* 0x001fe400078e000b */
[----:B---3--:R-:W-:-:S05]  /*21380*/  @!P1 IMAD.MOV.U32 R9, RZ, RZ, R16 ;  /* 0x000000ffff099224 */ /* 0x008fca00078e0010 */
[----:B------:R0:W3:Y:S01]  /*21390*/  @!P1 LDG.E.U16 R3, desc[UR10][R8.64] ;  /* 0x0000000a08039981 */ /* 0x0000e2000c1e1500 */
[----:B------:R-:W-:-:S03]  /*213a0*/  PRMT R4, RZ, 0x7610, R4 ;  /* 0x00007610ff047816 */ /* 0x000fc60000000004 */
[----:B------:R1:W-:Y:S04]  /*213b0*/  STS.U16 [R2+UR5+0x8100], R12 ;  /* 0x0081000c02007988 */ /* 0x0003e80008000405 */
[----:B------:R-:W-:Y:S01]  /*213c0*/  STS.U16 [R2+UR5+0x8900], R24 ;  /* 0x0089001802007988 */ /* 0x000fe20008000405 */
[----:B0-----:R-:W-:Y:S02]  /*213d0*/  @!P1 IMAD.MOV.U32 R8, RZ, RZ, R5 ;  /* 0x000000ffff089224 */ /* 0x001fe400078e0005 */
[----:B------:R-:W-:Y:S01]  /*213e0*/  @!P1 IMAD.MOV.U32 R9, RZ, RZ, R10 ;  /* 0x000000ffff099224 */ /* 0x000fe200078e000a */
[----:B-1----:R-:W4:Y:S04]  /*213f0*/  LDL.LU R12, [R1+0x18c] ;  /* 0x00018c00010c7983 */ /* 0x002f280000300800 */
[----:B------:R0:W4:Y:S04]  /*21400*/  @!P1 LDG.E.U16 R4, desc[UR10][R8.64] ;  /* 0x0000000a08049981 */ /* 0x000128000c1e1500 */
[----:B--2---:R1:W-:Y:S04]  /*21410*/  STL [R1+0x1c], R17 ;  /* 0x00001c1101007387 */ /* 0x0043e80000100800 */
[----:B-1----:R-:W2:Y:S04]  /*21420*/  LDL.LU R17, [R1+0x1878] ;  /* 0x0018780001117983 */ /* 0x002ea80000300800 */
[----:B------:R-:W0:Y:S04]  /*21430*/  LDL R24, [R1+0x6e8] ;  /* 0x0006e80001187983 */ /* 0x000e280000100800 */
[----:B------:R-:W4:Y:S04]  /*21440*/  LDL R16, [R1+0x6a4] ;  /* 0x0006a40001107983 */ /* 0x000f280000100800 */
[----:B---3--:R1:W-:Y:S04]  /*21450*/  STL [R1+0x18], R3 ;  /* 0x0000180301007387 */ /* 0x0083e80000100800 */
[----:B-1----:R-:W3:Y:S04]  /*21460*/  LDL R3, [R1+0x6a8] ;  /* 0x0006a80001037983 */ /* 0x002ee80000100800 */
[----:B------:R-:W2:Y:S04]  /*21470*/  LDL.LU R11, [R1+0x194] ;  /* 0x00019400010b7983 */ /* 0x000ea80000300800 */
[----:B------:R-:W4:Y:S01]  /*21480*/  LDL R9, [R1+0x6e4] ;  /* 0x0006e40001097983 */ /* 0x000f220000100800 */
[----:B------:R-:W-:-:S02]  /*21490*/  PRMT R20, RZ, 0x7610, R20 ;  /* 0x00007610ff147816 */ /* 0x000fc40000000014 */
[----:B------:R-:W-:Y:S01]  /*214a0*/  PRMT R0, RZ, 0x7610, R0 ;  /* 0x00007610ff007816 */ /* 0x000fe20000000000 */
[----:B------:R1:W-:Y:S04]  /*214b0*/  STS.U16 [R2+UR5+0x9100], R13 ;  /* 0x0091000d02007988 */ /* 0x0003e80008000405 */
[----:B------:R-:W2:Y:S04]  /*214c0*/  LDL R10, [R1+0x668] ;  /* 0x00066800010a7983 */ /* 0x000ea80000100800 */
[----:B------:R-:W2:Y:S04]  /*214d0*/  LDL R5, [R1+0x624] ;  /* 0x0006240001057983 */ /* 0x000ea80000100800 */
[----:B-1----:R-:W2:Y:S01]  /*214e0*/  LDL R13, [R1+0x664] ;  /* 0x00066400010d7983 */ /* 0x002ea20000100800 */
[----:B0-----:R-:W-:-:S05]  /*214f0*/  @!P1 IMAD.MOV.U32 R8, RZ, RZ, R24 ;  /* 0x000000ffff089224 */ /* 0x001fca00078e0018 */
[----:B----4-:R3:W4:Y:S02]  /*21500*/  @!P1 LDG.E.U16 R20, desc[UR10][R8.64] ;  /* 0x0000000a08149981 */ /* 0x010724000c1e1500 */
[----:B---3--:R-:W-:Y:S02]  /*21510*/  @!P1 IMAD.MOV.U32 R8, RZ, RZ, R3 ;  /* 0x000000ffff089224 */ /* 0x008fe400078e0003 */
[----:B------:R-:W-:-:S05]  /*21520*/  @!P1 IMAD.MOV.U32 R9, RZ, RZ, R16 ;  /* 0x000000ffff099224 */ /* 0x000fca00078e0010 */
[----:B------:R-:W3:Y:S04]  /*21530*/  @!P1 LDG.E.U16 R0, desc[UR10][R8.64] ;  /* 0x0000000a08009981 */ /* 0x000ee8000c1e1500 */
[----:B------:R0:W-:Y:S04]  /*21540*/  STL [R1+0x14], R4 ;  /* 0x0000140401007387 */ /* 0x0001e80000100800 */
[----:B------:R1:W-:Y:S04]  /*21550*/  STS.U16 [R2+UR5+0x9900], R15 ;  /* 0x0099000f02007988 */ /* 0x0003e80008000405 */
[----:B0-----:R-:W4:Y:S04]  /*21560*/  LDL R4, [R1+0x628] ;  /* 0x0006280001047983 */ /* 0x001f280000100800 */
[----:B-1----:R-:W4:Y:S04]  /*21570*/  LDL.LU R15, [R1+0x198] ;  /* 0x00019800010f7983 */ /* 0x002f280000300800 */
[----:B------:R0:W-:Y:S04]  /*21580*/  STS.U16 [R2+UR5+0xa100], R14 ;  /* 0x00a1000e02007988 */ /* 0x0001e80008000405 */
[----:B0-----:R-:W4:Y:S04]  /*21590*/  LDL.LU R14, [R1+0x19c] ;  /* 0x00019c00010e7983 */ /* 0x001f280000300800 */
[----:B------:R-:W4:Y:S04]  /*215a0*/  LDL R3, [R1+0x5e4] ;  /* 0x0005e40001037983 */ /* 0x000f280000100800 */
[----:B---3--:R0:W-:Y:S04]  /*215b0*/  STL [R1+0x8], R0 ;  /* 0x0000080001007387 */ /* 0x0081e80000100800 */
[----:B0-----:R-:W3:Y:S01]  /*215c0*/  LDL R0, [R1+0x5e8] ;  /* 0x0005e80001007983 */ /* 0x001ee20000100800 */
[----:B------:R-:W-:Y:S01]  /*215d0*/  PRMT R6, RZ, 0x7610, R6 ;  /* 0x00007610ff067816 */ /* 0x000fe20000000006 */
[----:B--2---:R-:W-:-:S02]  /*215e0*/  @!P1 IMAD.MOV.U32 R8, RZ, RZ, R10 ;  /* 0x000000ffff089224 */ /* 0x004fc400078e000a */
[----:B------:R-:W-:Y:S01]  /*215f0*/  @!P1 IMAD.MOV.U32 R9, RZ, RZ, R13 ;  /* 0x000000ffff099224 */ /* 0x000fe200078e000d */
[----:B------:R-:W-:Y:S01]  /*21600*/  PRMT R26, RZ, 0x7610, R26 ;  /* 0x00007610ff1a7816 */ /* 0x000fe2000000001a */
[----:B------:R-:W2:Y:S04]  /*21610*/  LDL.LU R10, [R1+0x1a4] ;  /* 0x0001a400010a7983 */ /* 0x000ea80000300800 */
[----:B------:R4:W2:Y:S01]  /*21620*/  @!P1 LDG.E.U16 R6, desc[UR10][R8.64] ;  /* 0x0000000a08069981 */ /* 0x0008a2000c1e1500 */
[----:B------:R-:W-:Y:S01]  /*21630*/  PRMT R22, RZ, 0x7610, R22 ;  /* 0x00007610ff167816 */ /* 0x000fe20000000016 */
[----:B----4-:R-:W-:Y:S02]  /*21640*/  @!P1 IMAD.MOV.U32 R8, RZ, RZ, R4 ;  /* 0x000000ffff089224 */ /* 0x010fe400078e0004 */
[----:B------:R-:W-:Y:S01]  /*21650*/  @!P1 IMAD.MOV.U32 R9, RZ, RZ, R5 ;  /* 0x000000ffff099224 */ /* 0x000fe200078e0005 */
[----:B------:R-:W4:Y:S04]  /*21660*/  LDL R4, [R1+0x5a8] ;  /* 0x0005a80001047983 */ /* 0x000f280000100800 */
[----:B------:R0:W4:Y:S04]  /*21670*/  @!P1 LDG.E.U16 R26, desc[UR10][R8.64] ;  /* 0x0000000a081a9981 */ /* 0x000128000c1e1500 */
[----:B------:R-:W4:Y:S01]  /*21680*/  LDL R5, [R1+0x5a4] ;  /* 0x0005a40001057983 */ /* 0x000f220000100800 */
[----:B0-----:R-:W-:-:S02]  /*21690*/  @!P1 IMAD.MOV.U32 R9, RZ, RZ, R3 ;  /* 0x000000ffff099224 */ /* 0x001fc400078e0003 */
[----:B---3--:R-:W-:-:S05]  /*216a0*/  @!P1 IMAD.MOV.U32 R8, RZ, RZ, R0 ;  /* 0x000000ffff089224 */ /* 0x008fca00078e0000 */
[----:B------:R0:W3:Y:S04]  /*216b0*/  @!P1 LDG.E.U16 R22, desc[UR10][R8.64] ;  /* 0x0000000a08169981 */ /* 0x0000e8000c1e1500 */
[----:B------:R-:W-:Y:S04]  /*216c0*/  STS.U16 [R2+UR5+0xa900], R28 ;  /* 0x00a9001c02007988 */ /* 0x000fe80008000405 */
[----:B--2---:R1:W-:Y:S04]  /*216d0*/  STL [R1], R6 ;  /* 0x0000000601007387 */ /* 0x0043e80000100800 */
[----:B------:R-:W-:Y:S04]  /*216e0*/  STS.U16 [R2+UR5+0xb100], R12 ;  /* 0x00b1000c02007988 */ /* 0x000fe80008000405 */
[----:B------:R2:W-:Y:S04]  /*216f0*/  STS.U16 [R2+UR5+0xb900], R11 ;  /* 0x00b9000b02007988 */ /* 0x0005e80008000405 */
[----:B-1----:R-:W3:Y:S04]  /*21700*/  LDL R6, [R1+0x568] ;  /* 0x0005680001067983 */ /* 0x002ee80000100800 */
[----:B------:R-:W3:Y:S04]  /*21710*/  LDL.LU R28, [R1+0x1a8] ;  /* 0x0001a800011c7983 */ /* 0x000ee80000300800 */
[----:B----4-:R-:W-:Y:S04]  /*21720*/  STL [R1+0x17ec], R26 ;  /* 0x0017ec1a01007387 */ /* 0x010fe80000100800 */
[----:B--2---:R-:W2:Y:S01]  /*21730*/  LDL R11, [R1+0x564] ;  /* 0x00056400010b7983 */ /* 0x004ea20000100800 */
[----:B------:R-:W-:-:S03]  /*21740*/  PRMT R18, RZ, 0x7610, R18 ;  /* 0x00007610ff127816 */ /* 0x000fc60000000012 */
[----:B------:R-:W4:Y:S01]  /*21750*/  LDL R0, [R1+0x528] ;  /* 0x0005280001007983 */ /* 0x000f220000100800 */
[----:B0-----:R-:W-:-:S03]  /*21760*/  @!P1 IMAD.MOV.U32 R8, RZ, RZ, R4 ;  /* 0x000000ffff089224 */ /* 0x001fc600078e0004 */
[----:B------:R-:W4:Y:S01]  /*21770*/  LDL.LU R13, [R1+0x1ac] ;  /* 0x0001ac00010d7983 */ /* 0x000f220000300800 */
[----:B------:R-:W-:-:S05]  /*21780*/  @!P1 IMAD.MOV.U32 R9, RZ, RZ, R5 ;  /* 0x000000ffff099224 */ /* 0x000fca00078e0005 */
[----:B------:R0:W4:Y:S04]  /*21790*/  @!P1 LDG.E.U16 R18, desc[UR10][R8.64] ;  /* 0x0000000a08129981 */ /* 0x000128000c1e1500 */
[----:B---3--:R-:W-:Y:S04]  /*217a0*/  STL [R1+0x17f0], R22 ;  /* 0x0017f01601007387 */ /* 0x008fe80000100800 */
[----:B------:R-:W-:Y:S04]  /*217b0*/  STL [R1+0x10], R20 ;  /* 0x0000101401007387 */ /* 0x000fe80000100800 */
[----:B------:R-:W3:Y:S01]  /*217c0*/  LDL R3, [R1+0x524] ;  /* 0x0005240001037983 */ /* 0x000ee20000100800 */
[----:B------:R-:W-:-:S03]  /*217d0*/  PRMT R7, RZ, 0x7610, R7 ;  /* 0x00007610ff077816 */ /* 0x000fc60000000007 */
[----:B------:R1:W-:Y:S01]  /*217e0*/  STS.U16 [R2+UR5+0xc100], R15 ;  /* 0x00c1000f02007988 */ /* 0x0003e20008000405 */
[----:B0-----:R-:W-:-:S03]  /*217f0*/  @!P1 IMAD.MOV.U32 R8, RZ, RZ, R6 ;  /* 0x000000ffff089224 */ /* 0x001fc600078e0006 */
[----:B------:R-:W-:Y:S04]  /*21800*/  STS.U16 [R2+UR5+0xc900], R14 ;  /* 0x00c9000e02007988 */ /* 0x000fe80008000405 */
[----:B------:R4:W-:Y:S04]  /*21810*/  STS.U16 [R2+UR5+0xd100], R10 ;  /* 0x00d1000a02007988 */ /* 0x0009e80008000405 */
[----:B-1----:R-:W3:Y:S01]  /*21820*/  LDL.LU R15, [R1+0x1b4] ;  /* 0x0001b400010f7983 */ /* 0x002ee20000300800 */
[----:B--2---:R-:W-:-:S03]  /*21830*/  @!P1 IMAD.MOV.U32 R9, RZ, RZ, R11 ;  /* 0x000000ffff099224 */ /* 0x004fc600078e000b */
[----:B------:R-:W2:Y:S04]  /*21840*/  LDL R4, [R1+0x4e8] ;  /* 0x0004e80001047983 */ /* 0x000ea80000100800 */
[----:B------:R0:W2:Y:S01]  /*21850*/  @!P1 LDG.E.U16 R7, desc[UR10][R8.64] ;  /* 0x0000000a08079981 */ /* 0x0000a2000c1e1500 */
[----:B----4-:R-:W-:Y:S01]  /*21860*/  @!P1 IMAD.MOV.U32 R10, RZ, RZ, R0 ;  /* 0x000000ffff0a9224 */ /* 0x010fe200078e0000 */
[----:B0-----:R-:W-:Y:S02]  /*21870*/  PRMT R8, RZ, 0x7610, R8 ;  /* 0x00007610ff087816 */ /* 0x001fe40000000008 */
[----:B------:R-:W-:Y:S04]  /*21880*/  STL [R1+0x17f4], R18 ;  /* 0x0017f41201007387 */ /* 0x000fe80000100800 */
[----:B------:R-:W4:Y:S04]  /*21890*/  LDL R5, [R1+0x4e4] ;  /* 0x0004e40001057983 */ /* 0x000f280000100800 */
[----:B------:R-:W4:Y:S04]  /*218a0*/  LDL R12, [R1+0x4a4] ;  /* 0x0004a400010c7983 */ /* 0x000f280000100800 */
[----:B------:R-:W4:Y:S04]  /*218b0*/  LDL R6, [R1+0x4a8] ;  /* 0x0004a80001067983 */ /* 0x000f280000100800 */
[----:B------:R-:W4:Y:S01]  /*218c0*/  LDL.LU R14, [R1+0x1b8] ;  /* 0x0001b800010e7983 */ /* 0x000f220000300800 */
[----:B---3--:R-:W-:-:S05]  /*218d0*/  @!P1 IMAD.MOV.U32 R11, RZ, RZ, R3 ;  /* 0x000000ffff0b9224 */ /* 0x008fca00078e0003 */
[----:B------:R0:W3:Y:S04]  /*218e0*/  @!P1 LDG.E.U16 R8, desc[UR10][R10.64] ;  /* 0x0000000a0a089981 */ /* 0x0000e8000c1e1500 */
[----:B--2---:R-:W-:Y:S04]  /*218f0*/  STL [R1+0x17f8], R7 ;  /* 0x0017f80701007387 */ /* 0x004fe80000100800 */
[----:B------:R-:W2:Y:S04]  /*21900*/  LDL.LU R24, [R1+0x1bc] ;  /* 0x0001bc0001187983 */ /* 0x000ea80000300800 */
[----:B------:R-:W2:Y:S04]  /*21910*/  LDL R3, [R1+0x464] ;  /* 0x0004640001037983 */ /* 0x000ea80000100800 */
[----:B------:R-:W2:Y:S01]  /*21920*/  LDL R0, [R1+0x468] ;  /* 0x0004680001007983 */ /* 0x000ea20000100800 */
[----:B0-----:R-:W-:-:S02]  /*21930*/  @!P1 IMAD.MOV.U32 R10, RZ, RZ, R4 ;  /* 0x000000ffff0a9224 */ /* 0x001fc400078e0004 */
[----:B----4-:R-:W-:Y:S01]  /*21940*/  @!P1 IMAD.MOV.U32 R11, RZ, RZ, R5 ;  /* 0x000000ffff0b9224 */ /* 0x010fe200078e0005 */
[----:B---3--:R-:W-:Y:S04]  /*21950*/  STL [R1+0x17fc], R8 ;  /* 0x0017fc0801007387 */ /* 0x008fe80000100800 */
[----:B------:R-:W3:Y:S04]  /*21960*/  LDL R5, [R1+0x42c] ;  /* 0x00042c0001057983 */ /* 0x000ee80000100800 */
[----:B------:R-:W4:Y:S04]  /*21970*/  LDL R4, [R1+0xbb8] ;  /* 0x000bb80001047983 */ /* 0x000f280000100800 */
[----:B------:R-:W-:Y:S04]  /*21980*/  STS.U16 [R2+UR5+0xd900], R28 ;  /* 0x00d9001c02007988 */ /* 0x000fe80008000405 */
[----:B------:R-:W-:Y:S04]  /*21990*/  STS.U16 [R2+UR5+0xe100], R13 ;  /* 0x00e1000d02007988 */ /* 0x000fe80008000405 */
[----:B------:R0:W-:Y:S02]  /*219a0*/  STS.U16 [R2+UR5+0xe900], R15 ;  /* 0x00e9000f02007988 */ /* 0x0001e40008000405 */
[----:B0-----:R-:W0:Y:S01]  /*219b0*/  S2R R15, SR_TID.X ;  /* 0x00000000000f7919 */ /* 0x001e220000002100 */
[----:B------:R-:W-:Y:S01]  /*219c0*/  PRMT R9, RZ, 0x7610, R9 ;  /* 0x00007610ff097816 */ /* 0x000fe20000000009 */
[----:B------:R-:W-:-:S02]  /*219d0*/  @!P1 IMAD.MOV.U32 R13, RZ, RZ, R12 ;  /* 0x000000ffff0d9224 */ /* 0x000fc400078e000c */
[----:B------:R-:W-:-:S03]  /*219e0*/  @!P1 IMAD.MOV.U32 R12, RZ, RZ, R6 ;  /* 0x000000ffff0c9224 */ /* 0x000fc600078e0006 */
[----:B------:R1:W4:Y:S02]  /*219f0*/  @!P1 LDG.E.U16 R9, desc[UR10][R10.64] ;  /* 0x0000000a0a099981 */ /* 0x000324000c1e1500 */
[----:B-1----:R-:W-:Y:S02]  /*21a00*/  PRMT R10, RZ, 0x7610, R10 ;  /* 0x00007610ff0a7816 */ /* 0x002fe4000000000a */
[----:B------:R-:W-:-:S04]  /*21a10*/  PRMT R11, RZ, 0x7610, R11 ;  /* 0x00007610ff0b7816 */ /* 0x000fc8000000000b */
[----:B------:R2:W4:Y:S04]  /*21a20*/  @!P1 LDG.E.U16 R10, desc[UR10][R12.64] ;  /* 0x0000000a0c0a9981 */ /* 0x000528000c1e1500 */
[----:B------:R4:W-:Y:S01]  /*21a30*/  STS.U16 [R2+UR5+0xf100], R14 ;  /* 0x00f1000e02007988 */ /* 0x0009e20008000405 */
[----:B--2---:R-:W-:Y:S02]  /*21a40*/  @!P1 IMAD.MOV.U32 R12, RZ, RZ, R0 ;  /* 0x000000ffff0c9224 */ /* 0x004fe400078e0000 */
[----:B------:R-:W-:Y:S01]  /*21a50*/  @!P1 IMAD.MOV.U32 R13, RZ, RZ, R3 ;  /* 0x000000ffff0d9224 */ /* 0x000fe200078e0003 */
[----:B0-----:R-:W-:-:S04]  /*21a60*/  LOP3.LUT R20, R15, 0x7f, RZ, 0xc0, !PT ;  /* 0x0000007f0f147812 */ /* 0x001fc800078ec0ff */
[----:B------:R0:W2:Y:S02]  /*21a70*/  @!P1 LDG.E.U16 R11, desc[UR10][R12.64] ;  /* 0x0000000a0c0b9981 */ /* 0x0000a4000c1e1500 */
[----:B0-----:R-:W-:Y:S01]  /*21a80*/  PRMT R12, RZ, 0x7610, R12 ;  /* 0x00007610ff0c7816 */ /* 0x001fe2000000000c */
[----:B---3--:R-:W-:Y:S02]  /*21a90*/  @!P1 IMAD.MOV.U32 R15, RZ, RZ, R5 ;  /* 0x000000ffff0f9224 */ /* 0x008fe400078e0005 */
[----:B----4-:R-:W-:-:S05]  /*21aa0*/  @!P1 IMAD.MOV.U32 R14, RZ, RZ, R4 ;  /* 0x000000ffff0e9224 */ /* 0x010fca00078e0004 */
[----:B------:R-:W3:Y:S01]  /*21ab0*/  @!P1 LDG.E.U16 R12, desc[UR10][R14.64] ;  /* 0x0000000a0e0c9981 */ /* 0x000ee2000c1e1500 */
[----:B------:R-:W-:-:S03]  /*21ac0*/  IMAD.SHL.U32 R7, R20, 0x2, RZ ;  /* 0x0000000214077824 */ /* 0x000fc600078e00ff */
[----:B------:R0:W-:Y:S04]  /*21ad0*/  STL [R1+0x1800], R9 ;  /* 0x0018000901007387 */ /* 0x0001e80000100800 */
[----:B------:R-:W4:Y:S04]  /*21ae0*/  LDL.LU R28, [R1+0x1dc] ;  /* 0x0001dc00011c7983 */ /* 0x000f280000300800 */
[----:B------:R-:W-:Y:S04]  /*21af0*/  STL [R1+0x1804], R10 ;  /* 0x0018040a01007387 */ /* 0x000fe80000100800 */
[----:B------:R-:W4:Y:S04]  /*21b00*/  LDL R3, [R1+0xbbc] ;  /* 0x000bbc0001037983 */ /* 0x000f280000100800 */
[----:B------:R-:W4:Y:S04]  /*21b10*/  LDL R0, [R1+0xbe8] ;  /* 0x000be80001007983 */ /* 0x000f280000100800 */
[----:B------:R-:W4:Y:S04]  /*21b20*/  LDL.LU R26, [R1+0x1d8] ;  /* 0x0001d800011a7983 */ /* 0x000f280000300800 */
[----:B--2---:R-:W-:Y:S04]  /*21b30*/  STL [R1+0x1808], R11 ;  /* 0x0018080b01007387 */ /* 0x004fe80000100800 */
[----:B------:R-:W2:Y:S04]  /*21b40*/  LDL.LU R4, [R1+0x1d4] ;  /* 0x0001d40001047983 */ /* 0x000ea80000300800 */
[----:B---3--:R-:W-:Y:S04]  /*21b50*/  STL [R1+0x180c], R12 ;  /* 0x00180c0c01007387 */ /* 0x008fe80000100800 */
[----:B0-----:R-:W3:Y:S04]  /*21b60*/  LDL R9, [R1+0x404] ;  /* 0x0004040001097983 */ /* 0x001ee80000100800 */
[----:B------:R-:W2:Y:S04]  /*21b70*/  LDL R8, [R1+0xb94] ;  /* 0x000b940001087983 */ /* 0x000ea80000100800 */
[----:B------:R-:W2:Y:S04]  /*21b80*/  LDL.LU R16, [R1+0x1d0] ;  /* 0x0001d00001107983 */ /* 0x000ea80000300800 */
[----:B------:R-:W-:Y:S04]  /*21b90*/  STL [R1+0x1868], R7 ;  /* 0x0018680701007387 */ /* 0x000fe80000100800 */
[----:B------:R-:W2:Y:S04]  /*21ba0*/  LDL R6, [R1+0xb5c] ;  /* 0x000b5c0001067983 */ /* 0x000ea80000100800 */
[----:B------:R-:W2:Y:S01]  /*21bb0*/  LDL R5, [R1+0xb60] ;  /* 0x000b600001057983 */ /* 0x000ea20000100800 */
[----:B------:R-:W-:-:S02]  /*21bc0*/  PRMT R13, RZ, 0x7610, R13 ;  /* 0x00007610ff0d7816 */ /* 0x000fc4000000000d */
[----:B------:R-:W-:Y:S02]  /*21bd0*/  PRMT R17, RZ, 0x7610, R17 ;  /* 0x00007610ff117816 */ /* 0x000fe40000000011 */
[----:B------:R-:W-:Y:S01]  /*21be0*/  PRMT R19, RZ, 0x7610, R19 ;  /* 0x00007610ff137816 */ /* 0x000fe20000000013 */
[----:B----4-:R-:W-:Y:S02]  /*21bf0*/  @!P1 IMAD.MOV.U32 R15, RZ, RZ, R3 ;  /* 0x000000ffff0f9224 */ /* 0x010fe400078e0003 */
[----:B------:R-:W4:Y:S01]  /*21c00*/  LDL R3, [R1+0xb1c] ;  /* 0x000b1c0001037983 */ /* 0x000f220000100800 */
[----:B------:R-:W-:-:S03]  /*21c10*/  @!P1 IMAD.MOV.U32 R14, RZ, RZ, R0 ;  /* 0x000000ffff0e9224 */ /* 0x000fc600078e0000 */
[----:B------:R-:W4:Y:S04]  /*21c20*/  LDL R0, [R1+0xb20] ;  /* 0x000b200001007983 */ /* 0x000f280000100800 */
[----:B------:R3:W4:Y:S04]  /*21c30*/  @!P1 LDG.E.U16 R13, desc[UR10][R14.64] ;  /* 0x0000000a0e0d9981 */ /* 0x000728000c1e1500 */
[----:B------:R0:W-:Y:S04]  /*21c40*/  STS.U16 [R2+UR5+0xf900], R24 ;  /* 0x00f9001802007988 */ /* 0x0001e80008000405 */
[----:B------:R-:W4:Y:S01]  /*21c50*/  LDL.LU R20, [R1+0x1cc] ;  /* 0x0001cc0001147983 */ /* 0x000f220000300800 */
[----:B---3--:R-:W-:-:S02]  /*21c60*/  @!P1 IMAD.MOV.U32 R15, RZ, RZ, R9 ;  /* 0x000000ffff0f9224 */ /* 0x008fc400078e0009 */
[----:B--2---:R-:W-:Y:S01]  /*21c70*/  @!P1 IMAD.MOV.U32 R14, RZ, RZ, R8 ;  /* 0x000000ffff0e9224 */ /* 0x004fe200078e0008 */
[----:B0-----:R-:W-:Y:S01]  /*21c80*/  LOP3.LUT R2, R7, 0x20, RZ, 0x3c, !PT ;  /* 0x0000002007027812 */ /* 0x001fe200078e3cff */
[----:B------:R-:W2:Y:S04]  /*21c90*/  LDL.LU R24, [R1+0x1c8] ;  /* 0x0001c80001187983 */ /* 0x000ea80000300800 */
[----:B------:R0:W3:Y:S02]  /*21ca0*/  @!P1 LDG.E.U16 R17, desc[UR10][R14.64] ;  /* 0x0000000a0e119981 */ /* 0x0000e4000c1e1500 */
[----:B0-----:R-:W-:Y:S02]  /*21cb0*/  @!P1 IMAD.MOV.U32 R14, RZ, RZ, R5 ;  /* 0x000000ffff0e9224 */ /* 0x001fe400078e0005 */
[----:B------:R-:W-:-:S05]  /*21cc0*/  @!P1 IMAD.MOV.U32 R15, RZ, RZ, R6 ;  /* 0x000000ffff0f9224 */ /* 0x000fca00078e0006 */
[----:B------:R0:W2:Y:S04]  /*21cd0*/  @!P1 LDG.E.U16 R19, desc[UR10][R14.64] ;  /* 0x0000000a0e139981 */ /* 0x0000a8000c1e1500 */
[----:B------:R1:W-:Y:S04]  /*21ce0*/  STS.U16 [R2+UR5+0x200], R28 ;  /* 0x0002001c02007988 */ /* 0x0003e80008000405 */
[----:B------:R-:W-:Y:S04]  /*21cf0*/  STS.U16 [R2+UR5+0xa00], R26 ;  /* 0x000a001a02007988 */ /* 0x000fe80008000405 */
[----:B----4-:R-:W-:Y:S04]  /*21d00*/  STL [R1+0x1810], R13 ;  /* 0x0018100d01007387 */ /* 0x010fe80000100800 */
[----:B-1----:R-:W4:Y:S04]  /*21d10*/  LDL.LU R28, [R1+0x1c4] ;  /* 0x0001c400011c7983 */ /* 0x002f280000300800 */
[----:B------:R-:W4:Y:S04]  /*21d20*/  LDL R9, [R1+0xadc] ;  /* 0x000adc0001097983 */ /* 0x000f280000100800 */
[----:B------:R-:W4:Y:S04]  /*21d30*/  LDL R8, [R1+0xae0] ;  /* 0x000ae00001087983 */ /* 0x000f280000100800 */
[----:B------:R1:W-:Y:S01]  /*21d40*/  STS.U16 [R2+UR5+0x1200], R4 ;  /* 0x0012000402007988 */ /* 0x0003e20008000405 */
[----:B0-----:R-:W-:-:S02]  /*21d50*/  @!P1 IMAD.MOV.U32 R14, RZ, RZ, R0 ;  /* 0x000000ffff0e9224 */ /* 0x001fc400078e0000 */
[----:B------:R-:W-:Y:S01]  /*21d60*/  @!P1 IMAD.MOV.U32 R15, RZ, RZ, R3 ;  /* 0x000000ffff0f9224 */ /* 0x000fe200078e0003 */
[----:B---3--:R-:W-:Y:S04]  /*21d70*/  STL [R1+0x17e8], R17 ;  /* 0x0017e81101007387 */ /* 0x008fe80000100800 */
[----:B------:R-:W3:Y:S04]  /*21d80*/  LDL R7, [R1+0xa9c] ;  /* 0x000a9c0001077983 */ /* 0x000ee80000100800 */
[----:B------:R-:W3:Y:S04]  /*21d90*/  LDL R6, [R1+0xaa0] ;  /* 0x000aa00001067983 */ /* 0x000ee80000100800 */
[----:B--2---:R-:W-:Y:S04]  /*21da0*/  STL [R1+0x1814], R19 ;  /* 0x0018141301007387 */ /* 0x004fe80000100800 */
[----:B------:R-:W2:Y:S04]  /*21db0*/  LDL R5, [R1+0xa5c] ;  /* 0x000a5c0001057983 */ /* 0x000ea80000100800 */
[----:B-1----:R-:W2:Y:S04]  /*21dc0*/  LDL R4, [R1+0xa60] ;  /* 0x000a600001047983 */ /* 0x002ea80000100800 */
[----:B------:R-:W2:Y:S04]  /*21dd0*/  LDL R3, [R1+0xa1c] ;  /* 0x000a1c0001037983 */ /* 0x000ea80000100800 */
[----:B------:R-:W2:Y:S01]  /*21de0*/  LDL R0, [R1+0xa20] ;  /* 0x000a200001007983 */ /* 0x000ea20000100800 */
[----:B------:R-:W-:-:S02]  /*21df0*/  PRMT R21, RZ, 0x7610, R21 ;  /* 0x00007610ff157816 */ /* 0x000fc40000000015 */
[----:B------:R-:W-:-:S04]  /*21e00*/  PRMT R23, RZ, 0x7610, R23 ;  /* 0x00007610ff177816 */ /* 0x000fc80000000017 */
[----:B------:R4:W2:Y:S01]  /*21e10*/  @!P1 LDG.E.U16 R21, desc[UR10][R14.64] ;  /* 0x0000000a0e159981 */ /* 0x0008a2000c1e1500 */
[----:B------:R-:W-:Y:S01]  /*21e20*/  PRMT R25, RZ, 0x7610, R25 ;  /* 0x00007610ff197816 */ /* 0x000fe20000000019 */
[----:B----4-:R-:W-:Y:S02]  /*21e30*/  @!P1 IMAD.MOV.U32 R15, RZ, RZ, R9 ;  /* 0x000000ffff0f9224 */ /* 0x010fe400078e0009 */
[----:B------:R-:W-:-:S05]  /*21e40*/  @!P1 IMAD.MOV.U32 R14, RZ, RZ, R8 ;  /* 0x000000ffff0e9224 */ /* 0x000fca00078e0008 */
[----:B------:R3:W4:Y:S01]  /*21e50*/  @!P1 LDG.E.U16 R23, desc[UR10][R14.64] ;  /* 0x0000000a0e179981 */ /* 0x000722000c1e1500 */
[----:B------:R-:W-:Y:S02]  /*21e60*/  PRMT R27, RZ, 0x7610, R27 ;  /* 0x00007610ff1b7816 */ /* 0x000fe4000000001b */
[----:B------:R-:W-:Y:S01]  /*21e70*/  PRMT R29, RZ, 0x7610, R29 ;  /* 0x00007610ff1d7816 */ /* 0x000fe2000000001d */
[----:B---3--:R-:W-:Y:S02]  /*21e80*/  @!P1 IMAD.MOV.U32 R15, RZ, RZ, R7 ;  /* 0x000000ffff0f9224 */ /* 0x008fe400078e0007 */
[----:B------:R-:W-:-:S05]  /*21e90*/  @!P1 IMAD.MOV.U32 R14, RZ, RZ, R6 ;  /* 0x000000ffff0e9224 */ /* 0x000fca00078e0006 */
[----:B------:R2:W3:Y:S02]  /*21ea0*/  @!P1 LDG.E.U16 R25, desc[UR10][R14.64] ;  /* 0x0000000a0e199981 */ /* 0x0004e4000c1e1500 */
[----:B--2---:R-:W-:Y:S02]  /*21eb0*/  @!P1 IMAD.MOV.U32 R15, RZ, RZ, R5 ;  /* 0x000000ffff0f9224 */ /* 0x004fe400078e0005 */
[----:B------:R-:W-:-:S05]  /*21ec0*/  @!P1 IMAD.MOV.U32 R14, RZ, RZ, R4 ;  /* 0x000000ffff0e9224 */ /* 0x000fca00078e0004 */
[----:B------:R0:W2:Y:S02]  /*21ed0*/  @!P1 LDG.E.U16 R27, desc[UR10][R14.64] ;  /* 0x0000000a0e1b9981 */ /* 0x0000a4000c1e1500 */
[----:B0-----:R-:W-:Y:S02]  /*21ee0*/  @!P1 IMAD.MOV.U32 R14, RZ, RZ, R0 ;  /* 0x000000ffff0e9224 */ /* 0x001fe400078e0000 */
[----:B------:R-:W-:-:S05]  /*21ef0*/  @!P1 IMAD.MOV.U32 R15, RZ, RZ, R3 ;  /* 0x000000ffff0f9224 */ /* 0x000fca00078e0003 */
[----:B------:R-:W2:Y:S04]  /*21f00*/  @!P1 LDG.E.U16 R29, desc[UR10][R14.64] ;  /* 0x0000000a0e1d9981 */ /* 0x000ea8000c1e1500 */
[----:B------:R-:W-:Y:S04]  /*21f10*/  STL [R1+0x1818], R21 ;  /* 0x0018181501007387 */ /* 0x000fe80000100800 */
[----:B----4-:R-:W-:Y:S04]  /*21f20*/  STL [R1+0x181c], R23 ;  /* 0x00181c1701007387 */ /* 0x010fe80000100800 */
[----:B------:R0:W-:Y:S04]  /*21f30*/  STS.U16 [R2+UR5+0x1a00], R16 ;  /* 0x001a001002007988 */ /* 0x0001e80008000405 */
[----:B------:R1:W-:Y:S04]  /*21f40*/  STS.U16 [R2+UR5+0x2200], R20 ;  /* 0x0022001402007988 */ /* 0x0003e80008000405 */
[----:B------:R4:W-:Y:S04]  /*21f50*/  STS.U16 [R2+UR5+0x2a00], R24 ;  /* 0x002a001802007988 */ /* 0x0009e80008000405 */
[----:B------:R4:W-:Y:S04]  /*21f60*/  STS.U16 [R2+UR5+0x3200], R28 ;  /* 0x0032001c02007988 */ /* 0x0009e80008000405 */
[----:B---3--:R-:W-:Y:S04]  /*21f70*/  STL [R1+0x1820], R25 ;  /* 0x0018201901007387 */ /* 0x008fe80000100800 */
[----:B--2---:R-:W-:Y:S04]  /*21f80*/  STL [R1+0x1824], R27 ;  /* 0x0018241b01007387 */ /* 0x004fe80000100800 */
[----:B------:R-:W2:Y:S04]  /*21f90*/  LDL.LU R11, [R1+0x1c0] ;  /* 0x0001c000010b7983 */ /* 0x000ea80000300800 */
[----:B------:R-:W3:Y:S04]  /*21fa0*/  LDL.LU R10, [R1+0x1b0] ;  /* 0x0001b000010a7983 */ /* 0x000ee80000300800 */
        /* <DEDUP_REMOVED lines=12> */
[----:B----4-:R-:W4:Y:S04]  /*22070*/  LDL.LU R24, [R1+0xdc] ;  /* 0x0000dc0001187983 */ /* 0x010f280000300800 */
[----:B------:R-:W4:Y:S04]  /*22080*/  LDL.LU R28, [R1+0xd4] ;  /* 0x0000d400011c7983 */ /* 0x000f280000300800 */
        /* <DEDUP_REMOVED lines=52> */
[----:B------:R-:W2:Y:S04]  /*223d0*/  LDL.LU R7, [R1+0xc4] ;  /* 0x0000c40001077983 */ /* 0x000ea80000300800 */
[----:B--2---:R0:W-:Y:S04]  /*223e0*/  STL [R1+0x186c], R7 ;  /* 0x00186c0701007387 */ /* 0x0041e80000100800 */
[----:B0-----:R-:W2:Y:S04]  /*223f0*/  LDL.LU R7, [R1+0xc8] ;  /* 0x0000c80001077983 */ /* 0x001ea80000300800 */
[----:B--2---:R0:W-:Y:S04]  /*22400*/  STL [R1+0x1870], R7 ;  /* 0x0018700701007387 */ /* 0x0041e80000100800 */
[----:B0-----:R-:W2:Y:S04]  /*22410*/  LDL.LU R7, [R1+0xcc] ;  /* 0x0000cc0001077983 */ /* 0x001ea80000300800 */
[----:B------:R-:W-:Y:S04]  /*22420*/  STS.U16 [R2+UR5+0x3a00], R11 ;  /* 0x003a000b02007988 */ /* 0x000fe80008000405 */
[----:B---3--:R-:W-:Y:S04]  /*22430*/  STS.U16 [R2+UR5+0x4200], R10 ;  /* 0x0042000a02007988 */ /* 0x008fe80008000405 */
[----:B------:R-:W-:Y:S04]  /*22440*/  STS.U16 [R2+UR5+0x4a00], R9 ;  /* 0x004a000902007988 */ /* 0x000fe80008000405 */
[----:B------:R-:W-:Y:S04]  /*22450*/  STS.U16 [R2+UR5+0x5200], R8 ;  /* 0x0052000802007988 */ /* 0x000fe80008000405 */
[----:B------:R-:W-:Y:S04]  /*22460*/  STS.U16 [R2+UR5+0x5a00], R18 ;  /* 0x005a001202007988 */ /* 0x000fe80008000405 */
[----:B------:R-:W-:Y:S04]  /*22470*/  STS.U16 [R2+UR5+0x6200], R22 ;  /* 0x0062001602007988 */ /* 0x000fe80008000405 */
[----:B--2---:R0:W-:Y:S04]  /*22480*/  STL [R1+0x1874], R7 ;  /* 0x0018740701007387 */ /* 0x0041e80000100800 */
[----:B0-----:R-:W2:Y:S04]  /*22490*/  LDL.LU R7, [R1+0xd0] ;  /* 0x0000d00001077983 */ /* 0x001ea80000300800 */
[----:B------:R-:W-:Y:S04]  /*224a0*/  STS.U16 [R2+UR5+0x6a00], R26 ;  /* 0x006a001a02007988 */ /* 0x000fe80008000405 */
[----:B------:R0:W-:Y:S04]  /*224b0*/  STS.U16 [R2+UR5+0x7200], R6 ;  /* 0x0072000602007988 */ /* 0x0001e80008000405 */
[----:B------:R1:W-:Y:S04]  /*224c0*/  STS.U16 [R2+UR5+0x7a00], R5 ;  /* 0x007a000502007988 */ /* 0x0003e80008000405 */
[----:B------:R3:W-:Y:S04]  /*224d0*/  STS.U16 [R2+UR5+0x8200], R4 ;  /* 0x0082000402007988 */ /* 0x0007e80008000405 */
[----:B0-----:R-:W2:Y:S04]  /*224e0*/  LDL.LU R6, [R1+0xc0] ;  /* 0x0000c00001067983 */ /* 0x001ea80000300800 */
[----:B-1----:R-:W2:Y:S04]  /*224f0*/  LDL.LU R5, [R1+0xbc] ;  /* 0x0000bc0001057983 */ /* 0x002ea80000300800 */
[----:B------:R0:W-:Y:S04]  /*22500*/  STS.U16 [R2+UR5+0x8a00], R3 ;  /* 0x008a000302007988 */ /* 0x0001e80008000405 */
[----:B---3--:R-:W3:Y:S04]  /*22510*/  LDL.LU R4, [R1+0xb8] ;  /* 0x0000b80001047983 */ /* 0x008ee80000300800 */
[----:B------:R1:W-:Y:S04]  /*22520*/  STS.U16 [R2+UR5+0x9200], R0 ;  /* 0x0092000002007988 */ /* 0x0003e80008000405 */
[----:B0-----:R-:W3:Y:S04]  /*22530*/  LDL.LU R3, [R1+0xb4] ;  /* 0x0000b40001037983 */ /* 0x001ee80000300800 */
[----:B------:R0:W-:Y:S04]  /*22540*/  STS.U16 [R2+UR5+0x9a00], R16 ;  /* 0x009a001002007988 */ /* 0x0001e80008000405 */
[----:B-1----:R-:W3:Y:S04]  /*22550*/  LDL.LU R0, [R1+0xb0] ;  /* 0x0000b00001007983 */ /* 0x002ee80000300800 */
[----:B------:R1:W-:Y:S04]  /*22560*/  STS.U16 [R2+UR5+0xa200], R20 ;  /* 0x00a2001402007988 */ /* 0x0003e80008000405 */
[----:B0-----:R-:W3:Y:S04]  /*22570*/  LDL.LU R16, [R1+0xac] ;  /* 0x0000ac0001107983 */ /* 0x001ee80000300800 */
[----:B----4-:R0:W-:Y:S04]  /*22580*/  STS.U16 [R2+UR5+0xaa00], R24 ;  /* 0x00aa001802007988 */ /* 0x0101e80008000405 */
[----:B-1----:R-:W4:Y:S04]  /*22590*/  LDL.LU R20, [R1+0xa8] ;  /* 0x0000a80001147983 */ /* 0x002f280000300800 */
[----:B------:R1:W-:Y:S04]  /*225a0*/  STS.U16 [R2+UR5+0xb200], R28 ;  /* 0x00b2001c02007988 */ /* 0x0003e80008000405 */
[----:B0-----:R-:W4:Y:S04]  /*225b0*/  LDL.LU R24, [R1+0xa4] ;  /* 0x0000a40001187983 */ /* 0x001f280000300800 */
[----:B-1----:R-:W4:Y:S04]  /*225c0*/  LDL.LU R28, [R1+0xa0] ;  /* 0x0000a000011c7983 */ /* 0x002f280000300800 */
[----:B------:R-:W4:Y:S04]  /*225d0*/  LDL.LU R14, [R1+0x9c] ;  /* 0x00009c00010e7983 */ /* 0x000f280000300800 */
        /* <DEDUP_REMOVED lines=17> */
[----:B--2---:R0:W-:Y:S04]  /*226f0*/  STS.U16 [R2+UR5+0xba00], R7 ;  /* 0x00ba000702007988 */ /* 0x0041e80008000405 */
[----:B0-----:R-:W2:Y:S04]  /*22700*/  LDL.LU R7, [R1+0x1874] ;  /* 0x0018740001077983 */ /* 0x001ea80000300800 */
[----:B--2---:R0:W-:Y:S04]  /*22710*/  STS.U16 [R2+UR5+0xc200], R7 ;  /* 0x00c2000702007988 */ /* 0x0041e80008000405 */
[----:B0-----:R-:W2:Y:S04]  /*22720*/  LDL.LU R7, [R1+0x1870] ;  /* 0x0018700001077983 */ /* 0x001ea80000300800 */
[----:B--2---:R0:W-:Y:S04]  /*22730*/  STS.U16 [R2+UR5+0xca00], R7 ;  /* 0x00ca000702007988 */ /* 0x0041e80008000405 */
[----:B0-----:R-:W2:Y:S04]  /*22740*/  LDL.LU R7, [R1+0x186c] ;  /* 0x00186c0001077983 */ /* 0x001ea80000300800 */
[----:B--2---:R0:W-:Y:S04]  /*22750*/  STS.U16 [R2+UR5+0xd200], R7 ;  /* 0x00d2000702007988 */ /* 0x0041e80008000405 */
[----:B0-----:R-:W2:Y:S04]  /*22760*/  LDL.LU R7, [R1+0x1868] ;  /* 0x0018680001077983 */ /* 0x001ea80000300800 */
[----:B------:R0:W-:Y:S04]  /*22770*/  STS.U16 [R2+UR5+0xda00], R6 ;  /* 0x00da000602007988 */ /* 0x0001e80008000405 */
[----:B------:R1:W-:Y:S04]  /*22780*/  STS.U16 [R2+UR5+0xe200], R5 ;  /* 0x00e2000502007988 */ /* 0x0003e80008000405 */
[----:B---3--:R3:W-:Y:S04]  /*22790*/  STS.U16 [R2+UR5+0xea00], R4 ;  /* 0x00ea000402007988 */ /* 0x0087e80008000405 */
[----:B0-----:R-:W4:Y:S04]  /*227a0*/  LDL.LU R6, [R1+0x1864] ;  /* 0x0018640001067983 */ /* 0x001f280000300800 */
[----:B-1----:R-:W4:Y:S04]  /*227b0*/  LDL.LU R5, [R1+0x1860] ;  /* 0x0018600001057983 */ /* 0x002f280000300800 */
[----:B---3--:R-:W3:Y:S04]  /*227c0*/  LDL.LU R4, [R1+0x185c] ;  /* 0x00185c0001047983 */ /* 0x008ee80000300800 */
[----:B------:R0:W-:Y:S04]  /*227d0*/  STS.U16 [R2+UR5+0xf200], R3 ;  /* 0x00f2000302007988 */ /* 0x0001e80008000405 */
[----:B------:R1:W-:Y:S04]  /*227e0*/  STS.U16 [R2+UR5+0xfa00], R0 ;  /* 0x00fa000002007988 */ /* 0x0003e80008000405 */
[----:B0-----:R-:W3:Y:S04]  /*227f0*/  LDL.LU R3, [R1+0x1858] ;  /* 0x0018580001037983 */ /* 0x001ee80000300800 */
[----:B-1----:R-:W3:Y:S04]  /*22800*/  LDL.LU R2, [R1+0x1854] ;  /* 0x0018540001027983 */ /* 0x002ee80000300800 */
[----:B------:R-:W3:Y:S01]  /*22810*/  LDL.LU R0, [R1+0x1850] ;  /* 0x0018500001007983 */ /* 0x000ee20000300800 */
[----:B--2---:R-:W-:-:S05]  /*22820*/  LOP3.LUT R7, R7, 0x30, RZ, 0x3c, !PT ;  /* 0x0000003007077812 */ /* 0x004fca00078e3cff */
[----:B------:R0:W-:Y:S04]  /*22830*/  STS.U16 [R7+UR5+0x300], R16 ;  /* 0x0003001007007988 */ /* 0x0001e80008000405 */
[----:B----4-:R1:W-:Y:S04]  /*22840*/  STS.U16 [R7+UR5+0xb00], R20 ;  /* 0x000b001407007988 */ /* 0x0103e80008000405 */
[----:B------:R2:W-:Y:S04]  /*22850*/  STS.U16 [R7+UR5+0x1300], R24 ;  /* 0x0013001807007988 */ /* 0x0005e80008000405 */
[----:B0-----:R-:W4:Y:S04]  /*22860*/  LDL.LU R16, [R1+0x184c] ;  /* 0x00184c0001107983 */ /* 0x001f280000300800 */
[----:B-1----:R-:W3:Y:S04]  /*22870*/  LDL.LU R20, [R1+0x1848] ;  /* 0x0018480001147983 */ /* 0x002ee80000300800 */
[----:B--2---:R-:W2:Y:S04]  /*22880*/  LDL.LU R24, [R1+0x1844] ;  /* 0x0018440001187983 */ /* 0x004ea80000300800 */
[----:B------:R0:W-:Y:S04]  /*22890*/  STS.U16 [R7+UR5+0x1b00], R28 ;  /* 0x001b001c07007988 */ /* 0x0001e80008000405 */
[----:B------:R1:W-:Y:S04]  /*228a0*/  STS.U16 [R7+UR5+0x2300], R14 ;  /* 0x0023000e07007988 */ /* 0x0003e80008000405 */
[----:B0-----:R-:W4:Y:S04]  /*228b0*/  LDL.LU R28, [R1+0x1840] ;  /* 0x00184000011c7983 */ /* 0x001f280000300800 */
[----:B-1----:R-:W3:Y:S04]  /*228c0*/  LDL.LU R14, [R1+0x50] ;  /* 0x00005000010e7983 */ /* 0x002ee80000300800 */
[----:B---3--:R0:W-:Y:S04]  /*228d0*/  STL [R1+0x1830], R14 ;  /* 0x0018300e01007387 */ /* 0x0081e80000100800 */
[----:B0-----:R-:W3:Y:S04]  /*228e0*/  LDL.LU R14, [R1+0x54] ;  /* 0x00005400010e7983 */ /* 0x001ee80000300800 */
[----:B---3--:R0:W-:Y:S04]  /*228f0*/  STL [R1+0x1834], R14 ;  /* 0x0018340e01007387 */ /* 0x0081e80000100800 */
[----:B0-----:R-:W3:Y:S04]  /*22900*/  LDL.LU R14, [R1+0x58] ;  /* 0x00005800010e7983 */ /* 0x001ee80000300800 */
[----:B------:R-:W-:Y:S04]  /*22910*/  STS.U16 [R7+UR5+0x2b00], R15 ;  /* 0x002b000f07007988 */ /* 0x000fe80008000405 */
        /* <DEDUP_REMOVED lines=17> */
[----:B------:R0:W-:Y:S02]  /*22a30*/  STS.U16 [R7+UR5+0xab00], R26 ;  /* 0x00ab001a07007988 */ /* 0x0001e40008000405 */
[----:B0-----:R-:W0:Y:S02]  /*22a40*/  S2R R26, SR_TID.X ;  /* 0x00000000001a7919 */ /* 0x001e240000002100 */
[----:B0-----:R-:W-:-:S05]  /*22a50*/  LOP3.LUT R26, R26, 0x7f, RZ, 0xc0, !PT ;  /* 0x0000007f1a1a7812 */ /* 0x001fca00078ec0ff */
[----:B------:R-:W-:Y:S01]  /*22a60*/  IMAD.SHL.U32 R26, R26, 0x2, RZ ;  /* 0x000000021a1a7824 */ /* 0x000fe200078e00ff */
[----:B---3--:R0:W-:Y:S04]  /*22a70*/  STL [R1+0x183c], R14 ;  /* 0x00183c0e01007387 */ /* 0x0081e80000100800 */
[----:B------:R-:W3:Y:S04]  /*22a80*/  LDL.LU R29, [R1+0x4c] ;  /* 0x00004c00011d7983 */ /* 0x000ee80000300800 */
[----:B------:R-:W3:Y:S01]  /*22a90*/  LDL.LU R27, [R1+0x48] ;  /* 0x00004800011b7983 */ /* 0x000ee20000300800 */
[----:B0-----:R-:W-:-:S03]  /*22aa0*/  LOP3.LUT R14, R26, 0x30, RZ, 0x3c, !PT ;  /* 0x000000301a0e7812 */ /* 0x001fc600078e3cff */
        /* <DEDUP_REMOVED lines=8> */
[----:B----4-:R-:W-:Y:S04]  /*22b30*/  STS.U16 [R14+UR5+0xb300], R28 ;  /* 0x00b3001c0e007988 */ /* 0x010fe80008000405 */
[----:B------:R-:W4:Y:S04]  /*22b40*/  LDL.LU R9, [R1+0x24] ;  /* 0x0000240001097983 */ /* 0x000f280000300800 */
[----:B--2---:R-:W-:Y:S04]  /*22b50*/  STS.U16 [R14+UR5+0xbb00], R24 ;  /* 0x00bb00180e007988 */ /* 0x004fe80008000405 */
[----:B------:R-:W2:Y:S04]  /*22b60*/  LDL.LU R8, [R1+0x20] ;  /* 0x0000200001087983 */ /* 0x000ea80000300800 */
[----:B------:R-:W-:Y:S04]  /*22b70*/  STS.U16 [R14+UR5+0xc300], R20 ;  /* 0x00c300140e007988 */ /* 0x000fe80008000405 */
[----:B------:R-:W2:Y:S04]  /*22b80*/  LDL.LU R7, [R1+0x1c] ;  /* 0x00001c0001077983 */ /* 0x000ea80000300800 */
[----:B------:R-:W-:Y:S04]  /*22b90*/  STS.U16 [R14+UR5+0xcb00], R16 ;  /* 0x00cb00100e007988 */ /* 0x000fe80008000405 */
[----:B------:R-:W2:Y:S04]  /*22ba0*/  LDL.LU R18, [R1+0x18] ;  /* 0x0000180001127983 */ /* 0x000ea80000300800 */
[----:B------:R-:W-:Y:S04]  /*22bb0*/  STS.U16 [R14+UR5+0xd300], R0 ;  /* 0x00d300000e007988 */ /* 0x000fe80008000405 */
[----:B------:R-:W2:Y:S04]  /*22bc0*/  LDL.LU R22, [R1+0x14] ;  /* 0x0000140001167983 */ /* 0x000ea80000300800 */
[----:B------:R0:W-:Y:S04]  /*22bd0*/  STS.U16 [R14+UR5+0xdb00], R2 ;  /* 0x00db00020e007988 */ /* 0x0001e80008000405 */
[----:B------:R-:W2:Y:S04]  /*22be0*/  LDL.LU R26, [R1+0x10] ;  /* 0x00001000011a7983 */ /* 0x000ea80000300800 */
[----:B------:R1:W-:Y:S04]  /*22bf0*/  STS.U16 [R14+UR5+0xe300], R3 ;  /* 0x00e300030e007988 */ /* 0x0003e80008000405 */
[----:B------:R-:W-:Y:S04]  /*22c00*/  STL [R1+0x17e0], R28 ;  /* 0x0017e01c01007387 */ /* 0x000fe80000100800 */
[----:B------:R-:W-:Y:S04]  /*22c10*/  STS.U16 [R14+UR5+0xeb00], R4 ;  /* 0x00eb00040e007988 */ /* 0x000fe80008000405 */
[----:B0-----:R-:W2:Y:S04]  /*22c20*/  LDL.LU R2, [R1] ;  /* 0x0000000001027983 */ /* 0x001ea80000300800 */
[----:B------:R-:W-:Y:S04]  /*22c30*/  STS.U16 [R14+UR5+0xf300], R5 ;  /* 0x00f300050e007988 */ /* 0x000fe80008000405 */
[----:B-1----:R-:W2:Y:S04]  /*22c40*/  LDL.LU R3, [R1+0x8] ;  /* 0x0000080001037983 */ /* 0x002ea80000300800 */
[----:B------:R0:W-:Y:S04]  /*22c50*/  STS.U16 [R14+UR5+0xfb00], R6 ;  /* 0x00fb00060e007988 */ /* 0x0001e80008000405 */
[----:B0-----:R-:W3:Y:S01]  /*22c60*/  LDL.LU R14, [R1+0x183c] ;  /* 0x00183c00010e7983 */ /* 0x001ee20000300800 */
[----:B------:R-:W0:Y:S02]  /*22c70*/  S2R R17, SR_TID.X ;  /* 0x0000000000117919 */ /* 0x000e240000002100 */
[----:B0-----:R-:W-:-:S05]  /*22c80*/  LOP3.LUT R17, R17, 0x7f, RZ, 0xc0, !PT ;  /* 0x0000007f11117812 */ /* 0x001fca00078ec0ff */
[----:B------:R-:W-:-:S05]  /*22c90*/  IMAD.SHL.U32 R15, R17, 0x2, RZ ;  /* 0x00000002110f7824 */ /* 0x000fca00078e00ff */
[----:B------:R-:W-:-:S05]  /*22ca0*/  LOP3.LUT R17, R15, 0x40, RZ, 0x3c, !PT ;  /* 0x000000400f117812 */ /* 0x000fca00078e3cff */
[----:B---3--:R0:W-:Y:S04]  /*22cb0*/  STS.U16 [R17+UR5+0x400], R14 ;  /* 0x0004000e11007988 */ /* 0x0081e80008000405 */
[----:B0-----:R-:W3:Y:S04]  /*22cc0*/  LDL.LU R14, [R1+0x1838] ;  /* 0x00183800010e7983 */ /* 0x001ee80000300800 */
[----:B---3--:R0:W-:Y:S04]  /*22cd0*/  STS.U16 [R17+UR5+0xc00], R14 ;  /* 0x000c000e11007988 */ /* 0x0081e80008000405 */
[----:B0-----:R-:W3:Y:S04]  /*22ce0*/  LDL.LU R14, [R1+0x1834] ;  /* 0x00183400010e7983 */ /* 0x001ee80000300800 */
[----:B---3--:R0:W-:Y:S04]  /*22cf0*/  STS.U16 [R17+UR5+0x1400], R14 ;  /* 0x0014000e11007988 */ /* 0x0081e80008000405 */
[----:B0-----:R-:W3:Y:S04]  /*22d00*/  LDL.LU R14, [R1+0x1830] ;  /* 0x00183000010e7983 */ /* 0x001ee80000300800 */
[----:B---3--:R0:W-:Y:S04]  /*22d10*/  STS.U16 [R17+UR5+0x1c00], R14 ;  /* 0x001c000e11007988 */ /* 0x0081e80008000405 */
[----:B------:R1:W-:Y:S04]  /*22d20*/  STS.U16 [R17+UR5+0x2400], R29 ;  /* 0x0024001d11007988 */ /* 0x0003e80008000405 */
[----:B------:R3:W-:Y:S04]  /*22d30*/  STS.U16 [R17+UR5+0x2c00], R27 ;  /* 0x002c001b11007988 */ /* 0x0007e80008000405 */
[----:B0-----:R-:W2:Y:S04]  /*22d40*/  LDL.LU R14, [R1+0x182c] ;  /* 0x00182c00010e7983 */ /* 0x001ea80000300800 */
[----:B-1----:R-:W2:Y:S04]  /*22d50*/  LDL.LU R29, [R1+0x1828] ;  /* 0x00182800011d7983 */ /* 0x002ea80000300800 */
[----:B---3--:R-:W3:Y:S04]  /*22d60*/  LDL.LU R27, [R1+0x1824] ;  /* 0x00182400011b7983 */ /* 0x008ee80000300800 */
[----:B------:R0:W-:Y:S04]  /*22d70*/  STS.U16 [R17+UR5+0x3400], R25 ;  /* 0x0034001911007988 */ /* 0x0001e80008000405 */
[----:B------:R1:W-:Y:S04]  /*22d80*/  STS.U16 [R17+UR5+0x3c00], R23 ;  /* 0x003c001711007988 */ /* 0x0003e80008000405 */
[----:B------:R4:W-:Y:S04]  /*22d90*/  STS.U16 [R17+UR5+0x4400], R21 ;  /* 0x0044001511007988 */ /* 0x0009e80008000405 */
[----:B0-----:R-:W3:Y:S04]  /*22da0*/  LDL.LU R25, [R1+0x1820] ;  /* 0x0018200001197983 */ /* 0x001ee80000300800 */
[----:B-1----:R-:W3:Y:S04]  /*22db0*/  LDL.LU R23, [R1+0x181c] ;  /* 0x00181c0001177983 */ /* 0x002ee80000300800 */
[----:B----4-:R-:W4:Y:S04]  /*22dc0*/  LDL.LU R21, [R1+0x1818] ;  /* 0x0018180001157983 */ /* 0x010f280000300800 */
[----:B------:R0:W-:Y:S04]  /*22dd0*/  STS.U16 [R17+UR5+0x4c00], R19 ;  /* 0x004c001311007988 */ /* 0x0001e80008000405 */
[----:B------:R1:W-:Y:S04]  /*22de0*/  STS.U16 [R17+UR5+0x5400], R13 ;  /* 0x0054000d11007988 */ /* 0x0003e80008000405 */
[----:B------:R1:W-:Y:S04]  /*22df0*/  STS.U16 [R17+UR5+0x5c00], R12 ;  /* 0x005c000c11007988 */ /* 0x0003e80008000405 */
[----:B0-----:R-:W3:Y:S04]  /*22e00*/  LDL.LU R19, [R1+0x1814] ;  /* 0x0018140001137983 */ /* 0x001ee80000300800 */
[----:B-1----:R-:W4:Y:S04]  /*22e10*/  LDL.LU R13, [R1+0x1810] ;  /* 0x00181000010d7983 */ /* 0x002f280000300800 */
[----:B------:R-:W3:Y:S04]  /*22e20*/  LDL.LU R12, [R1+0x180c] ;  /* 0x00180c00010c7983 */ /* 0x000ee80000300800 */
[----:B------:R0:W-:Y:S04]  /*22e30*/  STS.U16 [R17+UR5+0x6400], R11 ;  /* 0x0064000b11007988 */ /* 0x0001e80008000405 */
[----:B------:R1:W-:Y:S04]  /*22e40*/  STS.U16 [R17+UR5+0x6c00], R10 ;  /* 0x006c000a11007988 */ /* 0x0003e80008000405 */
[----:B------:R1:W-:Y:S04]  /*22e50*/  STS.U16 [R17+UR5+0x7400], R9 ;  /* 0x0074000911007988 */ /* 0x0003e80008000405 */
[----:B0-----:R-:W4:Y:S04]  /*22e60*/  LDL.LU R11, [R1+0x1808] ;  /* 0x00180800010b7983 */ /* 0x001f280000300800 */
[----:B-1----:R-:W3:Y:S04]  /*22e70*/  LDL.LU R10, [R1+0x1804] ;  /* 0x00180400010a7983 */ /* 0x002ee80000300800 */
[----:B------:R-:W4:Y:S04]  /*22e80*/  LDL.LU R9, [R1+0x1800] ;  /* 0x0018000001097983 */ /* 0x000f280000300800 */
[----:B--2---:R0:W-:Y:S04]  /*22e90*/  STS.U16 [R17+UR5+0x7c00], R8 ;  /* 0x007c000811007988 */ /* 0x0041e80008000405 */
[----:B------:R1:W-:Y:S04]  /*22ea0*/  STS.U16 [R17+UR5+0x8400], R7 ;  /* 0x0084000711007988 */ /* 0x0003e80008000405 */
[----:B------:R2:W-:Y:S04]  /*22eb0*/  STS.U16 [R17+UR5+0x8c00], R18 ;  /* 0x008c001211007988 */ /* 0x0005e80008000405 */
[----:B0-----:R-:W3:Y:S04]  /*22ec0*/  LDL.LU R8, [R1+0x17fc] ;  /* 0x0017fc0001087983 */ /* 0x001ee80000300800 */
[----:B-1----:R-:W4:Y:S04]  /*22ed0*/  LDL.LU R7, [R1+0x17f8] ;  /* 0x0017f80001077983 */ /* 0x002f280000300800 */
[----:B--2---:R-:W2:Y:S04]  /*22ee0*/  LDL.LU R18, [R1+0x17f4] ;  /* 0x0017f40001127983 */ /* 0x004ea80000300800 */
[----:B------:R0:W-:Y:S04]  /*22ef0*/  STS.U16 [R17+UR5+0x9400], R22 ;  /* 0x0094001611007988 */ /* 0x0001e80008000405 */
[----:B------:R1:W-:Y:S04]  /*22f00*/  STS.U16 [R17+UR5+0x9c00], R26 ;  /* 0x009c001a11007988 */ /* 0x0003e80008000405 */
[----:B0-----:R-:W3:Y:S04]  /*22f10*/  LDL.LU R22, [R1+0x17f0] ;  /* 0x0017f00001167983 */ /* 0x001ee80000300800 */
[----:B-1----:R-:W4:Y:S04]  /*22f20*/  LDL.LU R26, [R1+0x17ec] ;  /* 0x0017ec00011a7983 */ /* 0x002f280000300800 */
[----:B------:R0:W-:Y:S04]  /*22f30*/  STS.U16 [R17+UR5+0xa400], R3 ;  /* 0x00a4000311007988 */ /* 0x0001e80008000405 */
[----:B------:R1:W-:Y:S04]  /*22f40*/  STS.U16 [R17+UR5+0xac00], R2 ;  /* 0x00ac000211007988 */ /* 0x0003e80008000405 */
[----:B0-----:R-:W2:Y:S04]  /*22f50*/  LDL R3, [R1+0x400] ;  /* 0x0004000001037983 */ /* 0x001ea80000100800 */
[----:B-1----:R-:W2:Y:S01]  /*22f60*/  LDL R2, [R1+0xb90] ;  /* 0x000b900001027983 */ /* 0x002ea20000100800 */
[----:B------:R-:W-:-:S03]  /*22f70*/  PRMT R28, RZ, 0x7610, R28 ;  /* 0x00007610ff1c7816 */ /* 0x000fc6000000001c */
[----:B----4-:R-:W-:Y:S04]  /*22f80*/  STS.U16 [R17+UR5+0xb400], R26 ;  /* 0x00b4001a11007988 */ /* 0x010fe80008000405 */
[----:B---3--:R-:W-:Y:S04]  /*22f90*/  STS.U16 [R17+UR5+0xbc00], R22 ;  /* 0x00bc001611007988 */ /* 0x008fe80008000405 */
[----:B--2---:R-:W-:Y:S04]  /*22fa0*/  STS.U16 [R17+UR5+0xc400], R18 ;  /* 0x00c4001211007988 */ /* 0x004fe80008000405 */
[----:B------:R-:W-:Y:S04]  /*22fb0*/  STS.U16 [R17+UR5+0xcc00], R7 ;  /* 0x00cc000711007988 */ /* 0x000fe80008000405 */
[----:B------:R-:W-:Y:S04]  /*22fc0*/  STS.U16 [R17+UR5+0xd400], R8 ;  /* 0x00d4000811007988 */ /* 0x000fe80008000405 */
[----:B------:R-:W-:Y:S04]  /*22fd0*/  STS.U16 [R17+UR5+0xdc00], R9 ;  /* 0x00dc000911007988 */ /* 0x000fe80008000405 */
[----:B------:R-:W-:Y:S04]  /*22fe0*/  STS.U16 [R17+UR5+0xe400], R10 ;  /* 0x00e4000a11007988 */ /* 0x000fe80008000405 */
[----:B------:R-:W-:Y:S04]  /*22ff0*/  STS.U16 [R17+UR5+0xec00], R11 ;  /* 0x00ec000b11007988 */ /* 0x000fe80008000405 */
[----:B------:R-:W-:Y:S04]  /*23000*/  STS.U16 [R17+UR5+0xf400], R12 ;  /* 0x00f4000c11007988 */ /* 0x000fe80008000405 */
[----:B------:R0:W-:Y:S04]  /*23010*/  STS.U16 [R17+UR5+0xfc00], R13 ;  /* 0x00fc000d11007988 */ /* 0x0001e80008000405 */
[----:B------:R-:W2:Y:S04]  /*23020*/  @!P1 LDG.E.U16 R28, desc[UR10][R2.64] ;  /* 0x0000000a021c9981 */ /* 0x000ea8000c1e1500 */
[----:B0-----:R-:W3:Y:S01]  /*23030*/  LDL.LU R17, [R1+0x17e8] ;  /* 0x0017e80001117983 */ /* 0x001ee20000300800 */
[----:B------:R-:W-:-:S05]  /*23040*/  LOP3.LUT R15, R15, 0x50, RZ, 0x3c, !PT ;  /* 0x000000500f0f7812 */ /* 0x000fca00078e3cff */
[----:B---3--:R-:W-:Y:S04]  /*23050*/  STS.U16 [R15+UR5+0x500], R17 ;  /* 0x000500110f007988 */ /* 0x008fe80008000405 */
[----:B------:R-:W-:Y:S04]  /*23060*/  STS.U16 [R15+UR5+0xd00], R19 ;  /* 0x000d00130f007988 */ /* 0x000fe80008000405 */
[----:B------:R-:W-:Y:S04]  /*23070*/  STS.U16 [R15+UR5+0x1500], R21 ;  /* 0x001500150f007988 */ /* 0x000fe80008000405 */
[----:B------:R-:W-:Y:S04]  /*23080*/  STS.U16 [R15+UR5+0x1d00], R23 ;  /* 0x001d00170f007988 */ /* 0x000fe80008000405 */
[----:B------:R-:W-:Y:S04]  /*23090*/  STS.U16 [R15+UR5+0x2500], R25 ;  /* 0x002500190f007988 */ /* 0x000fe80008000405 */
[----:B------:R-:W-:Y:S04]  /*230a0*/  STS.U16 [R15+UR5+0x2d00], R27 ;  /* 0x002d001b0f007988 */ /* 0x000fe80008000405 */
[----:B------:R0:W-:Y:S04]  /*230b0*/  STS.U16 [R15+UR5+0x3500], R29 ;  /* 0x0035001d0f007988 */ /* 0x0001e80008000405 */
[----:B0-----:R-:W3:Y:S04]  /*230c0*/  LDL.LU R15, [R1+0x17e4] ;  /* 0x0017e400010f7983 */ /* 0x001ee80000300800 */
        /* <DEDUP_REMOVED lines=18> */
[----:B----4-:R0:W-:Y:S04]  /*231f0*/  STL [R1+0xec], R14 ;  /* 0x0000ec0e01007387 */ /* 0x0101e80000100800 */
[----:B0-----:R-:W4:Y:S04]  /*23200*/  LDL.LU R14, [R1+0x17d8] ;  /* 0x0017d800010e7983 */ /* 0x001f280000300800 */
[----:B------:R-:W2:Y:S04]  /*23210*/  LDL R2, [R1+0xb4c] ;  /* 0x000b4c0001027983 */ /* 0x000ea80000100800 */
[----:B------:R-:W2:Y:S01]  /*23220*/  LDL R3, [R1+0xb50] ;  /* 0x000b500001037983 */ /* 0x000ea20000100800 */
[----:B---3--:R-:W-:-:S02]  /*23230*/  PRMT R15, RZ, 0x7610, R15 ;  /* 0x00007610ff0f7816 */ /* 0x008fc4000000000f */
        /* <DEDUP_REMOVED lines=314> */
[----:B------:R-:W-:-:S02]  /*245e0*/  PRMT R10, RZ, 0x7610, R10 ;  /* 0x00007610ff0a7816 */ /* 0x000fc4000000000a */
[----:B----4-:R-:W-:-:S04]  /*245f0*/  @!P1 LOP3.LUT R3, R3, R2, RZ, 0x3c, !PT ;  /* 0x0000000203039212 */ /* 0x010fc800078e3cff */
[----:B------:R-:W-:-:S04]  /*24600*/  @!P1 LOP3.LUT R2, R3, R2, RZ, 0x3c, !PT ;  /* 0x0000000203029212 */ /* 0x000fc800078e3cff */
[----:B------:R-:W-:-:S05]  /*24610*/  @!P1 LOP3.LUT R3, R3, R2, RZ, 0x3c, !PT ;  /* 0x0000000203039212 */ /* 0x000fca00078e3cff */
[----:B------:R0:W4:Y:S04]  /*24620*/  @!P1 LDG.E.U16 R10, desc[UR10][R2.64] ;  /* 0x0000000a020a9981 */ /* 0x000128000c1e1500 */
[----:B------:R-:W0:Y:S04]  /*24630*/  LDL R2, [R1+0x7d4] ;  /* 0x0007d40001027983 */ /* 0x000e280000100800 */
[----:B------:R-:W0:Y:S01]  /*24640*/  LDL R3, [R1+0x7d8] ;  /* 0x0007d80001037983 */ /* 0x000e220000100800 */
[----:B--2---:R-:W-:Y:S02]  /*24650*/  PRMT R15, RZ, 0x7610, R15 ;  /* 0x00007610ff0f7816 */ /* 0x004fe4000000000f */
[----:B0-----:R-:W-:-:S04]  /*24660*/  @!P1 LOP3.LUT R3, R3, R2, RZ, 0x3c, !PT ;  /* 0x0000000203039212 */ /* 0x001fc800078e3cff */
[----:B------:R-:W-:-:S04]  /*24670*/  @!P1 LOP3.LUT R2, R3, R2, RZ, 0x3c, !PT ;  /* 0x0000000203029212 */ /* 0x000fc800078e3cff */
[----:B------:R-:W-:-:S05]  /*24680*/  @!P1 LOP3.LUT R3, R3, R2, RZ, 0x3c, !PT ;  /* 0x0000000203039212 */ /* 0x000fca00078e3cff */
[----:B------:R-:W2:Y:S04]  /*24690*/  @!P1 LDG.E.U16 R15, desc[UR10][R2.64] ;  /* 0x0000000a020f9981 */ /* 0x000ea8000c1e1500 */
[----:B----4-:R0:W-:Y:S04]  /*246a0*/  STL [R1+0x5c], R10 ;  /* 0x00005c0a01007387 */ /* 0x0101e80000100800 */
[----:B0-----:R-:W4:Y:S04]  /*246b0*/  LDL R10, [R1+0x760] ;  /* 0x00076000010a7983 */ /* 0x001f280000100800 */
        /* <DEDUP_REMOVED lines=29> */
[----:B---3--:R-:W-:Y:S02]  /*24890*/  PRMT R14, RZ, 0x7610, R14 ;  /* 0x00007610ff0e7816 */ /* 0x008fe4000000000e */
[----:B0-----:R-:W-:-:S04]  /*248a0*/  @!P1 LOP3.LUT R3, R3, R2, RZ, 0x3c, !PT ;  /* 0x0000000203039212 */ /* 0x001fc800078e3cff */
[----:B------:R-:W-:-:S04]  /*248b0*/  @!P1 LOP3.LUT R2, R3, R2, RZ, 0x3c, !PT ;  /* 0x0000000203029212 */ /* 0x000fc800078e3cff */
[----:B------:R-:W-:-:S05]  /*248c0*/  @!P1 LOP3.LUT R3, R3, R2, RZ, 0x3c, !PT ;  /* 0x0000000203039212 */ /* 0x000fca00078e3cff */
[----:B------:R-:W3:Y:S04]  /*248d0*/  @!P1 LDG.E.U16 R14, desc[UR10][R2.64] ;  /* 0x0000000a020e9981 */ /* 0x000ee8000c1e1500 */
[----:B----4-:R0:W-:Y:S04]  /*248e0*/  STL [R1+0x4c], R12 ;  /* 0x00004c0c01007387 */ /* 0x0101e80000100800 */
[----:B0-----:R-:W4:Y:S04]  /*248f0*/  LDL R12, [R1+0x718] ;  /* 0x00071800010c7983 */ /* 0x001f280000100800 */
[----:B---3--:R0:W-:Y:S04]  /*24900*/  STL [R1+0x48], R14 ;  /* 0x0000480e01007387 */ /* 0x0081e80000100800 */
[----:B0-----:R-:W3:Y:S04]  /*24910*/  LDL.LU R14, [R1+0x173c] ;  /* 0x00173c00010e7983 */ /* 0x001ee80000300800 */
[----:B------:R-:W4:Y:S01]  /*24920*/  LDL R3, [R1+0x75c] ;  /* 0x00075c0001037983 */ /* 0x000f220000100800 */
[----:B--2---:R-:W-:Y:S01]  /*24930*/  PRMT R15, RZ, 0x7610, R15 ;  /* 0x00007610ff0f7816 */ /* 0x004fe2000000000f */
[----:B------:R-:W-:-:S02]  /*24940*/  @!P1 IMAD.MOV.U32 R2, RZ, RZ, R10 ;  /* 0x000000ffff029224 */ /* 0x000fc400078e000a */
[----:B------:R-:W2:Y:S04]  /*24950*/  LDL R10, [R1+0x710] ;  /* 0x00071000010a7983 */ /* 0x000ea80000100800 */
[----:B----4-:R-:W4:Y:S04]  /*24960*/  @!P1 LDG.E.U16 R15, desc[UR10][R2.64] ;  /* 0x0000000a020f9981 */ /* 0x010f28000c1e1500 */
        /* <DEDUP_REMOVED lines=29> */
[----:B------:R-:W4:Y:S01]  /*24b40*/  LDL R3, [R1+0x714] ;  /* 0x0007140001037983 */ /* 0x000f220000100800 */
[----:B------:R-:W-:Y:S01]  /*24b50*/  PRMT R11, RZ, 0x7610, R11 ;  /* 0x00007610ff0b7816 */ /* 0x000fe2000000000b */
[----:B------:R-:W-:Y:S01]  /*24b60*/  @!P1 IMAD.MOV.U32 R2, RZ, RZ, R12 ;  /* 0x000000ffff029224 */ /* 0x000fe200078e000c */
[----:B------:R-:W-:Y:S01]  /*24b70*/  PRMT R5, RZ, 0x7610, R5 ;  /* 0x00007610ff057816 */ /* 0x000fe20000000005 */
[----:B------:R-:W3:Y:S04]  /*24b80*/  LDL R12, [R1+0x69c] ;  /* 0x00069c00010c7983 */ /* 0x000ee80000100800 */
[----:B----4-:R0:W4:Y:S04]  /*24b90*/  @!P1 LDG.E.U16 R11, desc[UR10][R2.64] ;  /* 0x0000000a020b9981 */ /* 0x010128000c1e1500 */
[----:B------:R-:W3:Y:S01]  /*24ba0*/  LDL R3, [R1+0x70c] ;  /* 0x00070c0001037983 */ /* 0x000ee20000100800 */
[----:B0-----:R-:W-:-:S03]  /*24bb0*/  @!P1 IMAD.MOV.U32 R2, RZ, RZ, R10 ;  /* 0x000000ffff029224 */ /* 0x001fc600078e000a */
[----:B----4-:R0:W-:Y:S01]  /*24bc0*/  STL [R1+0x34], R11 ;  /* 0x0000340b01007387 */ /* 0x0101e20000100800 */
[----:B--2---:R-:W-:-:S03]  /*24bd0*/  PRMT R14, RZ, 0x7610, R14 ;  /* 0x00007610ff0e7816 */ /* 0x004fc6000000000e */
[----:B------:R-:W2:Y:S04]  /*24be0*/  LDL R10, [R1+0x694] ;  /* 0x00069400010a7983 */ /* 0x000ea80000100800 */
[----:B---3--:R1:W3:Y:S04]  /*24bf0*/  @!P1 LDG.E.U16 R5, desc[UR10][R2.64] ;  /* 0x0000000a02059981 */ /* 0x0082e8000c1e1500 */
[----:B0-----:R-:W4:Y:S04]  /*24c00*/  LDL R11, [R1+0x6a0] ;  /* 0x0006a000010b7983 */ /* 0x001f280000100800 */
[----:B------:R-:W1:Y:S04]  /*24c10*/  LDL R2, [R1+0x6dc] ;  /* 0x0006dc0001027983 */ /* 0x000e680000100800 */
[----:B------:R-:W1:Y:S02]  /*24c20*/  LDL R3, [R1+0x6e0] ;  /* 0x0006e00001037983 */ /* 0x000e640000100800 */
[----:B-1----:R-:W-:-:S04]  /*24c30*/  @!P1 LOP3.LUT R3, R3, R2, RZ, 0x3c, !PT ;  /* 0x0000000203039212 */ /* 0x002fc800078e3cff */
        /* <DEDUP_REMOVED lines=9> */
[----:B------:R-:W-:-:S02]  /*24cd0*/  @!P1 IMAD.MOV.U32 R2, RZ, RZ, R15 ;  /* 0x000000ffff029224 */ /* 0x000fc400078e000f */
[----:B------:R-:W3:Y:S04]  /*24ce0*/  LDL R15, [R1+0x65c] ;  /* 0x00065c00010f7983 */ /* 0x000ee80000100800 */
[----:B----4-:R0:W4:Y:S04]  /*24cf0*/  @!P1 LDG.E.U16 R9, desc[UR10][R2.64] ;  /* 0x0000000a02099981 */ /* 0x010128000c1e1500 */
[----:B------:R-:W0:Y:S04]  /*24d00*/  LDL R2, [R1+0x6cc] ;  /* 0x0006cc0001027983 */ /* 0x000e280000100800 */
[----:B------:R-:W0:Y:S01]  /*24d10*/  LDL R3, [R1+0x6d0] ;  /* 0x0006d00001037983 */ /* 0x000e220000100800 */
[----:B--2---:R-:W-:-:S02]  /*24d20*/  PRMT R14, RZ, 0x7610, R14 ;  /* 0x00007610ff0e7816 */ /* 0x004fc4000000000e */
[----:B0-----:R-:W-:-:S04]  /*24d30*/  @!P1 LOP3.LUT R3, R3, R2, RZ, 0x3c, !PT ;  /* 0x0000000203039212 */ /* 0x001fc800078e3cff */
[----:B------:R-:W-:-:S04]  /*24d40*/  @!P1 LOP3.LUT R2, R3, R2, RZ, 0x3c, !PT ;  /* 0x0000000203029212 */ /* 0x000fc800078e3cff */
[----:B------:R-:W-:-:S05]  /*24d50*/  @!P1 LOP3.LUT R3, R3, R2, RZ, 0x3c, !PT ;  /* 0x0000000203039212 */ /* 0x000fca00078e3cff */
[----:B------:R-:W2:Y:S04]  /*24d60*/  @!P1 LDG.E.U16 R14, desc[UR10][R2.64] ;  /* 0x0000000a020e9981 */ /* 0x000ea8000c1e1500 */
[----:B----4-:R0:W-:Y:S04]  /*24d70*/  STL [R1+0x28], R9 ;  /* 0x0000280901007387 */ /* 0x0101e80000100800 */
[----:B0-----:R-:W4:Y:S04]  /*24d80*/  LDL R9, [R1+0x660] ;  /* 0x0006600001097983 */ /* 0x001f280000100800 */
[----:B--2---:R0:W-:Y:S04]  /*24d90*/  STL [R1+0x24], R14 ;  /* 0x0000240e01007387 */ /* 0x0041e80000100800 */
[----:B0-----:R-:W2:Y:S01]  /*24da0*/  LDL.LU R14, [R1+0x1728] ;  /* 0x00172800010e7983 */ /* 0x001ea20000300800 */
[----:B------:R-:W-:-:S02]  /*24db0*/  @!P1 IMAD.MOV.U32 R2, RZ, RZ, R11 ;  /* 0x000000ffff029224 */ /* 0x000fc400078e000b */
[----:B------:R-:W-:Y:S01]  /*24dc0*/  @!P1 IMAD.MOV.U32 R3, RZ, RZ, R12 ;  /* 0x000000ffff039224 */ /* 0x000fe200078e000c */
[----:B------:R-:W4:Y:S04]  /*24dd0*/  LDL R11, [R1+0x658] ;  /* 0x00065800010b7983 */ /* 0x000f280000100800 */
[----:B------:R-:W4:Y:S01]  /*24de0*/  LDL R12, [R1+0x654] ;  /* 0x00065400010c7983 */ /* 0x000f220000100800 */
[----:B--2---:R-:W-:-:S06]  /*24df0*/  PRMT R14, RZ, 0x7610, R14 ;  /* 0x00007610ff0e7816 */ /* 0x004fcc000000000e */
[----:B------:R-:W2:Y:S04]  /*24e00*/  @!P1 LDG.E.U16 R14, desc[UR10][R2.64] ;  /* 0x0000000a020e9981 */ /* 0x000ea8000c1e1500 */
[----:B--2---:R0:W-:Y:S04]  /*24e10*/  STL [R1+0x20], R14 ;  /* 0x0000200e01007387 */ /* 0x0041e80000100800 */
[----:B0-----:R-:W2:Y:S01]  /*24e20*/  LDL.LU R14, [R1+0x1724] ;  /* 0x00172400010e7983 */ /* 0x001ea20000300800 */
[----:B---3--:R-:W-:Y:S02]  /*24e30*/  @!P1 IMAD.MOV.U32 R2, RZ, RZ, R5 ;  /* 0x000000ffff029224 */ /* 0x008fe400078e0005 */
[----:B------:R-:W-:Y:S01]  /*24e40*/  @!P1 IMAD.MOV.U32 R3, RZ, RZ, R10 ;  /* 0x000000ffff039224 */ /* 0x000fe200078e000a */
[----:B------:R-:W3:Y:S04]  /*24e50*/  LDL R5, [R1+0x650] ;  /* 0x0006500001057983 */ /* 0x000ee80000100800 */
[----:B------:R-:W3:Y:S01]  /*24e60*/  LDL R10, [R1+0x64c] ;  /* 0x00064c00010a7983 */ /* 0x000ee20000100800 */
[----:B--2---:R-:W-:-:S06]  /*24e70*/  PRMT R14, RZ, 0x7610, R14 ;  /* 0x00007610ff0e7816 */ /* 0x004fcc000000000e */
[----:B------:R-:W2:Y:S04]  /*24e80*/  @!P1 LDG.E.U16 R14, desc[UR10][R2.64] ;  /* 0x0000000a020e9981 */ /* 0x000ea8000c1e1500 */
[----:B--2---:R0:W-:Y:S04]  /*24e90*/  STL [R1+0x1c], R14 ;  /* 0x00001c0e01007387 */ /* 0x0041e80000100800 */
[----:B0-----:R-:W2:Y:S04]  /*24ea0*/  LDL.LU R14, [R1+0x1720] ;  /* 0x00172000010e7983 */ /* 0x001ea80000300800 */
[----:B------:R-:W4:Y:S04]  /*24eb0*/  LDL R2, [R1+0x68c] ;  /* 0x00068c0001027983 */ /* 0x000f280000100800 */
[----:B------:R-:W4:Y:S01]  /*24ec0*/  LDL R3, [R1+0x690] ;  /* 0x0006900001037983 */ /* 0x000f220000100800 */
[----:B------:R-:W-:-:S02]  /*24ed0*/  PRMT R8, RZ, 0x7610, R8 ;  /* 0x00007610ff087816 */ /* 0x000fc40000000008 */
[----:B------:R-:W-:Y:S02]  /*24ee0*/  PRMT R6, RZ, 0x7610, R6 ;  /* 0x00007610ff067816 */ /* 0x000fe40000000006 */
[----:B------:R-:W-:Y:S02]  /*24ef0*/  PRMT R4, RZ, 0x7610, R4 ;  /* 0x00007610ff047816 */ /* 0x000fe40000000004 */
[-C--:B----4-:R-:W-:Y:S02]  /*24f00*/  @!P1 LOP3.LUT R3, R3, R2.reuse, RZ, 0x3c, !PT ;  /* 0x0000000203039212 */ /* 0x090fe400078e3cff */
[----:B--2---:R-:W-:Y:S02]  /*24f10*/  PRMT R14, RZ, 0x7610, R14 ;  /* 0x00007610ff0e7816 */ /* 0x004fe4000000000e */
[----:B------:R-:W-:-:S04]  /*24f20*/  @!P1 LOP3.LUT R2, R3, R2, RZ, 0x3c, !PT ;  /* 0x0000000203029212 */ /* 0x000fc800078e3cff */
[----:B------:R-:W-:-:S05]  /*24f30*/  @!P1 LOP3.LUT R3, R3, R2, RZ, 0x3c, !PT ;  /* 0x0000000203039212 */ /* 0x000fca00078e3cff */
[----:B------:R0:W2:Y:S02]  /*24f40*/  @!P1 LDG.E.U16 R14, desc[UR10][R2.64] ;  /* 0x0000000a020e9981 */ /* 0x0000a4000c1e1500 */
[----:B0-----:R-:W-:Y:S02]  /*24f50*/  @!P1 IMAD.MOV.U32 R2, RZ, RZ, R9 ;  /* 0x000000ffff029224 */ /* 0x001fe400078e0009 */
[----:B------:R-:W-:-:S05]  /*24f60*/  @!P1 IMAD.MOV.U32 R3, RZ, RZ, R15 ;  /* 0x000000ffff039224 */ /* 0x000fca00078e000f */
[----:B------:R0:W4:Y:S02]  /*24f70*/  @!P1 LDG.E.U16 R8, desc[UR10][R2.64] ;  /* 0x0000000a02089981 */ /* 0x000124000c1e1500 */
[----:B0-----:R-:W-:Y:S02]  /*24f80*/  @!P1 IMAD.MOV.U32 R2, RZ, RZ, R11 ;  /* 0x000000ffff029224 */ /* 0x001fe400078e000b */
[----:B------:R-:W-:-:S05]  /*24f90*/  @!P1 IMAD.MOV.U32 R3, RZ, RZ, R12 ;  /* 0x000000ffff039224 */ /* 0x000fca00078e000c */
[----:B------:R3:W4:Y:S02]  /*24fa0*/  @!P1 LDG.E.U16 R6, desc[UR10][R2.64] ;  /* 0x0000000a02069981 */ /* 0x000724000c1e1500 */
[----:B---3--:R-:W-:Y:S02]  /*24fb0*/  @!P1 IMAD.MOV.U32 R2, RZ, RZ, R5 ;  /* 0x000000ffff029224 */ /* 0x008fe400078e0005 */
[----:B------:R-:W-:-:S05]  /*24fc0*/  @!P1 IMAD.MOV.U32 R3, RZ, RZ, R10 ;  /* 0x000000ffff039224 */ /* 0x000fca00078e000a */
[----:B------:R-:W3:Y:S04]  /*24fd0*/  @!P1 LDG.E.U16 R4, desc[UR10][R2.64] ;  /* 0x0000000a02049981 */ /* 0x000ee8000c1e1500 */
[----:B--2---:R0:W-:Y:S04]  /*24fe0*/  STL [R1+0x18], R14 ;  /* 0x0000180e01007387 */ /* 0x0041e80000100800 */
[----:B0-----:R-:W2:Y:S04]  /*24ff0*/  LDL.LU R14, [R1+0x171c] ;  /* 0x00171c00010e7983 */ /* 0x001ea80000300800 */
[----:B------:R-:W2:Y:S04]  /*25000*/  LDL R15, [R1+0x620] ;  /* 0x00062000010f7983 */ /* 0x000ea80000100800 */
[----:B------:R-:W2:Y:S04]  /*25010*/  LDL R9, [R1+0x614] ;  /* 0x0006140001097983 */ /* 0x000ea80000100800 */
[----:B----4-:R0:W-:Y:S04]  /*25020*/  STL [R1+0x14], R8 ;  /* 0x0000140801007387 */ /* 0x0101e80000100800 */
[----:B------:R-:W4:Y:S04]  /*25030*/  LDL R12, [R1+0x60c] ;  /* 0x00060c00010c7983 */ /* 0x000f280000100800 */
[----:B0-----:R-:W4:Y:S04]  /*25040*/  LDL R8, [R1+0x618] ;  /* 0x0006180001087983 */ /* 0x001f280000100800 */
[----:B------:R0:W-:Y:S04]  /*25050*/  STL [R1+0x10], R6 ;  /* 0x0000100601007387 */ /* 0x0001e80000100800 */
[----:B------:R-:W4:Y:S04]  /*25060*/  LDL R3, [R1+0x61c] ;  /* 0x00061c0001037983 */ /* 0x000f280000100800 */
[----:B------:R-:W4:Y:S04]  /*25070*/  LDL R11, [R1+0x5dc] ;  /* 0x0005dc00010b7983 */ /* 0x000f280000100800 */
[----:B------:R-:W4:Y:S04]  /*25080*/  LDL R10, [R1+0x5e0] ;  /* 0x0005e000010a7983 */ /* 0x000f280000100800 */
[----:B------:R-:W4:Y:S04]  /*25090*/  LDL R5, [R1+0x5d4] ;  /* 0x0005d40001057983 */ /* 0x000f280000100800 */
[----:B0-----:R-:W4:Y:S04]  /*250a0*/  LDL R6, [R1+0x610] ;  /* 0x0006100001067983 */ /* 0x001f280000100800 */
[----:B---3--:R0:W-:Y:S04]  /*250b0*/  STL [R1+0xc], R4 ;  /* 0x00000c0401007387 */ /* 0x0081e80000100800 */
[----:B0-----:R-:W3:Y:S01]  /*250c0*/  LDL R4, [R1+0x5d8] ;  /* 0x0005d80001047983 */ /* 0x001ee20000100800 */
[----:B------:R-:W-:-:S02]  /*250d0*/  PRMT R13, RZ, 0x7610, R13 ;  /* 0x00007610ff0d7816 */ /* 0x000fc4000000000d */
[----:B------:R-:W-:Y:S02]  /*250e0*/  PRMT R7, RZ, 0x7610, R7 ;  /* 0x00007610ff077816 */ /* 0x000fe40000000007 */
[----:B------:R-:W-:Y:S02]  /*250f0*/  PRMT R28, RZ, 0x7610, R28 ;  /* 0x00007610ff1c7816 */ /* 0x000fe4000000001c */
[----:B------:R-:W-:Y:S02]  /*25100*/  PRMT R26, RZ, 0x7610, R26 ;  /* 0x00007610ff1a7816 */ /* 0x000fe4000000001a */
[----:B--2---:R-:W-:Y:S01]  /*25110*/  PRMT R14, RZ, 0x7610, R14 ;  /* 0x00007610ff0e7816 */ /* 0x004fe2000000000e */
[----:B------:R-:W-:-:S05]  /*25120*/  @!P1 IMAD.MOV.U32 R2, RZ, RZ, R15 ;  /* 0x000000ffff029224 */ /* 0x000fca00078e000f */
[----:B----4-:R0:W2:Y:S02]  /*25130*/  @!P1 LDG.E.U16 R14, desc[UR10][R2.64] ;  /* 0x0000000a020e9981 */ /* 0x0100a4000c1e1500 */
[----:B0-----:R-:W-:Y:S02]  /*25140*/  @!P1 IMAD.MOV.U32 R2, RZ, RZ, R8 ;  /* 0x000000ffff029224 */ /* 0x001fe400078e0008 */
[----:B------:R-:W-:Y:S01]  /*25150*/  @!P1 IMAD.MOV.U32 R3, RZ, RZ, R9 ;  /* 0x000000ffff039224 */ /* 0x000fe200078e0009 */
[----:B------:R-:W4:Y:S04]  /*25160*/  LDL R8, [R1+0x5d0] ;  /* 0x0005d00001087983 */ /* 0x000f280000100800 */
[----:B------:R-:W2:Y:S04]  /*25170*/  LDL R9, [R1+0x5cc] ;  /* 0x0005cc0001097983 */ /* 0x000ea80000100800 */
[----:B------:R0:W2:Y:S02]  /*25180*/  @!P1 LDG.E.U16 R13, desc[UR10][R2.64] ;  /* 0x0000000a020d9981 */ /* 0x0000a4000c1e1500 */
[----:B0-----:R-:W-:-:S02]  /*25190*/  @!P1 IMAD.MOV.U32 R2, RZ, RZ, R6 ;  /* 0x000000ffff029224 */ /* 0x001fc400078e0006 */
[----:B------:R-:W-:Y:S01]  /*251a0*/  @!P1 IMAD.MOV.U32 R3, RZ, RZ, R12 ;  /* 0x000000ffff039224 */ /* 0x000fe200078e000c */
[----:B------:R-:W2:Y:S04]  /*251b0*/  LDL R6, [R1+0x5a0] ;  /* 0x0005a00001067983 */ /* 0x000ea80000100800 */
[----:B------:R0:W2:Y:S02]  /*251c0*/  @!P1 LDG.E.U16 R7, desc[UR10][R2.64] ;  /* 0x0000000a02079981 */ /* 0x0000a4000c1e1500 */
[----:B0-----:R-:W-:Y:S02]  /*251d0*/  @!P1 IMAD.MOV.U32 R2, RZ, RZ, R10 ;  /* 0x000000ffff029224 */ /* 0x001fe400078e000a */
[----:B------:R-:W-:-:S05]  /*251e0*/  @!P1 IMAD.MOV.U32 R3, RZ, RZ, R11 ;  /* 0x000000ffff039224 */ /* 0x000fca00078e000b */
[----:B------:R3:W2:Y:S02]  /*251f0*/  @!P1 LDG.E.U16 R28, desc[UR10][R2.64] ;  /* 0x0000000a021c9981 */ /* 0x0006a4000c1e1500 */
[----:B---3--:R-:W-:Y:S02]  /*25200*/  @!P1 IMAD.MOV.U32 R2, RZ, RZ, R4 ;  /* 0x000000ffff029224 */ /* 0x008fe400078e0004 */
[----:B------:R-:W-:-:S05]  /*25210*/  @!P1 IMAD.MOV.U32 R3, RZ, RZ, R5 ;  /* 0x000000ffff039224 */ /* 0x000fca00078e0005 */
[----:B------:R4:W3:Y:S01]  /*25220*/  @!P1 LDG.E.U16 R26, desc[UR10][R2.64] ;  /* 0x0000000a021a9981 */ /* 0x0008e2000c1e1500 */
[----:B------:R-:W-:Y:S01]  /*25230*/  PRMT R24, RZ, 0x7610, R24 ;  /* 0x00007610ff187816 */ /* 0x000fe20000000018 */
[----:B----4-:R-:W-:Y:S02]  /*25240*/  @!P1 IMAD.MOV.U32 R2, RZ, RZ, R8 ;  /* 0x000000ffff029224 */ /* 0x010fe400078e0008 */
[----:B--2---:R-:W-:-:S05]  /*25250*/  @!P1 IMAD.MOV.U32 R3, RZ, RZ, R9 ;  /* 0x000000ffff039224 */ /* 0x004fca00078e0009 */
[----:B------:R0:W2:Y:S04]  /*25260*/  @!P1 LDG.E.U16 R24, desc[UR10][R2.64] ;  /* 0x0000000a02189981 */ /* 0x0000a8000c1e1500 */
[----:B------:R1:W-:Y:S04]  /*25270*/  STL [R1], R7 ;  /* 0x0000000701007387 */ /* 0x0003e80000100800 */
[----:B------:R-:W4:Y:S04]  /*25280*/  LDL R5, [R1+0x594] ;  /* 0x0005940001057983 */ /* 0x000f280000100800 */
[----:B------:R-:W4:Y:S04]  /*25290*/  LDL R4, [R1+0x598] ;  /* 0x0005980001047983 */ /* 0x000f280000100800 */
[----:B-1----:R-:W4:Y:S04]  /*252a0*/  LDL R7, [R1+0x59c] ;  /* 0x00059c0001077983 */ /* 0x002f280000100800 */
[----:B---3--:R-:W-:Y:S04]  /*252b0*/  STL [R1+0x16f4], R26 ;  /* 0x0016f41a01007387 */ /* 0x008fe80000100800 */
[----:B------:R-:W3:Y:S04]  /*252c0*/  LDL R9, [R1+0x58c] ;  /* 0x00058c0001097983 */ /* 0x000ee80000100800 */
[----:B------:R-:W3:Y:S01]  /*252d0*/  LDL R8, [R1+0x590] ;  /* 0x0005900001087983 */ /* 0x000ee20000100800 */
[----:B------:R-:W-:Y:S01]  /*252e0*/  PRMT R22, RZ, 0x7610, R22 ;  /* 0x00007610ff167816 */ /* 0x000fe20000000016 */
[----:B0-----:R-:W-:Y:S01]  /*252f0*/  @!P1 IMAD.MOV.U32 R2, RZ, RZ, R6 ;  /* 0x000000ffff029224 */ /* 0x001fe200078e0006 */
[----:B------:R-:W-:-:S02]  /*25300*/  PRMT R20, RZ, 0x7610, R20 ;  /* 0x00007610ff147816 */ /* 0x000fc40000000014 */
[----:B------:R-:W-:Y:S01]  /*25310*/  PRMT R18, RZ, 0x7610, R18 ;  /* 0x00007610ff127816 */ /* 0x000fe20000000012 */
[----:B--2---:R-:W-:Y:S04]  /*25320*/  STL [R1+0x16e0], R24 ;  /* 0x0016e01801007387 */ /* 0x004fe80000100800 */
[----:B------:R-:W2:Y:S04]  /*25330*/  LDL R11, [R1+0x55c] ;  /* 0x00055c00010b7983 */ /* 0x000ea80000100800 */
[----:B------:R-:W2:Y:S01]  /*25340*/  LDL R10, [R1+0x560] ;  /* 0x00056000010a7983 */ /* 0x000ea20000100800 */
[----:B----4-:R-:W-:-:S03]  /*25350*/  @!P1 IMAD.MOV.U32 R3, RZ, RZ, R7 ;  /* 0x000000ffff039224 */ /* 0x010fc600078e0007 */
[----:B------:R-:W4:Y:S04]  /*25360*/  LDL R7, [R1+0x554] ;  /* 0x0005540001077983 */ /* 0x000f280000100800 */
[----:B------:R0:W4:Y:S02]  /*25370*/  @!P1 LDG.E.U16 R22, desc[UR10][R2.64] ;  /* 0x0000000a02169981 */ /* 0x000124000c1e1500 */
[----:B0-----:R-:W-:Y:S02]  /*25380*/  @!P1 IMAD.MOV.U32 R2, RZ, RZ, R4 ;  /* 0x000000ffff029224 */ /* 0x001fe400078e0004 */
[----:B------:R-:W-:-:S05]  /*25390*/  @!P1 IMAD.MOV.U32 R3, RZ, RZ, R5 ;  /* 0x000000ffff039224 */ /* 0x000fca00078e0005 */
[----:B------:R3:W4:Y:S04]  /*253a0*/  @!P1 LDG.E.U16 R20, desc[UR10][R2.64] ;  /* 0x0000000a02149981 */ /* 0x000728000c1e1500 */
[----:B------:R-:W-:Y:S04]  /*253b0*/  STL [R1+0x8], R14 ;  /* 0x0000080e01007387 */ /* 0x000fe80000100800 */
[----:B------:R-:W4:Y:S04]  /*253c0*/  LDL R6, [R1+0x558] ;  /* 0x0005580001067983 */ /* 0x000f280000100800 */
[----:B------:R-:W4:Y:S01]  /*253d0*/  LDL R5, [R1+0x54c] ;  /* 0x00054c0001057983 */ /* 0x000f220000100800 */
[----:B---3--:R-:W-:-:S02]  /*253e0*/  @!P1 IMAD.MOV.U32 R2, RZ, RZ, R8 ;  /* 0x000000ffff029224 */ /* 0x008fc400078e0008 */
[----:B------:R-:W-:-:S05]  /*253f0*/  @!P1 IMAD.MOV.U32 R3, RZ, RZ, R9 ;  /* 0x000000ffff039224 */ /* 0x000fca00078e0009 */
[----:B------:R2:W3:Y:S04]  /*25400*/  @!P1 LDG.E.U16 R18, desc[UR10][R2.64] ;  /* 0x0000000a02129981 */ /* 0x0004e8000c1e1500 */
[----:B------:R-:W-:Y:S04]  /*25410*/  STL [R1+0x4], R13 ;  /* 0x0000040d01007387 */ /* 0x000fe80000100800 */
[----:B------:R-:W3:Y:S01]  /*25420*/  LDL R4, [R1+0x550] ;  /* 0x0005500001047983 */ /* 0x000ee20000100800 */
[----:B------:R-:W-:Y:S02]  /*25430*/  PRMT R16, RZ, 0x7610, R16 ;  /* 0x00007610ff107816 */ /* 0x000fe40000000010 */
[----:B------:R-:W-:Y:S01]  /*25440*/  PRMT R0, RZ, 0x7610, R0 ;  /* 0x00007610ff007816 */ /* 0x000fe20000000000 */
[----:B--2---:R-:W-:-:S02]  /*25450*/  @!P1 IMAD.MOV.U32 R3, RZ, RZ, R11 ;  /* 0x000000ffff039224 */ /* 0x004fc400078e000b */
[----:B------:R-:W-:-:S05]  /*25460*/  @!P1 IMAD.MOV.U32 R2, RZ, RZ, R10 ;  /* 0x000000ffff029224 */ /* 0x000fca00078e000a */
[----:B------:R4:W2:Y:S02]  /*25470*/  @!P1 LDG.E.U16 R16, desc[UR10][R2.64] ;  /* 0x0000000a02109981 */ /* 0x0008a4000c1e1500 */
[----:B----4-:R-:W-:Y:S02]  /*25480*/  @!P1 IMAD.MOV.U32 R3, RZ, RZ, R7 ;  /* 0x000000ffff039224 */ /* 0x010fe400078e0007 */
[----:B------:R-:W-:Y:S04]  /*25490*/  STL [R1+0x16f8], R20 ;  /* 0x0016f81401007387 */ /* 0x000fe80000100800 */
[----:B------:R-:W4:Y:S04]  /*254a0*/  LDL R9, [R1+0x51c] ;  /* 0x00051c0001097983 */ /* 0x000f280000100800 */
[----:B------:R-:W2:Y:S01]  /*254b0*/  LDL R8, [R1+0x520] ;  /* 0x0005200001087983 */ /* 0x000ea20000100800 */
[----:B------:R-:W-:-:S05]  /*254c0*/  @!P1 IMAD.MOV.U32 R2, RZ, RZ, R6 ;  /* 0x000000ffff029224 */ /* 0x000fca00078e0006 */
[----:B------:R0:W2:Y:S04]  /*254d0*/  @!P1 LDG.E.U16 R0, desc[UR10][R2.64] ;  /* 0x0000000a02009981 */ /* 0x0000a8000c1e1500 */
[----:B---3--:R-:W-:Y:S04]  /*254e0*/  STL [R1+0x16e4], R18 ;  /* 0x0016e41201007387 */ /* 0x008fe80000100800 */
[----:B------:R-:W3:Y:S04]  /*254f0*/  LDL R7, [R1+0x514] ;  /* 0x0005140001077983 */ /* 0x000ee80000100800 */
[----:B------:R-:W3:Y:S01]  /*25500*/  LDL R6, [R1+0x518] ;  /* 0x0005180001067983 */ /* 0x000ee20000100800 */
[----:B0-----:R-:W-:-:S06]  /*25510*/  PRMT R2, RZ, 0x7610, R2 ;  /* 0x00007610ff027816 */ /* 0x001fcc0000000002 */
[----:B------:R4:W3:Y:S01]  /*25520*/  @!P1 LDG.E.U16 R2, desc[UR10][R4.64] ;  /* 0x0000000a04029981 */ /* 0x0008e2000c1e1500 */
[----:B------:R-:W-:Y:S01]  /*25530*/  PRMT R3, RZ, 0x7610, R3 ;  /* 0x00007610ff037816 */ /* 0x000fe20000000003 */
[----:B----4-:R-:W-:Y:S02]  /*25540*/  @!P1 IMAD.MOV.U32 R5, RZ, RZ, R9 ;  /* 0x000000ffff059224 */ /* 0x010fe400078e0009 */
[----:B--2---:R-:W-:-:S05]  /*25550*/  @!P1 IMAD.MOV.U32 R4, RZ, RZ, R8 ;  /* 0x000000ffff049224 */ /* 0x004fca00078e0008 */
[----:B------:R0:W2:Y:S04]  /*25560*/  @!P1 LDG.E.U16 R3, desc[UR10][R4.64] ;  /* 0x0000000a04039981 */ /* 0x0000a8000c1e1500 */
[----:B------:R1:W-:Y:S04]  /*25570*/  STL [R1+0x16fc], R0 ;  /* 0x0016fc0001007387 */ /* 0x0003e80000100800 */
[----:B------:R-:W4:Y:S04]  /*25580*/  LDL R12, [R1+0x4e0] ;  /* 0x0004e000010c7983 */ /* 0x000f280000100800 */
[----:B------:R-:W2:Y:S01]  /*25590*/  LDL R15, [R1+0x4dc] ;  /* 0x0004dc00010f7983 */ /* 0x000ea20000100800 */
[----:B0-----:R-:W-:-:S06]  /*255a0*/  PRMT R4, RZ, 0x7610, R4 ;  /* 0x00007610ff047816 */ /* 0x001fcc0000000004 */
[----:B---3--:R4:W3:Y:S04]  /*255b0*/  @!P1 LDG.E.U16 R4, desc[UR10][R6.64] ;  /* 0x0000000a06049981 */ /* 0x0088e8000c1e1500 */
[----:B------:R0:W-:Y:S04]  /*255c0*/  STL [R1+0x16e8], R2 ;  /* 0x0016e80201007387 */ /* 0x0001e80000100800 */
[----:B------:R-:W2:Y:S04]  /*255d0*/  LDL R9, [R1+0x49c] ;  /* 0x00049c0001097983 */ /* 0x000ea80000100800 */
[----:B------:R-:W2:Y:S04]  /*255e0*/  LDL R8, [R1+0x4a0] ;  /* 0x0004a00001087983 */ /* 0x000ea80000100800 */
[----:B-1----:R-:W2:Y:S04]  /*255f0*/  LDL R0, [R1+0x460] ;  /* 0x0004600001007983 */ /* 0x002ea80000100800 */
[----:B------:R-:W2:Y:S04]  /*25600*/  LDL R11, [R1+0x428] ;  /* 0x00042800010b7983 */ /* 0x000ea80000100800 */
[----:B------:R-:W2:Y:S04]  /*25610*/  LDL R10, [R1+0xbc0] ;  /* 0x000bc000010a7983 */ /* 0x000ea80000100800 */
[----:B------:R-:W2:Y:S04]  /*25620*/  LDL R14, [R1+0xbc4] ;  /* 0x000bc400010e7983 */ /* 0x000ea80000100800 */
[----:B------:R-:W2:Y:S04]  /*25630*/  LDL R13, [R1+0xbe4] ;  /* 0x000be400010d7983 */ /* 0x000ea80000100800 */
[----:B0-----:R-:W2:Y:S01]  /*25640*/  LDL R2, [R1+0x45c] ;  /* 0x00045c0001027983 */ /* 0x001ea20000100800 */
[----:B------:R-:W-:Y:S01]  /*25650*/  PRMT R5, RZ, 0x7610, R5 ;  /* 0x00007610ff057816 */ /* 0x000fe20000000005 */
[----:B----4-:R-:W-:-:S02]  /*25660*/  @!P1 IMAD.MOV.U32 R6, RZ, RZ, R12 ;  /* 0x000000ffff069224 */ /* 0x010fc400078e000c */
[----:B---3--:R0:W-:Y:S04]  /*25670*/  STL [R1+0x1700], R4 ;  /* 0x0017000401007387 */ /* 0x0081e80000100800 */
[----:B------:R-:W3:Y:S01]  /*25680*/  LDL R12, [R1+0x4d4] ;  /* 0x0004d400010c7983 */ /* 0x000ee20000100800 */
[----:B--2---:R-:W-:-:S03]  /*25690*/  @!P1 IMAD.MOV.U32 R7, RZ, RZ, R15 ;  /* 0x000000ffff079224 */ /* 0x004fc600078e000f */
[----:B------:R-:W2:Y:S04]  /*256a0*/  LDL R26, [R1+0x424] ;  /* 0x00042400011a7983 */ /* 0x000ea80000100800 */
[----:B------:R-:W4:Y:S04]  /*256b0*/  LDL R15, [R1+0x454] ;  /* 0x00045400010f7983 */ /* 0x000f280000100800 */
[----:B------:R1:W2:Y:S04]  /*256c0*/  @!P1 LDG.E.U16 R5, desc[UR10][R6.64] ;  /* 0x0000000a06059981 */ /* 0x0002a8000c1e1500 */
[----:B------:R-:W2:Y:S04]  /*256d0*/  LDL R24, [R1+0xbc8] ;  /* 0x000bc80001187983 */ /* 0x000ea80000100800 */
[----:B------:R-:W2:Y:S04]  /*256e0*/  LDL R20, [R1+0xbcc] ;  /* 0x000bcc0001147983 */ /* 0x000ea80000100800 */
[----:B0-----:R-:W4:Y:S04]  /*256f0*/  LDL R4, [R1+0x4d8] ;  /* 0x0004d80001047983 */ /* 0x001f280000100800 */
[----:B------:R-:W2:Y:S01]  /*25700*/  LDL R18, [R1+0xbe0] ;  /* 0x000be00001127983 */ /* 0x000ea20000100800 */
[----:B-1----:R-:W-:-:S02]  /*25710*/  PRMT R6, RZ, 0x7610, R6 ;  /* 0x00007610ff067816 */ /* 0x002fc40000000006 */
[----:B------:R-:W-:-:S04]  /*25720*/  PRMT R7, RZ, 0x7610, R7 ;  /* 0x00007610ff077816 */ /* 0x000fc80000000007 */
[----:B------:R0:W2:Y:S02]  /*25730*/  @!P1 LDG.E.U16 R6, desc[UR10][R8.64] ;  /* 0x0000000a08069981 */ /* 0x0000a4000c1e1500 */
[----:B0-----:R-:W-:Y:S02]  /*25740*/  @!P1 IMAD.MOV.U32 R8, RZ, RZ, R0 ;  /* 0x000000ffff089224 */ /* 0x001fe400078e0000 */
[----:B------:R-:W-:Y:S01]  /*25750*/  @!P1 IMAD.MOV.U32 R9, RZ, RZ, R2 ;  /* 0x000000ffff099224 */ /* 0x000fe200078e0002 */
[----:B------:R-:W2:Y:S04]  /*25760*/  LDL R0, [R1+0x498] ;  /* 0x0004980001007983 */ /* 0x000ea80000100800 */
[----:B------:R-:W2:Y:S04]  /*25770*/  LDL R2, [R1+0x494] ;  /* 0x0004940001027983 */ /* 0x000ea80000100800 */
[----:B------:R0:W2:Y:S02]  /*25780*/  @!P1 LDG.E.U16 R7, desc[UR10][R8.64] ;  /* 0x0000000a08079981 */ /* 0x0000a4000c1e1500 */
[----:B0-----:R-:W-:-:S02]  /*25790*/  PRMT R8, RZ, 0x7610, R8 ;  /* 0x00007610ff087816 */ /* 0x001fc40000000008 */
[----:B------:R-:W-:-:S04]  /*257a0*/  PRMT R9, RZ, 0x7610, R9 ;  /* 0x00007610ff097816 */ /* 0x000fc80000000009 */
[----:B------:R0:W2:Y:S02]  /*257b0*/  @!P1 LDG.E.U16 R8, desc[UR10][R10.64] ;  /* 0x0000000a0a089981 */ /* 0x0000a4000c1e1500 */
[----:B0-----:R-:W-:Y:S02]  /*257c0*/  @!P1 IMAD.MOV.U32 R10, RZ, RZ, R13 ;  /* 0x000000ffff0a9224 */ /* 0x001fe400078e000d */
[----:B------:R-:W-:Y:S02]  /*257d0*/  @!P1 IMAD.MOV.U32 R11, RZ, RZ, R14 ;  /* 0x000000ffff0b9224 */ /* 0x000fe400078e000e */
[----:B------:R-:W2:Y:S04]  /*257e0*/  LDL R14, [R1+0x458] ;  /* 0x00045800010e7983 */ /* 0x000ea80000100800 */
[----:B------:R0:W2:Y:S02]  /*257f0*/  @!P1 LDG.E.U16 R9, desc[UR10][R10.64] ;  /* 0x0000000a0a099981 */ /* 0x0000a4000c1e1500 */
[----:B0-----:R-:W-:Y:S01]  /*25800*/  PRMT R10, RZ, 0x7610, R10 ;  /* 0x00007610ff0a7816 */ /* 0x001fe2000000000a */
[----:B---3--:R-:W-:-:S02]  /*25810*/  @!P1 IMAD.MOV.U32 R13, RZ, RZ, R12 ;  /* 0x000000ffff0d9224 */ /* 0x008fc400078e000c */
[----:B----4-:R-:W-:-:S05]  /*25820*/  @!P1 IMAD.MOV.U32 R12, RZ, RZ, R4 ;  /* 0x000000ffff0c9224 */ /* 0x010fca00078e0004 */
[----:B------:R2:W3:Y:S01]  /*25830*/  @!P1 LDG.E.U16 R10, desc[UR10][R12.64] ;  /* 0x0000000a0c0a9981 */ /* 0x0004e2000c1e1500 */
[----:B------:R-:W-:Y:S02]  /*25840*/  PRMT R11, RZ, 0x7610, R11 ;  /* 0x00007610ff0b7816 */ /* 0x000fe4000000000b */
[----:B------:R-:W-:Y:S01]  /*25850*/  PRMT R17, RZ, 0x7610, R17 ;  /* 0x00007610ff117816 */ /* 0x000fe20000000011 */
[----:B--2---:R-:W-:Y:S02]  /*25860*/  @!P1 IMAD.MOV.U32 R12, RZ, RZ, R0 ;  /* 0x000000ffff0c9224 */ /* 0x004fe400078e0000 */
[----:B------:R-:W-:-:S05]  /*25870*/  @!P1 IMAD.MOV.U32 R13, RZ, RZ, R2 ;  /* 0x000000ffff0d9224 */ /* 0x000fca00078e0002 */
[----:B------:R0:W2:Y:S04]  /*25880*/  @!P1 LDG.E.U16 R11, desc[UR10][R12.64] ;  /* 0x0000000a0c0b9981 */ /* 0x0000a8000c1e1500 */
[----:B---3--:R1:W-:Y:S04]  /*25890*/  STL [R1+0x1704], R10 ;  /* 0x0017040a01007387 */ /* 0x0083e80000100800 */
[----:B------:R-:W3:Y:S01]  /*258a0*/  LDL R4, [R1+0x510] ;  /* 0x0005100001047983 */ /* 0x000ee20000100800 */
[----:B0-----:R-:W-:Y:S02]  /*258b0*/  PRMT R12, RZ, 0x7610, R12 ;  /* 0x00007610ff0c7816 */ /* 0x001fe4000000000c */
[----:B------:R-:W-:-:S02]  /*258c0*/  PRMT R13, RZ, 0x7610, R13 ;  /* 0x00007610ff0d7816 */ /* 0x000fc4000000000d */
[----:B------:R-:W-:Y:S01]  /*258d0*/  PRMT R19, RZ, 0x7610, R19 ;  /* 0x00007610ff137816 */ /* 0x000fe20000000013 */
[----:B------:R-:W4:Y:S04]  /*258e0*/  LDL R2, [R1+0x4cc] ;  /* 0x0004cc0001027983 */ /* 0x000f280000100800 */
[----:B------:R0:W4:Y:S04]  /*258f0*/  @!P1 LDG.E.U16 R12, desc[UR10][R14.64] ;  /* 0x0000000a0e0c9981 */ /* 0x000128000c1e1500 */
[----:B------:R-:W4:Y:S04]  /*25900*/  LDL R0, [R1+0x4d0] ;  /* 0x0004d00001007983 */ /* 0x000f280000100800 */
[----:B-1----:R-:W2:Y:S01]  /*25910*/  LDL R10, [R1+0x50c] ;  /* 0x00050c00010a7983 */ /* 0x002ea20000100800 */
[----:B0-----:R-:W-:-:S02]  /*25920*/  @!P1 IMAD.MOV.U32 R14, RZ, RZ, R24 ;  /* 0x000000ffff0e9224 */ /* 0x001fc400078e0018 */
[----:B------:R-:W-:-:S05]  /*25930*/  @!P1 IMAD.MOV.U32 R15, RZ, RZ, R26 ;  /* 0x000000ffff0f9224 */ /* 0x000fca00078e001a */
[----:B------:R0:W4:Y:S02]  /*25940*/  @!P1 LDG.E.U16 R13, desc[UR10][R14.64] ;  /* 0x0000000a0e0d9981 */ /* 0x000124000c1e1500 */
[----:B0-----:R-:W-:Y:S02]  /*25950*/  @!P1 IMAD.MOV.U32 R14, RZ, RZ, R18 ;  /* 0x000000ffff0e9224 */ /* 0x001fe400078e0012 */
[----:B------:R-:W-:-:S05]  /*25960*/  @!P1 IMAD.MOV.U32 R15, RZ, RZ, R20 ;  /* 0x000000ffff0f9224 */ /* 0x000fca00078e0014 */
[----:B------:R3:W4:Y:S02]  /*25970*/  @!P1 LDG.E.U16 R17, desc[UR10][R14.64] ;  /* 0x0000000a0e119981 */ /* 0x000724000c1e1500 */
[----:B---3--:R-:W-:Y:S02]  /*25980*/  @!P1 IMAD.MOV.U32 R14, RZ, RZ, R4 ;  /* 0x000000ffff0e9224 */ /* 0x008fe400078e0004 */
[----:B--2---:R-:W-:-:S05]  /*25990*/  @!P1 IMAD.MOV.U32 R15, RZ, RZ, R10 ;  /* 0x000000ffff0f9224 */ /* 0x004fca00078e000a */
[----:B------:R0:W2:Y:S04]  /*259a0*/  @!P1 LDG.E.U16 R19, desc[UR10][R14.64] ;  /* 0x0000000a0e139981 */ /* 0x0000a8000c1e1500 */
[----:B------:R-:W-:Y:S04]  /*259b0*/  STL [R1+0x1708], R11 ;  /* 0x0017080b01007387 */ /* 0x000fe80000100800 */
[----:B----4-:R-:W-:Y:S04]  /*259c0*/  STL [R1+0x170c], R12 ;  /* 0x00170c0c01007387 */ /* 0x010fe80000100800 */
[----:B------:R-:W-:Y:S01]  /*259d0*/  STL [R1+0x1710], R13 ;  /* 0x0017100d01007387 */ /* 0x000fe20000100800 */
[----:B------:R-:W-:Y:S01]  /*259e0*/  PRMT R21, RZ, 0x7610, R21 ;  /* 0x00007610ff157816 */ /* 0x000fe20000000015 */
[----:B0-----:R-:W-:-:S02]  /*259f0*/  @!P1 IMAD.MOV.U32 R15, RZ, RZ, R2 ;  /* 0x000000ffff0f9224 */ /* 0x001fc400078e0002 */
[----:B------:R-:W-:-:S05]  /*25a00*/  @!P1 IMAD.MOV.U32 R14, RZ, RZ, R0 ;  /* 0x000000ffff0e9224 */ /* 0x000fca00078e0000 */
[----:B------:R-:W3:Y:S04]  /*25a10*/  @!P1 LDG.E.U16 R21, desc[UR10][R14.64] ;  /* 0x0000000a0e159981 */ /* 0x000ee8000c1e1500 */
[----:B------:R-:W-:Y:S04]  /*25a20*/  STL [R1+0x1714], R17 ;  /* 0x0017141101007387 */ /* 0x000fe80000100800 */
[----:B--2---:R0:W-:Y:S04]  /*25a30*/  STL [R1+0x16ec], R19 ;  /* 0x0016ec1301007387 */ /* 0x0041e80000100800 */
[----:B0-----:R-:W2:Y:S04]  /*25a40*/  LDL.LU R19, [R1+0x98] ;  /* 0x0000980001137983 */ /* 0x001ea80000300800 */
        /* <DEDUP_REMOVED lines=12> */
[----:B------:R-:W2:Y:S04]  /*25b10*/  LDL R14, [R1+0x48c] ;  /* 0x00048c00010e7983 */ /* 0x000ea80000100800 */
[----:B------:R-:W2:Y:S01]  /*25b20*/  LDL R15, [R1+0x490] ;  /* 0x00049000010f7983 */ /* 0x000ea20000100800 */
[----:B------:R-:W-:-:S03]  /*25b30*/  PRMT R23, RZ, 0x7610, R23 ;  /* 0x00007610ff177816 */ /* 0x000fc60000000017 */
[----:B---3--:R0:W-:Y:S04]  /*25b40*/  STL [R1+0x16f0], R21 ;  /* 0x0016f01501007387 */ /* 0x0081e80000100800 */
[----:B0-----:R-:W3:Y:S01]  /*25b50*/  LDL.LU R21, [R1+0xa4] ;  /* 0x0000a40001157983 */ /* 0x001ee20000300800 */
        /* <DEDUP_REMOVED lines=9> */
[----:B------:R-:W-:Y:S01]  /*25bf0*/  @!P1 LOP3.LUT R15, R15, R14, RZ, 0x3c, !PT ;  /* 0x0000000e0f0f9212 */ /* 0x000fe200078e3cff */
[----:B--2---:R0:W-:Y:S04]  /*25c00*/  STL [R1+0x1718], R23 ;  /* 0x0017181701007387 */ /* 0x0041e80000100800 */
[----:B------:R1:W2:Y:S04]  /*25c10*/  @!P1 LDG.E.U16 R25, desc[UR10][R14.64] ;  /* 0x0000000a0e199981 */ /* 0x0002a8000c1e1500 */
[----:B------:R-:W1:Y:S04]  /*25c20*/  LDL R14, [R1+0x420] ;  /* 0x00042000010e7983 */ /* 0x000e680000100800 */
[----:B------:R-:W1:Y:S01]  /*25c30*/  LDL R15, [R1+0xbd0] ;  /* 0x000bd000010f7983 */ /* 0x000e620000100800 */
[----:B------:R-:W-:-:S02]  /*25c40*/  PRMT R27, RZ, 0x7610, R27 ;  /* 0x00007610ff1b7816 */ /* 0x000fc4000000001b */
[----:B-1----:R-:W-:-:S04]  /*25c50*/  @!P1 LOP3.LUT R15, R15, R14, RZ, 0x3c, !PT ;  /* 0x0000000e0f0f9212 */ /* 0x002fc800078e3cff */
[----:B------:R-:W-:-:S04]  /*25c60*/  @!P1 LOP3.LUT R14, R15, R14, RZ, 0x3c, !PT ;  /* 0x0000000e0f0e9212 */ /* 0x000fc800078e3cff */
[----:B------:R-:W-:-:S05]  /*25c70*/  @!P1 LOP3.LUT R15, R15, R14, RZ, 0x3c, !PT ;  /* 0x0000000e0f0f9212 */ /* 0x000fca00078e3cff */
[----:B------:R1:W2:Y:S04]  /*25c80*/  @!P1 LDG.E.U16 R27, desc[UR10][R14.64] ;  /* 0x0000000a0e1b9981 */ /* 0x0002a8000c1e1500 */
[----:B------:R-:W1:Y:S04]  /*25c90*/  LDL R14, [R1+0xbd4] ;  /* 0x000bd400010e7983 */ /* 0x000e680000100800 */
[----:B------:R-:W1:Y:S01]  /*25ca0*/  LDL R15, [R1+0xbdc] ;  /* 0x000bdc00010f7983 */ /* 0x000e620000100800 */
[----:B------:R-:W-:Y:S01]  /*25cb0*/  PRMT R29, RZ, 0x7610, R29 ;  /* 0x00007610ff1d7816 */ /* 0x000fe2000000001d */
[----:B0-----:R-:W0:Y:S01]  /*25cc0*/  S2R R23, SR_TID.X ;  /* 0x0000000000177919 */ /* 0x001e220000002100 */
[----:B-1----:R-:W-:-:S04]  /*25cd0*/  @!P1 LOP3.LUT R15, R15, R14, RZ, 0x3c, !PT ;  /* 0x0000000e0f0f9212 */ /* 0x002fc800078e3cff */
[----:B------:R-:W-:-:S04]  /*25ce0*/  @!P1 LOP3.LUT R14, R15, R14, RZ, 0x3c, !PT ;  /* 0x0000000e0f0e9212 */ /* 0x000fc800078e3cff */
[----:B------:R-:W-:-:S05]  /*25cf0*/  @!P1 LOP3.LUT R15, R15, R14, RZ, 0x3c, !PT ;  /* 0x0000000e0f0f9212 */ /* 0x000fca00078e3cff */
[----:B------:R-:W2:Y:S04]  /*25d00*/  @!P1 LDG.E.U16 R29, desc[UR10][R14.64] ;  /* 0x0000000a0e1d9981 */ /* 0x000ea8000c1e1500 */
[----:B------:R-:W4:Y:S04]  /*25d10*/  LDL.LU R14, [R1+0xbc] ;  /* 0x0000bc00010e7983 */ /* 0x000f280000300800 */
[----:B------:R-:W3:Y:S01]  /*25d20*/  LDL.LU R15, [R1+0xb0] ;  /* 0x0000b000010f7983 */ /* 0x000ee20000300800 */
[----:B0-----:R-:W-:-:S05]  /*25d30*/  LOP3.LUT R23, R23, 0x7f, RZ, 0xc0, !PT ;  /* 0x0000007f17177812 */ /* 0x001fca00078ec0ff */
[----:B------:R-:W-:-:S05]  /*25d40*/  IMAD.SHL.U32 R23, R23, 0x2, RZ ;  /* 0x0000000217177824 */ /* 0x000fca00078e00ff */
[----:B------:R-:W-:-:S05]  /*25d50*/  LOP3.LUT R23, R23, 0x50, RZ, 0x3c, !PT ;  /* 0x0000005017177812 */ /* 0x000fca00078e3cff */
[----:B----4-:R-:W-:Y:S04]  /*25d60*/  STS.U16 [R23+UR5+0x3d00], R14 ;  /* 0x003d000e17007988 */ /* 0x010fe80008000405 */
[----:B---3--:R-:W-:Y:S04]  /*25d70*/  STS.U16 [R23+UR5+0x4500], R15 ;  /* 0x0045000f17007988 */ /* 0x008fe80008000405 */
[----:B------:R-:W-:Y:S04]  /*25d80*/  STS.U16 [R23+UR5+0x4d00], R21 ;  /* 0x004d001517007988 */ /* 0x000fe80008000405 */
[----:B------:R-:W-:Y:S04]  /*25d90*/  STS.U16 [R23+UR5+0x5500], R19 ;  /* 0x0055001317007988 */ /* 0x000fe80008000405 */
[----:B------:R0:W-:Y:S04]  /*25da0*/  STS.U16 [R23+UR5+0x5d00], R17 ;  /* 0x005d001117007988 */ /* 0x0001e80008000405 */
[----:B------:R1:W-:Y:S04]  /*25db0*/  STS.U16 [R23+UR5+0x6500], R13 ;  /* 0x0065000d17007988 */ /* 0x0003e80008000405 */
[----:B------:R3:W-:Y:S04]  /*25dc0*/  STS.U16 [R23+UR5+0x6d00], R12 ;  /* 0x006d000c17007988 */ /* 0x0007e80008000405 */
[----:B------:R4:W-:Y:S04]  /*25dd0*/  STS.U16 [R23+UR5+0x7500], R11 ;  /* 0x0075000b17007988 */ /* 0x0009e80008000405 */
[----:B------:R2:W-:Y:S04]  /*25de0*/  STS.U16 [R23+UR5+0x7d00], R10 ;  /* 0x007d000a17007988 */ /* 0x0005e80008000405 */
[----:B------:R2:W-:Y:S04]  /*25df0*/  STS.U16 [R23+UR5+0x8500], R4 ;  /* 0x0085000417007988 */ /* 0x0005e80008000405 */
[----:B------:R-:W-:Y:S04]  /*25e00*/  STS.U16 [R23+UR5+0x8d00], R2 ;  /* 0x008d000217007988 */ /* 0x000fe80008000405 */
[----:B------:R2:W-:Y:S04]  /*25e10*/  STS.U16 [R23+UR5+0x9500], R0 ;  /* 0x0095000017007988 */ /* 0x0005e80008000405 */
[----:B0-----:R-:W2:Y:S04]  /*25e20*/  LDL.LU R17, [R1+0xf4] ;  /* 0x0000f40001117983 */ /* 0x001ea80000300800 */
[----:B-1----:R-:W2:Y:S04]  /*25e30*/  LDL.LU R13, [R1+0xec] ;  /* 0x0000ec00010d7983 */ /* 0x002ea80000300800 */
[----:B---3--:R-:W3:Y:S04]  /*25e40*/  LDL.LU R12, [R1+0xe4] ;  /* 0x0000e400010c7983 */ /* 0x008ee80000300800 */
[----:B----4-:R-:W4:Y:S04]  /*25e50*/  LDL.LU R11, [R1+0xdc] ;  /* 0x0000dc00010b7983 */ /* 0x010f280000300800 */
[----:B------:R-:W-:Y:S04]  /*25e60*/  STS.U16 [R23+UR5+0x9d00], R18 ;  /* 0x009d001217007988 */ /* 0x000fe80008000405 */
[----:B--2---:R-:W2:Y:S04]  /*25e70*/  LDL.LU R10, [R1+0xd4] ;  /* 0x0000d400010a7983 */ /* 0x004ea80000300800 */
[----:B------:R0:W-:Y:S04]  /*25e80*/  STS.U16 [R23+UR5+0xa500], R20 ;  /* 0x00a5001417007988 */ /* 0x0001e80008000405 */
[----:B------:R-:W2:Y:S04]  /*25e90*/  LDL.LU R4, [R1+0xcc] ;  /* 0x0000cc0001047983 */ /* 0x000ea80000300800 */
[----:B------:R-:W-:Y:S04]  /*25ea0*/  STS.U16 [R23+UR5+0xad00], R24 ;  /* 0x00ad001817007988 */ /* 0x000fe80008000405 */
[----:B------:R-:W2:Y:S04]  /*25eb0*/  LDL.LU R0, [R1+0xc4] ;  /* 0x0000c40001007983 */ /* 0x000ea80000300800 */
[----:B------:R1:W-:Y:S04]  /*25ec0*/  STS.U16 [R23+UR5+0xb500], R26 ;  /* 0x00b5001a17007988 */ /* 0x0003e80008000405 */
[----:B0-----:R-:W2:Y:S04]  /*25ed0*/  LDL.LU R20, [R1+0xb8] ;  /* 0x0000b80001147983 */ /* 0x001ea80000300800 */
[----:B-1----:R-:W2:Y:S01]  /*25ee0*/  LDL.LU R26, [R1+0xac] ;  /* 0x0000ac00011a7983 */ /* 0x002ea20000300800 */
[----:B------:R-:W0:Y:S03]  /*25ef0*/  S2R R21, SR_TID.X ;  /* 0x0000000000157919 */ /* 0x000e260000002100 */
[----:B------:R-:W2:Y:S04]  /*25f00*/  LDL.LU R14, [R1+0x40] ;  /* 0x00004000010e7983 */ /* 0x000ea80000300800 */
[----:B------:R-:W2:Y:S04]  /*25f10*/  LDL.LU R15, [R1+0x34] ;  /* 0x00003400010f7983 */ /* 0x000ea80000300800 */
[----:B------:R-:W2:Y:S04]  /*25f20*/  LDL.LU R19, [R1+0x28] ;  /* 0x0000280001137983 */ /* 0x000ea80000300800 */
[----:B------:R-:W2:Y:S04]  /*25f30*/  LDL.LU R2, [R1+0x1c] ;  /* 0x00001c0001027983 */ /* 0x000ea80000300800 */
[----:B------:R-:W2:Y:S04]  /*25f40*/  LDL.LU R18, [R1+0x10] ;  /* 0x0000100001127983 */ /* 0x000ea80000300800 */
[----:B------:R1:W-:Y:S04]  /*25f50*/  STS.U16 [R23+UR5+0xbd00], R28 ;  /* 0x00bd001c17007988 */ /* 0x0003e80008000405 */
[----:B------:R-:W2:Y:S04]  /*25f60*/  LDL.LU R24, [R1+0x4] ;  /* 0x0000040001187983 */ /* 0x000ea80000300800 */
[----:B------:R0:W-:Y:S04]  /*25f70*/  STS.U16 [R23+UR5+0xc500], R22 ;  /* 0x00c5001617007988 */ /* 0x0001e80008000405 */
[----:B------:R0:W-:Y:S04]  /*25f80*/  STS.U16 [R23+UR5+0xcd00], R16 ;  /* 0x00cd001017007988 */ /* 0x0001e80008000405 */
[----:B------:R0:W-:Y:S04]  /*25f90*/  STS.U16 [R23+UR5+0xd500], R3 ;  /* 0x00d5000317007988 */ /* 0x0001e80008000405 */
[----:B------:R-:W-:Y:S04]  /*25fa0*/  STS.U16 [R23+UR5+0xdd00], R5 ;  /* 0x00dd000517007988 */ /* 0x000fe80008000405 */
[----:B------:R0:W-:Y:S04]  /*25fb0*/  STS.U16 [R23+UR5+0xe500], R6 ;  /* 0x00e5000617007988 */ /* 0x0001e80008000405 */
[----:B-1----:R-:W2:Y:S04]  /*25fc0*/  LDL.LU R28, [R1+0x4c] ;  /* 0x00004c00011c7983 */ /* 0x002ea80000300800 */
[----:B0-----:R-:W2:Y:S04]  /*25fd0*/  LDL.LU R22, [R1+0x58] ;  /* 0x0000580001167983 */ /* 0x001ea80000300800 */
[----:B------:R-:W2:Y:S04]  /*25fe0*/  LDL.LU R16, [R1+0x64] ;  /* 0x0000640001107983 */ /* 0x000ea80000300800 */
[----:B------:R0:W-:Y:S04]  /*25ff0*/  STS.U16 [R23+UR5+0xed00], R7 ;  /* 0x00ed000717007988 */ /* 0x0001e80008000405 */
[----:B------:R-:W2:Y:S04]  /*26000*/  LDL.LU R3, [R1+0x70] ;  /* 0x0000700001037983 */ /* 0x000ea80000300800 */
[----:B------:R-:W2:Y:S04]  /*26010*/  LDL.LU R6, [R1+0x7c] ;  /* 0x00007c0001067983 */ /* 0x000ea80000300800 */
[----:B------:R1:W-:Y:S04]  /*26020*/  STS.U16 [R23+UR5+0xf500], R8 ;  /* 0x00f5000817007988 */ /* 0x0003e80008000405 */
[----:B------:R1:W-:Y:S04]  /*26030*/  STS.U16 [R23+UR5+0xfd00], R9 ;  /* 0x00fd000917007988 */ /* 0x0003e80008000405 */
[----:B0-----:R-:W2:Y:S04]  /*26040*/  LDL.LU R7, [R1+0x88] ;  /* 0x0000880001077983 */ /* 0x001ea80000300800 */
[----:B-1----:R-:W2:Y:S01]  /*26050*/  LDL.LU R8, [R1+0x94] ;  /* 0x0000940001087983 */ /* 0x002ea20000300800 */
[----:B------:R-:W-:-:S03]  /*26060*/  LOP3.LUT R21, R21, 0x7f, RZ, 0xc0, !PT ;  /* 0x0000007f15157812 */ /* 0x000fc600078ec0ff */
[----:B------:R-:W2:Y:S04]  /*26070*/  LDL.LU R23, [R1+0x1718] ;  /* 0x0017180001177983 */ /* 0x000ea80000300800 */
[----:B------:R-:W2:Y:S01]  /*26080*/  LDL.LU R9, [R1+0xa0] ;  /* 0x0000a00001097983 */ /* 0x000ea20000300800 */
[----:B------:R-:W-:-:S05]  /*26090*/  IMAD.SHL.U32 R5, R21, 0x2, RZ ;  /* 0x0000000215057824 */ /* 0x000fca00078e00ff */
[----:B------:R-:W-:-:S05]  /*260a0*/  LOP3.LUT R21, R5, 0x60, RZ, 0x3c, !PT ;  /* 0x0000006005157812 */ /* 0x000fca00078e3cff */
[----:B------:R0:W-:Y:S04]  /*260b0*/  STS.U16 [R21+UR5+0x600], R17 ;  /* 0x0006001115007988 */ /* 0x0001e80008000405 */
[----:B------:R1:W-:Y:S04]  /*260c0*/  STS.U16 [R21+UR5+0xe00], R13 ;  /* 0x000e000d15007988 */ /* 0x0003e80008000405 */
[----:B---3--:R3:W-:Y:S04]  /*260d0*/  STS.U16 [R21+UR5+0x1600], R12 ;  /* 0x0016000c15007988 */ /* 0x0087e80008000405 */
[----:B----4-:R4:W-:Y:S04]  /*260e0*/  STS.U16 [R21+UR5+0x1e00], R11 ;  /* 0x001e000b15007988 */ /* 0x0109e80008000405 */
[----:B--2---:R2:W-:Y:S04]  /*260f0*/  STS.U16 [R21+UR5+0x2600], R10 ;  /* 0x0026000a15007988 */ /* 0x0045e80008000405 */
[----:B------:R2:W-:Y:S04]  /*26100*/  STS.U16 [R21+UR5+0x2e00], R4 ;  /* 0x002e000415007988 */ /* 0x0005e80008000405 */
[----:B0-----:R-:W2:Y:S04]  /*26110*/  LDL.LU R17, [R1+0x1714] ;  /* 0x0017140001117983 */ /* 0x001ea80000300800 */
[----:B-1----:R-:W2:Y:S04]  /*26120*/  LDL.LU R13, [R1+0x1710] ;  /* 0x00171000010d7983 */ /* 0x002ea80000300800 */
[----:B---3--:R-:W3:Y:S04]  /*26130*/  LDL.LU R12, [R1+0x170c] ;  /* 0x00170c00010c7983 */ /* 0x008ee80000300800 */
[----:B----4-:R-:W4:Y:S04]  /*26140*/  LDL.LU R11, [R1+0x1708] ;  /* 0x00170800010b7983 */ /* 0x010f280000300800 */
[----:B------:R0:W-:Y:S04]  /*26150*/  STS.U16 [R21+UR5+0x3600], R0 ;  /* 0x0036000015007988 */ /* 0x0001e80008000405 */
[----:B--2---:R-:W2:Y:S04]  /*26160*/  LDL.LU R10, [R1+0x1704] ;  /* 0x00170400010a7983 */ /* 0x004ea80000300800 */
[----:B------:R-:W3:Y:S04]  /*26170*/  LDL.LU R4, [R1+0x1700] ;  /* 0x0017000001047983 */ /* 0x000ee80000300800 */
[----:B------:R1:W-:Y:S04]  /*26180*/  STS.U16 [R21+UR5+0x3e00], R20 ;  /* 0x003e001415007988 */ /* 0x0003e80008000405 */
[----:B------:R1:W-:Y:S04]  /*26190*/  STS.U16 [R21+UR5+0x4600], R26 ;  /* 0x0046001a15007988 */ /* 0x0003e80008000405 */
[----:B0-----:R-:W4:Y:S04]  /*261a0*/  LDL.LU R0, [R1+0x16fc] ;  /* 0x0016fc0001007983 */ /* 0x001f280000300800 */
[----:B-1----:R-:W2:Y:S04]  /*261b0*/  LDL.LU R20, [R1+0x16f8] ;  /* 0x0016f80001147983 */ /* 0x002ea80000300800 */
[----:B------:R-:W3:Y:S04]  /*261c0*/  LDL.LU R26, [R1+0x16f4] ;  /* 0x0016f400011a7983 */ /* 0x000ee80000300800 */
        /* <DEDUP_REMOVED lines=10> */
[----:B------:R0:W-:Y:S04]  /*26270*/  STS.U16 [R21+UR5+0x9e00], R19 ;  /* 0x009e001315007988 */ /* 0x0001e80008000405 */
[----:B------:R1:W-:Y:S04]  /*26280*/  STS.U16 [R21+UR5+0xa600], R2 ;  /* 0x00a6000215007988 */ /* 0x0003e80008000405 */
[----:B------:R1:W-:Y:S04]  /*26290*/  STS.U16 [R21+UR5+0xae00], R18 ;  /* 0x00ae001215007988 */ /* 0x0003e80008000405 */
        /* <DEDUP_REMOVED lines=14> */
[----:B------:R-:W4:Y:S04]  /*26380*/  LDL.LU R15, [R1] ;  /* 0x00000000010f7983 */ /* 0x000f280000300800 */
[----:B---3--:R0:W-:Y:S04]  /*26390*/  STS.U16 [R21+UR5+0xbe00], R26 ;  /* 0x00be001a15007988 */ /* 0x0081e80008000405 */
[----:B--2---:R1:W-:Y:S04]  /*263a0*/  STS.U16 [R21+UR5+0xc600], R20 ;  /* 0x00c6001415007988 */ /* 0x0043e80008000405 */
[----:B----4-:R2:W-:Y:S04]  /*263b0*/  STS.U16 [R21+UR5+0xce00], R0 ;  /* 0x00ce000015007988 */ /* 0x0105e80008000405 */
[----:B------:R3:W-:Y:S04]  /*263c0*/  STS.U16 [R21+UR5+0xd600], R4 ;  /* 0x00d6000415007988 */ /* 0x0007e80008000405 */
[----:B------:R4:W-:Y:S04]  /*263d0*/  STS.U16 [R21+UR5+0xde00], R10 ;  /* 0x00de000a15007988 */ /* 0x0009e80008000405 */
[----:B------:R4:W-:Y:S04]  /*263e0*/  STS.U16 [R21+UR5+0xe600], R11 ;  /* 0x00e6000b15007988 */ /* 0x0009e80008000405 */
[----:B0-----:R-:W4:Y:S04]  /*263f0*/  LDL.LU R26, [R1+0x78] ;  /* 0x00007800011a7983 */ /* 0x001f280000300800 */
[----:B-1----:R-:W4:Y:S04]  /*26400*/  LDL.LU R20, [R1+0x84] ;  /* 0x0000840001147983 */ /* 0x002f280000300800 */
[----:B--2---:R-:W2:Y:S04]  /*26410*/  LDL.LU R0, [R1+0x90] ;  /* 0x0000900001007983 */ /* 0x004ea80000300800 */
[----:B---3--:R-:W3:Y:S04]  /*26420*/  LDL.LU R4, [R1+0x9c] ;  /* 0x00009c0001047983 */ /* 0x008ee80000300800 */
[----:B----4-:R-:W4:Y:S04]  /*26430*/  LDL.LU R10, [R1+0xa8] ;  /* 0x0000a800010a7983 */ /* 0x010f280000300800 */
[----:B------:R-:W2:Y:S04]  /*26440*/  LDL.LU R11, [R1+0xb4] ;  /* 0x0000b400010b7983 */ /* 0x000ea80000300800 */
[----:B------:R0:W-:Y:S04]  /*26450*/  STS.U16 [R21+UR5+0xee00], R12 ;  /* 0x00ee000c15007988 */ /* 0x0001e80008000405 */
[----:B------:R1:W-:Y:S04]  /*26460*/  STS.U16 [R21+UR5+0xf600], R13 ;  /* 0x00f6000d15007988 */ /* 0x0003e80008000405 */
[----:B------:R1:W-:Y:S04]  /*26470*/  STS.U16 [R21+UR5+0xfe00], R17 ;  /* 0x00fe001115007988 */ /* 0x0003e80008000405 */
[----:B0-----:R-:W3:Y:S04]  /*26480*/  LDL.LU R12, [R1+0xc0] ;  /* 0x0000c000010c7983 */ /* 0x001ee80000300800 */
[----:B-1----:R-:W4:Y:S04]  /*26490*/  LDL.LU R13, [R1+0xc8] ;  /* 0x0000c800010d7983 */ /* 0x002f280000300800 */
[----:B------:R-:W2:Y:S04]  /*264a0*/  LDL.LU R21, [R1+0x16f0] ;  /* 0x0016f00001157983 */ /* 0x000ea80000300800 */
[----:B------:R-:W3:Y:S01]  /*264b0*/  LDL.LU R17, [R1+0xd0] ;  /* 0x0000d00001117983 */ /* 0x000ee20000300800 */
[----:B------:R-:W-:-:S05]  /*264c0*/  LOP3.LUT R5, R5, 0x70, RZ, 0x3c, !PT ;  /* 0x0000007005057812 */ /* 0x000fca00078e3cff */
[----:B------:R0:W-:Y:S04]  /*264d0*/  STS.U16 [R5+UR5+0x700], R19 ;  /* 0x0007001305007988 */ /* 0x0001e80008000405 */
[----:B------:R1:W-:Y:S04]  /*264e0*/  STS.U16 [R5+UR5+0xf00], R2 ;  /* 0x000f000205007988 */ /* 0x0003e80008000405 */
[----:B------:R1:W-:Y:S04]  /*264f0*/  STS.U16 [R5+UR5+0x1700], R18 ;  /* 0x0017001205007988 */ /* 0x0003e80008000405 */
[----:B------:R1:W-:Y:S04]  /*26500*/  STS.U16 [R5+UR5+0x1f00], R24 ;  /* 0x001f001805007988 */ /* 0x0003e80008000405 */
[----:B0-----:R-:W2:Y:S04]  /*26510*/  LDL.LU R19, [R1+0x16ec] ;  /* 0x0016ec0001137983 */ /* 0x001ea80000300800 */
[----:B-1----:R-:W2:Y:S04]  /*26520*/  LDL.LU R2, [R1+0x16e8] ;  /* 0x0016e80001027983 */ /* 0x002ea80000300800 */
[----:B------:R-:W2:Y:S04]  /*26530*/  LDL.LU R18, [R1+0x16e4] ;  /* 0x0016e40001127983 */ /* 0x000ea80000300800 */
[----:B------:R-:W2:Y:S04]  /*26540*/  LDL.LU R24, [R1+0x16e0] ;  /* 0x0016e00001187983 */ /* 0x000ea80000300800 */
[----:B---3--:R-:W-:Y:S04]  /*26550*/  STS.U16 [R5+UR5+0x2700], R17 ;  /* 0x0027001105007988 */ /* 0x008fe80008000405 */
[----:B----4-:R-:W-:Y:S04]  /*26560*/  STS.U16 [R5+UR5+0x2f00], R13 ;  /* 0x002f000d05007988 */ /* 0x010fe80008000405 */
[----:B------:R-:W-:Y:S04]  /*26570*/  STS.U16 [R5+UR5+0x3700], R12 ;  /* 0x0037000c05007988 */ /* 0x000fe80008000405 */
[----:B--2---:R-:W-:Y:S04]  /*26580*/  STS.U16 [R5+UR5+0x3f00], R11 ;  /* 0x003f000b05007988 */ /* 0x004fe80008000405 */
[----:B------:R-:W-:Y:S04]  /*26590*/  STS.U16 [R5+UR5+0x4700], R10 ;  /* 0x0047000a05007988 */ /* 0x000fe80008000405 */
[----:B------:R-:W-:Y:S04]  /*265a0*/  STS.U16 [R5+UR5+0x4f00], R4 ;  /* 0x004f000405007988 */ /* 0x000fe80008000405 */
[----:B------:R-:W-:Y:S04]  /*265b0*/  STS.U16 [R5+UR5+0x5700], R0 ;  /* 0x0057000005007988 */ /* 0x000fe80008000405 */
[----:B------:R0:W-:Y:S04]  /*265c0*/  STS.U16 [R5+UR5+0x5f00], R20 ;  /* 0x005f001405007988 */ /* 0x0001e80008000405 */
[----:B------:R-:W-:Y:S04]  /*265d0*/  STS.U16 [R5+UR5+0x6700], R26 ;  /* 0x0067001a05007988 */ /* 0x000fe80008000405 */
[----:B------:R-:W-:Y:S04]  /*265e0*/  STS.U16 [R5+UR5+0x6f00], R9 ;  /* 0x006f000905007988 */ /* 0x000fe80008000405 */
[----:B------:R-:W-:Y:S04]  /*265f0*/  STS.U16 [R5+UR5+0x7700], R8 ;  /* 0x0077000805007988 */ /* 0x000fe80008000405 */
[----:B------:R-:W-:Y:S04]  /*26600*/  STS.U16 [R5+UR5+0x7f00], R7 ;  /* 0x007f000705007988 */ /* 0x000fe80008000405 */
[----:B------:R-:W-:Y:S04]  /*26610*/  STS.U16 [R5+UR5+0x8700], R6 ;  /* 0x0087000605007988 */ /* 0x000fe80008000405 */
[----:B------:R1:W-:Y:S04]  /*26620*/  STS.U16 [R5+UR5+0x8f00], R3 ;  /* 0x008f000305007988 */ /* 0x0003e80008000405 */
[----:B0-----:R-:W2:Y:S04]  /*26630*/  LDL R20, [R1+0x2f0] ;  /* 0x0002f00001147983 */ /* 0x001ea80000100800 */
[----:B-1----:R-:W3:Y:S04]  /*26640*/  LDL R3, [R1+0x204] ;  /* 0x0002040001037983 */ /* 0x002ee80000100800 */
        /* <DEDUP_REMOVED lines=13> */
[----:B------:R-:W-:Y:S01]  /*26720*/  STS.U16 [R5+UR5+0xff00], R29 ;  /* 0x00ff001d05007988 */ /* 0x000fe20008000405 */
[----:B------:R-:W-:Y:S06]  /*26730*/  BAR.SYNC.DEFER_BLOCKING 0x0 ;  /* 0x0000000000007b1d */ /* 0x000fec0000010000 */
[----:B--2---:R-:W-:Y:S04]  /*26740*/  LDSM.16.MT88.4 R4, [R20+UR5+0x10000] ;  /* 0x010000051404783b */ /* 0x004fe80008004200 */
[----:B------:R-:W-:Y:S04]  /*26750*/  LDSM.16.MT88.4 R20, [R20+UR5+0x10400] ;  /* 0x010400051414783b */ /* 0x000fe80008004200 */
[----:B---3--:R-:W0:Y:S04]  /*26760*/  LDSM.16.M88.4 R12, [R3+UR5] ;  /* 0x00000005030c783b */ /* 0x008e280008000200 */
[----:B------:R-:W1:Y:S04]  /*26770*/  LDSM.16.M88.4 R8, [R3+UR5+0x2000] ;  /* 0x002000050308783b */ /* 0x000e680008000200 */
[----:B------:R-:W-:Y:S04]  /*26780*/  LDSM.16.M88.4 R16, [R3+UR5+0xc000] ;  /* 0x00c000050310783b */ /* 0x000fe80008000200 */
[----:B0-----:R-:W-:Y:S04]  /*26790*/  STL.64 [R1+0x10], R12 ;  /* 0x0000100c01007387 */ /* 0x001fe80000100a00 */
[----:B------:R-:W-:Y:S01]  /*267a0*/  STL.64 [R1+0x18], R14 ;  /* 0x0000180e01007387 */ /* 0x000fe20000100a00 */
[----:B-1----:R-:W-:-:S03]  /*267b0*/  IMAD.MOV.U32 R2, RZ, RZ, R10 ;  /* 0x000000ffff027224 */ /* 0x002fc600078e000a */
[----:B------:R-:W-:Y:S01]  /*267c0*/  STL.64 [R1], R8 ;  /* 0x0000000801007387 */ /* 0x000fe20000100a00 */
[----:B------:R-:W-:-:S03]  /*267d0*/  IMAD.MOV.U32 R0, RZ, RZ, R11 ;  /* 0x000000ffff007224 */ /* 0x000fc600078e000b */
[----:B------:R-:W-:Y:S04]  /*267e0*/  LDSM.16.M88.4 R12, [R3+UR5+0x6000] ;  /* 0x00600005030c783b */ /* 0x000fe80008000200 */
[----:B------:R-:W0:Y:S04]  /*267f0*/  LDSM.16.M88.4 R8, [R3+UR5+0x4000] ;  /* 0x004000050308783b */ /* 0x000e280008000200 */
[----:B------:R-:W2:Y:S04]  /*26800*/  LDL R24, [R1+0x2f4] ;  /* 0x0002f40001187983 */ /* 0x000ea80000100800 */
[----:B------:R-:W-:Y:S04]  /*26810*/  STL [R1+0x1664], R0 ;  /* 0x0016640001007387 */ /* 0x000fe80000100800 */
[----:B------:R-:W-:Y:S04]  /*26820*/  STL [R1+0x1660], R2 ;  /* 0x0016600201007387 */ /* 0x000fe80000100800 */
[----:B0-----:R-:W-:Y:S04]  /*26830*/  STL [R1+0x15cc], R10 ;  /* 0x0015cc0a01007387 */ /* 0x001fe80000100800 */
[----:B------:R-:W-:Y:S04]  /*26840*/  STL [R1+0x15c8], R11 ;  /* 0x0015c80b01007387 */ /* 0x000fe80000100800 */
[----:B------:R0:W-:Y:S04]  /*26850*/  STL.64 [R1+0x16b0], R8 ;  /* 0x0016b00801007387 */ /* 0x0001e80000100a00 */
[----:B------:R-:W-:Y:S04]  /*26860*/  STL.64 [R1+0x16c0], R14 ;  /* 0x0016c00e01007387 */ /* 0x000fe80000100a00 */
[----:B------:R-:W-:Y:S04]  /*26870*/  STL.64 [R1+0x16b8], R12 ;  /* 0x0016b80c01007387 */ /* 0x000fe80000100a00 */
[----:B------:R-:W1:Y:S04]  /*26880*/  LDSM.16.M88.4 R12, [R3+UR5+0x8000] ;  /* 0x00800005030c783b */ /* 0x000e680008000200 */
[----:B0-----:R-:W3:Y:S04]  /*26890*/  LDL.LU.64 R8, [R1] ;  /* 0x0000000001087983 */ /* 0x001ee80000300a00 */
[----:B---3--:R0:W-:Y:S04]  /*268a0*/  STL.64 [R1+0x16c8], R8 ;  /* 0x0016c80801007387 */ /* 0x0081e80000100a00 */
[----:B-1----:R-:W-:Y:S04]  /*268b0*/  STL.64 [R1+0x80], R12 ;  /* 0x0000800c01007387 */ /* 0x002fe80000100a00 */
[----:B------:R-:W-:Y:S04]  /*268c0*/  STL.64 [R1+0x88], R14 ;  /* 0x0000880e01007387 */ /* 0x000fe80000100a00 */
[----:B------:R-:W1:Y:S04]  /*268d0*/  LDSM.16.M88.4 R12, [R3+UR5+0xa000] ;  /* 0x00a00005030c783b */ /* 0x000e680008000200 */
[----:B0-----:R-:W3:Y:S04]  /*268e0*/  LDL.LU.64 R8, [R1+0x10] ;  /* 0x0000100001087983 */ /* 0x001ee80000300a00 */
[----:B-1----:R-:W-:Y:S04]  /*268f0*/  STL.64 [R1+0x60], R12 ;  /* 0x0000600c01007387 */ /* 0x002fe80000100a00 */
[----:B------:R-:W-:Y:S04]  /*26900*/  STL.64 [R1+0x68], R14 ;  /* 0x0000680e01007387 */ /* 0x000fe80000100a00 */
[----:B------:R-:W-:Y:S04]  /*26910*/  STL.64 [R1+0x50], R16 ;  /* 0x0000501001007387 */ /* 0x000fe80000100a00 */
[----:B------:R-:W0:Y:S04]  /*26920*/  LDSM.16.M88.4 R12, [R3+UR5+0xe000] ;  /* 0x00e00005030c783b */ /* 0x000e280008000200 */
[----:B------:R-:W-:Y:S04]  /*26930*/  STL.64 [R1+0x58], R18 ;  /* 0x0000581201007387 */ /* 0x000fe80000100a00 */
[----:B--2---:R-:W1:Y:S04]  /*26940*/  LDSM.16.MT88.4 R16, [R24+UR5+0x10000] ;  /* 0x010000051810783b */ /* 0x004e680008004200 */
[----:B------:R-:W2:Y:S04]  /*26950*/  LDSM.16.MT88.4 R24, [R24+UR5+0x10400] ;  /* 0x010400051818783b */ /* 0x000ea80008004200 */
[----:B0-----:R0:W-:Y:S04]  /*26960*/  STL.64 [R1+0x98], R14 ;  /* 0x0000980e01007387 */ /* 0x0011e80000100a00 */
[----:B-1----:R-:W-:Y:S04]  /*26970*/  STL.64 [R1+0x1670], R18 ;  /* 0x0016701201007387 */ /* 0x002fe80000100a00 */
[----:B------:R-:W-:Y:S04]  /*26980*/  STL.64 [R1+0x1668], R16 ;  /* 0x0016681001007387 */ /* 0x000fe80000100a00 */
[----:B------:R-:W-:Y:S01]  /*26990*/  STL.64 [R1+0x15d8], R22 ;  /* 0x0015d81601007387 */ /* 0x000fe20000100a00 */
[----:B------:R-:W-:-:S02]  /*269a0*/  IMAD.MOV.U32 R10, RZ, RZ, R12 ;  /* 0x000000ffff0a7224 */ /* 0x000fc400078e000c */
[----:B------:R-:W-:Y:S01]  /*269b0*/  IMAD.MOV.U32 R3, RZ, RZ, R13 ;  /* 0x000000ffff037224 */ /* 0x000fe200078e000d */
[----:B------:R-:W-:Y:S01]  /*269c0*/  STL.64 [R1+0x15d0], R20 ;  /* 0x0015d01401007387 */ /* 0x000fe20000100a00 */
[----:B------:R-:W-:Y:S02]  /*269d0*/  IMAD.MOV.U32 R2, RZ, RZ, R14 ;  /* 0x000000ffff027224 */ /* 0x000fe400078e000e */
[----:B------:R-:W-:Y:S01]  /*269e0*/  IMAD.MOV.U32 R0, RZ, RZ, R15 ;  /* 0x000000ffff007224 */ /* 0x000fe200078e000f */
[----:B------:R-:W4:Y:S04]  /*269f0*/  LDL.LU.64 R12, [R1+0x2d0] ;  /* 0x0002d000010c7983 */ /* 0x000f280000300a00 */
[----:B0-----:R-:W2:Y:S04]  /*26a00*/  LDL.LU.64 R14, [R1+0x2d8] ;  /* 0x0002d800010e7983 */ /* 0x001ea80000300a00 */
[----:B--2---:R-:W-:Y:S04]  /*26a10*/  STL.64 [R1+0x16d8], R14 ;  /* 0x0016d80e01007387 */ /* 0x004fe80000100a00 */
[----:B----4-:R0:W-:Y:S04]  /*26a20*/  STL.64 [R1+0x16d0], R12 ;  /* 0x0016d00c01007387 */ /* 0x0101e80000100a00 */
[----:B0-----:R-:W3:Y:S04]  /*26a30*/  LDL.LU.64 R12, [R1+0x2e0] ;  /* 0x0002e000010c7983 */ /* 0x001ee80000300a00 */
[----:B------:R-:W3:Y:S04]  /*26a40*/  LDL.LU.64 R14, [R1+0x2e8] ;  /* 0x0002e800010e7983 */ /* 0x000ee80000300a00 */
[----:B------:R-:W2:Y:S04]  /*26a50*/  LDL.LU.64 R16, [R1+0x2c0] ;  /* 0x0002c00001107983 */ /* 0x000ea80000300a00 */
[----:B------:R-:W2:Y:S04]  /*26a60*/  LDL.LU.64 R18, [R1+0x2c8] ;  /* 0x0002c80001127983 */ /* 0x000ea80000300a00 */
[----:B------:R0:W-:Y:S04]  /*26a70*/  STL.64 [R1+0x1568], R26 ;  /* 0x0015681a01007387 */ /* 0x0001e80000100a00 */
[----:B------:R1:W-:Y:S04]  /*26a80*/  STL.64 [R1+0x1560], R24 ;  /* 0x0015601801007387 */ /* 0x0003e80000100a00 */
[----:B------:R-:W4:Y:S04]  /*26a90*/  LDL.LU.64 R20, [R1+0x2b0] ;  /* 0x0002b00001147983 */ /* 0x000f280000300a00 */
[----:B------:R-:W4:Y:S01]  /*26aa0*/  LDL.LU.64 R22, [R1+0x2b8] ;  /* 0x0002b80001167983 */ /* 0x000f220000300a00 */
[----:B0-----:R-:W-:-:S02]  /*26ab0*/  IMAD.MOV.U32 R26, RZ, RZ, R2 ;  /* 0x000000ffff1a7224 */ /* 0x001fc400078e0002 */
[----:B------:R-:W-:Y:S02]  /*26ac0*/  IMAD.MOV.U32 R27, RZ, RZ, R0 ;  /* 0x000000ffff1b7224 */ /* 0x000fe400078e0000 */
[----:B-1----:R-:W-:Y:S02]  /*26ad0*/  IMAD.MOV.U32 R24, RZ, RZ, R10 ;  /* 0x000000ffff187224 */ /* 0x002fe400078e000a */
[----:B------:R-:W-:Y:S01]  /*26ae0*/  IMAD.MOV.U32 R25, RZ, RZ, R3 ;  /* 0x000000ffff197224 */ /* 0x000fe200078e0003 */
[----:B------:R-:W-:Y:S04]  /*26af0*/  STL.64 [R1+0x1680], R26 ;  /* 0x0016801a01007387 */ /* 0x000fe80000100a00 */
[----:B------:R0:W-:Y:S04]  /*26b00*/  STL.64 [R1+0x1678], R24 ;  /* 0x0016781801007387 */ /* 0x0001e80000100a00 */
[----:B0-----:R-:W3:Y:S04]  /*26b10*/  LDL.64 R24, [R1+0x50] ;  /* 0x0000500001187983 */ /* 0x001ee80000100a00 */
[----:B---3--:R0:W-:Y:S04]  /*26b20*/  STL.64 [R1+0x1688], R24 ;  /* 0x0016881801007387 */ /* 0x0081e80000100a00 */
[----:B0-----:R-:W3:Y:S01]  /*26b30*/  LDL.LU.64 R24, [R1+0x60] ;  /* 0x0000600001187983 */ /* 0x001ee20000300a00 */
[----:B------:R-:W-:Y:S06]  /*26b40*/  HMMA.16816.F32.BF16 R12, R4, R8, R12 ;  /* 0x00000008040c723c */ /* 0x000fec000004180c */
[----:B------:R-:W-:-:S02]  /*26b50*/  IMAD.MOV.U32 R2, RZ, RZ, R8 ;  /* 0x000000ffff027224 */ /* 0x000fc400078e0008 */
[----:B------:R-:W-:Y:S01]  /*26b60*/  IMAD.MOV.U32 R0, RZ, RZ, R9 ;  /* 0x000000ffff007224 */ /* 0x000fe200078e0009 */
[----:B---3--:R0:W-:Y:S04]  /*26b70*/  STL.64 [R1+0x1698], R24 ;  /* 0x0016981801007387 */ /* 0x0081e80000100a00 */
[----:B0-----:R-:W3:Y:S10]  /*26b80*/  LDL.LU.64 R24, [R1+0x80] ;  /* 0x0000800001187983 */ /* 0x001ef40000300a00 */
[----:B------:R-:W-:Y:S04]  /*26b90*/  STL.64 [R1+0x100], R12 ;  /* 0x0001000c01007387 */ /* 0x000fe80000100a00 */
[----:B------:R0:W-:Y:S04]  /*26ba0*/  STL.64 [R1+0x108], R14 ;  /* 0x0001080e01007387 */ /* 0x0001e80000100a00 */
[----:B0-----:R-:W2:Y:S04]  /*26bb0*/  LDL.LU.64 R14, [R1+0x16d8] ;  /* 0x0016d800010e7983 */ /* 0x001ea80000300a00 */
[----:B------:R-:W2:Y:S04]  /*26bc0*/  LDL.LU.64 R12, [R1+0x16d0] ;  /* 0x0016d000010c7983 */ /* 0x000ea80000300a00 */
[----:B------:R-:W2:Y:S02]  /*26bd0*/  LDL.LU.64 R8, [R1+0x16c8] ;  /* 0x0016c80001087983 */ /* 0x000ea40000300a00 */
[----:B--2---:R-:W-:Y:S06]  /*26be0*/  HMMA.16816.F32.BF16 R12, R4, R8, R12 ;  /* 0x00000008040c723c */ /* 0x004fec000004180c */
[----:B------:R-:W-:-:S02]  /*26bf0*/  IMAD.MOV.U32 R26, RZ, RZ, R8 ;  /* 0x000000ffff1a7224 */ /* 0x000fc400078e0008 */
[----:B------:R-:W-:-:S15]  /*26c00*/  IMAD.MOV.U32 R3, RZ, RZ, R9 ;  /* 0x000000ffff037224 */ /* 0x000fde00078e0009 */
[----:B------:R-:W-:Y:S04]  /*26c10*/  STL.64 [R1+0xf0], R12 ;  /* 0x0000f00c01007387 */ /* 0x000fe80000100a00 */
[----:B------:R0:W-:Y:S04]  /*26c20*/  STL.64 [R1+0xf8], R14 ;  /* 0x0000f80e01007387 */ /* 0x0001e80000100a00 */
[----:B0-----:R-:W2:Y:S04]  /*26c30*/  LDL.LU.64 R14, [R1+0x16c0] ;  /* 0x0016c000010e7983 */ /* 0x001ea80000300a00 */
[----:B------:R-:W4:Y:S04]  /*26c40*/  LDL.LU.64 R12, [R1+0x16b8] ;  /* 0x0016b800010c7983 */ /* 0x000f280000300a00 */
[----:B------:R-:W3:Y:S02]  /*26c50*/  LDL.LU.64 R8, [R1+0x16b0] ;  /* 0x0016b00001087983 */ /* 0x000ee40000300a00 */
[----:B---3--:R-:W-:Y:S06]  /*26c60*/  HMMA.16816.F32.BF16 R16, R4, R8, R16 ;  /* 0x000000080410723c */ /* 0x008fec0000041810 */
[----:B------:R0:W-:Y:S04]  /*26c70*/  STL.64 [R1+0x1690], R8 ;  /* 0x0016900801007387 */ /* 0x0001e80000100a00 */
[----:B0-----:R-:W3:-:S13]  /*26c80*/  LDL.LU.64 R8, [R1+0x290] ;  /* 0x0002900001087983 */ /* 0x001eda0000300a00 */
[----:B------:R-:W-:Y:S04]  /*26c90*/  STL.64 [R1+0xe0], R16 ;  /* 0x0000e01001007387 */ /* 0x000fe80000100a00 */
[----:B------:R-:W-:Y:S04]  /*26ca0*/  STL.64 [R1+0xe8], R18 ;  /* 0x0000e81201007387 */ /* 0x000fe80000100a00 */
[----:B------:R-:W2:Y:S01]  /*26cb0*/  LDL.LU.64 R10, [R1+0x298] ;  /* 0x00029800010a7983 */ /* 0x000ea20000300a00 */
[----:B----4-:R-:W-:Y:S03]  /*26cc0*/  HMMA.16816.F32.BF16 R20, R4, R12, R20 ;  /* 0x0000000c0414723c */ /* 0x010fe60000041814 */
[----:B--2---:R-:W-:Y:S04]  /*26cd0*/  STL.64 [R1+0x16a8], R10 ;  /* 0x0016a80a01007387 */ /* 0x004fe80000100a00 */
[----:B---3--:R0:W-:Y:S04]  /*26ce0*/  STL.64 [R1+0x16a0], R8 ;  /* 0x0016a00801007387 */ /* 0x0081e80000100a00 */
[----:B0-----:R-:W2:Y:S04]  /*26cf0*/  LDL.LU.64 R8, [R1+0x2a0] ;  /* 0x0002a00001087983 */ /* 0x001ea80000300a00 */
[----:B------:R-:W2:Y:S04]  /*26d00*/  LDL.LU.64 R10, [R1+0x2a8] ;  /* 0x0002a800010a7983 */ /* 0x000ea80000300a00 */
[----:B------:R-:W3:Y:S04]  /*26d10*/  LDL.LU.64 R16, [R1+0x280] ;  /* 0x0002800001107983 */ /* 0x000ee80000300a00 */
[----:B------:R-:W3:Y:S04]  /*26d20*/  LDL.LU.64 R18, [R1+0x288] ;  /* 0x0002880001127983 */ /* 0x000ee80000300a00 */
[----:B------:R0:W-:Y:S04]  /*26d30*/  STL.64 [R1+0xd0], R20 ;  /* 0x0000d01401007387 */ /* 0x0001e80000100a00 */
[----:B------:R1:W-:Y:S04]  /*26d40*/  STL.64 [R1+0xd8], R22 ;  /* 0x0000d81601007387 */ /* 0x0003e80000100a00 */
[----:B0-----:R-:W4:Y:S04]  /*26d50*/  LDL.LU.64 R20, [R1+0x270] ;  /* 0x0002700001147983 */ /* 0x001f280000300a00 */
[----:B-1----:R-:W4:Y:S04]  /*26d60*/  LDL.LU.64 R22, [R1+0x278] ;  /* 0x0002780001167983 */ /* 0x002f280000300a00 */
[----:B------:R-:W-:Y:S04]  /*26d70*/  STL.64 [R1+0x1630], R14 ;  /* 0x0016300e01007387 */ /* 0x000fe80000100a00 */
[----:B------:R0:W-:Y:S02]  /*26d80*/  STL.64 [R1+0x1628], R12 ;  /* 0x0016280c01007387 */ /* 0x0001e40000100a00 */
[----:B0-----:R-:W-:-:S02]  /*26d90*/  IMAD.MOV.U32 R12, RZ, RZ, R26 ;  /* 0x000000ffff0c7224 */ /* 0x001fc400078e001a */
[----:B------:R-:W-:Y:S02]  /*26da0*/  IMAD.MOV.U32 R13, RZ, RZ, R3 ;  /* 0x000000ffff0d7224 */ /* 0x000fe400078e0003 */
[----:B------:R-:W-:-:S03]  /*26db0*/  IMAD.MOV.U32 R15, RZ, RZ, R24 ;  /* 0x000000ffff0f7224 */ /* 0x000fc600078e0018 */
[----:B------:R-:W-:Y:S01]  /*26dc0*/  STL.64 [R1+0x1648], R12 ;  /* 0x0016480c01007387 */ /* 0x000fe20000100a00 */
[----:B------:R-:W-:Y:S01]  /*26dd0*/  IMAD.MOV.U32 R14, RZ, RZ, R25 ;  /* 0x000000ffff0e7224 */ /* 0x000fe200078e0019 */
[----:B--2---:R-:W-:-:S15]  /*26de0*/  HMMA.16816.F32.BF16 R8, R4, R24, R8 ;  /* 0x000000180408723c */ /* 0x004fde0000041808 */
[----:B------:R-:W-:-:S08]  /*26df0*/  NOP ;  /* 0x0000000000007918 */ /* 0x000fd00000000000 */
[----:B------:R-:W-:Y:S04]  /*26e00*/  STL.64 [R1+0xc0], R8 ;  /* 0x0000c00801007387 */ /* 0x000fe80000100a00 */
[----:B------:R0:W-:Y:S04]  /*26e10*/  STL.64 [R1+0xc8], R10 ;  /* 0x0000c80a01007387 */ /* 0x0001e80000100a00 */
[----:B0-----:R-:W2:Y:S04]  /*26e20*/  LDL.LU.64 R10, [R1+0x16a8] ;  /* 0x0016a800010a7983 */ /* 0x001ea80000300a00 */
[----:B------:R-:W2:Y:S04]  /*26e30*/  LDL.LU.64 R8, [R1+0x16a0] ;  /* 0x0016a00001087983 */ /* 0x000ea80000300a00 */
[----:B------:R-:W2:Y:S01]  /*26e40*/  LDL.LU.64 R24, [R1+0x1698] ;  /* 0x0016980001187983 */ /* 0x000ea20000300a00 */
[----:B------:R-:W-:Y:S01]  /*26e50*/  IMAD.MOV.U32 R12, RZ, RZ, R2 ;  /* 0x000000ffff0c7224 */ /* 0x000fe200078e0002 */
[----:B--2---:R-:W-:Y:S06]  /*26e60*/  HMMA.16816.F32.BF16 R8, R4, R24, R8 ;  /* 0x000000180408723c */ /* 0x004fec0000041808 */
[----:B------:R-:W-:-:S02]  /*26e70*/  IMAD.MOV.U32 R2, RZ, RZ, R24 ;  /* 0x000000ffff027224 */ /* 0x000fc400078e0018 */
[----:B------:R-:W-:-:S15]  /*26e80*/  IMAD.MOV.U32 R29, RZ, RZ, R25 ;  /* 0x000000ffff1d7224 */ /* 0x000fde00078e0019 */
[----:B------:R0:W-:Y:S04]  /*26e90*/  STL.64 [R1+0xb0], R8 ;  /* 0x0000b00801007387 */ /* 0x0001e80000100a00 */
[----:B------:R-:W-:Y:S04]  /*26ea0*/  STL.64 [R1+0xb8], R10 ;  /* 0x0000b80a01007387 */ /* 0x000fe80000100a00 */
[----:B0-----:R-:W2:Y:S04]  /*26eb0*/  LDL.LU.64 R8, [R1+0x1690] ;  /* 0x0016900001087983 */ /* 0x001ea80000300a00 */
[----:B------:R-:W3:Y:S01]  /*26ec0*/  LDL.LU.64 R24, [R1+0x1688] ;  /* 0x0016880001187983 */ /* 0x000ee20000300a00 */
[----:B------:R-:W-:-:S03]  /*26ed0*/  IMAD.MOV.U32 R13, RZ, RZ, R0 ;  /* 0x000000ffff0d7224 */ /* 0x000fc600078e0000 */
[----:B------:R-:W2:Y:S01]  /*26ee0*/  LDL.LU.64 R26, [R1+0x1680] ;  /* 0x00168000011a7983 */ /* 0x000ea20000300a00 */
[----:B---3--:R-:W-:Y:S06]  /*26ef0*/  HMMA.16816.F32.BF16 R16, R4, R24, R16 ;  /* 0x000000180410723c */ /* 0x008fec0000041810 */
[----:B------:R-:W-:Y:S02]  /*26f00*/  IMAD.MOV.U32 R0, RZ, RZ, R25 ;  /* 0x000000ffff007224 */ /* 0x000fe400078e0019 */
[----:B------:R-:W4:-:S15]  /*26f10*/  LDL.LU.64 R24, [R1+0x1678] ;  /* 0x0016780001187983 */ /* 0x000f1e0000300a00 */
[----:B------:R0:W-:Y:S01]  /*26f20*/  STL.64 [R1+0xa0], R16 ;  /* 0x0000a01001007387 */ /* 0x0001e20000100a00 */
[----:B------:R-:W-:Y:S02]  /*26f30*/  IMAD.MOV.U32 R28, RZ, RZ, R18 ;  /* 0x000000ffff1c7224 */ /* 0x000fe400078e0012 */
[----:B------:R-:W-:Y:S02]  /*26f40*/  IMAD.MOV.U32 R3, RZ, RZ, R19 ;  /* 0x000000ffff037224 */ /* 0x000fe400078e0013 */
[----:B------:R-:W3:Y:S04]  /*26f50*/  LDL.LU.64 R18, [R1+0x1670] ;  /* 0x0016700001127983 */ /* 0x000ee80000300a00 */
[----:B0-----:R-:W3:Y:S01]  /*26f60*/  LDL.LU.64 R16, [R1+0x1668] ;  /* 0x0016680001107983 */ /* 0x001ee20000300a00 */
[----:B----4-:R-:W-:-:S15]  /*26f70*/  HMMA.16816.F32.BF16 R4, R4, R24, R20 ;  /* 0x000000180404723c */ /* 0x010fde0000041814 */
[----:B------:R-:W-:-:S09]  /*26f80*/  NOP ;  /* 0x0000000000007918 */ /* 0x000fd20000000000 */
[----:B------:R-:W-:Y:S02]  /*26f90*/  IMAD.MOV.U32 R10, RZ, RZ, R5 ;  /* 0x000000ffff0a7224 */ /* 0x000fe400078e0005 */
[----:B------:R-:W-:Y:S01]  /*26fa0*/  IMAD.MOV.U32 R11, RZ, RZ, R6 ;  /* 0x000000ffff0b7224 */ /* 0x000fe200078e0006 */
[----:B------:R-:W-:Y:S04]  /*26fb0*/  STL [R1+0x70], R4 ;  /* 0x0000700401007387 */ /* 0x000fe80000100800 */
[----:B------:R-:W-:Y:S04]  /*26fc0*/  STL [R1+0x7c], R7 ;  /* 0x00007c0701007387 */ /* 0x000fe80000100800 */
[----:B------:R-:W-:Y:S04]  /*26fd0*/  STL.64 [R1+0x1640], R10 ;  /* 0x0016400a01007387 */ /* 0x000fe80000100a00 */
[----:B--2---:R0:W-:Y:S04]  /*26fe0*/  STL.64 [R1+0x1638], R8 ;  /* 0x0016380801007387 */ /* 0x0041e80000100a00 */
[----:B0-----:R-:W2:Y:S04]  /*26ff0*/  LDL.LU.64 R8, [R1+0x250] ;  /* 0x0002500001087983 */ /* 0x001ea80000300a00 */
[----:B------:R-:W4:Y:S04]  /*27000*/  LDL.LU.64 R10, [R1+0x258] ;  /* 0x00025800010a7983 */ /* 0x000f280000300a00 */
[----:B----4-:R-:W-:Y:S04]  /*27010*/  STL.64 [R1+0x1658], R10 ;  /* 0x0016580a01007387 */ /* 0x010fe80000100a00 */
[----:B--2---:R0:W-:Y:S04]  /*27020*/  STL.64 [R1+0x1650], R8 ;  /* 0x0016500801007387 */ /* 0x0041e80000100a00 */
[----:B0-----:R-:W3:Y:S04]  /*27030*/  LDL.LU.64 R8, [R1+0x260] ;  /* 0x0002600001087983 */ /* 0x001ee80000300a00 */
[----:B------:R-:W3:Y:S04]  /*27040*/  LDL.LU.64 R10, [R1+0x268] ;  /* 0x00026800010a7983 */ /* 0x000ee80000300a00 */
[----:B------:R-:W2:Y:S04]  /*27050*/  LDL.LU.64 R4, [R1+0x240] ;  /* 0x0002400001047983 */ /* 0x000ea80000300a00 */
[----:B------:R-:W2:Y:S04]  /*27060*/  LDL.LU.64 R6, [R1+0x248] ;  /* 0x0002480001067983 */ /* 0x000ea80000300a00 */
[----:B------:R-:W4:Y:S04]  /*27070*/  LDL.LU.64 R20, [R1+0x230] ;  /* 0x0002300001147983 */ /* 0x000f280000300a00 */
[----:B------:R-:W4:Y:S04]  /*27080*/  LDL.LU.64 R22, [R1+0x238] ;  /* 0x0002380001167983 */ /* 0x000f280000300a00 */
[----:B------:R-:W-:Y:S04]  /*27090*/  STL.64 [R1+0x15e8], R26 ;  /* 0x0015e81a01007387 */ /* 0x000fe80000100a00 */
[----:B------:R0:W-:Y:S04]  /*270a0*/  STL.64 [R1+0x15e0], R24 ;  /* 0x0015e01801007387 */ /* 0x0001e80000100a00 */
[----:B0-----:R-:W3:Y:S01]  /*270b0*/  LDL.LU R24, [R1+0x50] ;  /* 0x0000500001187983 */ /* 0x001ee20000300800 */
[----:B------:R-:W-:-:S03]  /*270c0*/  IMAD.MOV.U32 R25, RZ, RZ, R0 ;  /* 0x000000ffff197224 */ /* 0x000fc600078e0000 */
[----:B------:R-:W4:Y:S04]  /*270d0*/  LDL.LU R0, [R1+0x1664] ;  /* 0x0016640001007983 */ /* 0x000f280000300800 */
[----:B---3--:R0:W-:Y:S02]  /*270e0*/  STL.64 [R1+0x1600], R24 ;  /* 0x0016001801007387 */ /* 0x0081e40000100a00 */
[----:B0-----:R-:W-:Y:S02]  /*270f0*/  IMAD.MOV.U32 R24, RZ, RZ, R2 ;  /* 0x000000ffff187224 */ /* 0x001fe400078e0002 */
[----:B------:R-:W-:Y:S01]  /*27100*/  IMAD.MOV.U32 R25, RZ, RZ, R29 ;  /* 0x000000ffff197224 */ /* 0x000fe200078e001d */
[----:B------:R-:W3:Y:S04]  /*27110*/  LDL.LU R2, [R1+0x1660] ;  /* 0x0016600001027983 */ /* 0x000ee80000300800 */
[----:B------:R0:W-:Y:S02]  /*27120*/  STL.64 [R1+0x1618], R24 ;  /* 0x0016181801007387 */ /* 0x0001e40000100a00 */
[----:B0-----:R-:W-:-:S02]  /*27130*/  IMAD.MOV.U32 R24, RZ, RZ, R15 ;  /* 0x000000ffff187224 */ /* 0x001fc400078e000f */
[----:B------:R-:W-:Y:S02]  /*27140*/  IMAD.MOV.U32 R25, RZ, RZ, R14 ;  /* 0x000000ffff197224 */ /* 0x000fe400078e000e */
[----:B------:R-:W-:Y:S01]  /*27150*/  HMMA.16816.F32.BF16 R12, R16, R12, R8 ;  /* 0x0000000c100c723c */ /* 0x000fe20000041808 */
[----:B------:R-:W2:Y:S04]  /*27160*/  LDL.LU.64 R10, [R1+0x1658] ;  /* 0x00165800010a7983 */ /* 0x000ea80000300a00 */
[----:B------:R-:W2:-:S15]  /*27170*/  LDL.LU.64 R8, [R1+0x1650] ;  /* 0x0016500001087983 */ /* 0x000e9e0000300a00 */
[----:B------:R-:W-:-:S03]  /*27180*/  NOP ;  /* 0x0000000000007918 */ /* 0x000fc60000000000 */
[----:B------:R0:W-:Y:S04]  /*27190*/  STL.64 [R1+0x40], R12 ;  /* 0x0000400c01007387 */ /* 0x0001e80000100a00 */
[----:B------:R2:W-:Y:S04]  /*271a0*/  STL.64 [R1+0x48], R14 ;  /* 0x0000480e01007387 */ /* 0x0005e80000100a00 */
[----:B0-----:R-:W2:Y:S02]  /*271b0*/  LDL.LU.64 R12, [R1+0x1648] ;  /* 0x00164800010c7983 */ /* 0x001ea40000300a00 */
[----:B--2---:R-:W-:Y:S02]  /*271c0*/  HMMA.16816.F32.BF16 R12, R16, R12, R8 ;  /* 0x0000000c100c723c */ /* 0x004fe40000041808 */
[----:B------:R-:W2:Y:S04]  /*271d0*/  LDL.LU.64 R10, [R1+0x1640] ;  /* 0x00164000010a7983 */ /* 0x000ea80000300a00 */
[----:B------:R-:W4:-:S15]  /*271e0*/  LDL.LU.64 R8, [R1+0x1638] ;  /* 0x0016380001087983 */ /* 0x000f1e0000300a00 */
[----:B------:R-:W-:-:S02]  /*271f0*/  NOP ;  /* 0x0000000000007918 */ /* 0x000fc40000000000 */
[----:B------:R-:W-:Y:S04]  /*27200*/  STL.64 [R1+0x30], R12 ;  /* 0x0000300c01007387 */ /* 0x000fe80000100a00 */
[----:B------:R0:W-:Y:S04]  /*27210*/  STL.64 [R1+0x38], R14 ;  /* 0x0000380e01007387 */ /* 0x0001e80000100a00 */
[----:B0-----:R-:W3:Y:S04]  /*27220*/  LDL.LU.64 R14, [R1+0x1630] ;  /* 0x00163000010e7983 */ /* 0x001ee80000300a00 */
[----:B------:R-:W3:Y:S01]  /*27230*/  LDL.LU.64 R12, [R1+0x1628] ;  /* 0x00162800010c7983 */ /* 0x000ee20000300a00 */
[----:B----4-:R-:W-:-:S15]  /*27240*/  HMMA.16816.F32.BF16 R4, R16, R8, R4 ;  /* 0x000000081004723c */ /* 0x010fde0000041804 */
[----:B------:R-:W-:-:S08]  /*27250*/  NOP ;  /* 0x0000000000007918 */ /* 0x000fd00000000000 */
[----:B------:R-:W-:Y:S04]  /*27260*/  STL.64 [R1+0x20], R4 ;  /* 0x0000200401007387 */ /* 0x000fe80000100a00 */
[----:B------:R3:W-:Y:S04]  /*27270*/  STL [R1+0x28], R6 ;  /* 0x0000280601007387 */ /* 0x0007e80000100800 */
[----:B--2---:R0:W-:Y:S01]  /*27280*/  STL.64 [R1+0x1620], R10 ;  /* 0x0016200a01007387 */ /* 0x0041e20000100a00 */
[----:B------:R-:W-:-:S03]  /*27290*/  IMAD.MOV.U32 R29, RZ, RZ, R7 ;  /* 0x000000ffff1d7224 */ /* 0x000fc600078e0007 */
[----:B------:R-:W2:Y:S01]  /*272a0*/  LDL.LU.64 R8, [R1+0x220] ;  /* 0x0002200001087983 */ /* 0x000ea20000300a00 */
[C---:B---3--:R-:W-:Y:S03]  /*272b0*/  HMMA.16816.F32.BF16 R4, R16.reuse, R12, R20 ;  /* 0x0000000c1004723c */ /* 0x048fe60000041814 */
[----:B0-----:R-:W2:Y:S04]  /*272c0*/  LDL.LU.64 R10, [R1+0x228] ;  /* 0x00022800010a7983 */ /* 0x001ea80000300a00 */
[----:B------:R-:W3:Y:S04]  /*272d0*/  LDL.LU.64 R20, [R1+0x1e0] ;  /* 0x0001e00001147983 */ /* 0x000ee80000300a00 */
[----:B------:R-:W4:Y:S04]  /*272e0*/  LDL.LU.64 R22, [R1+0x1e8] ;  /* 0x0001e80001167983 */ /* 0x000f280000300a00 */
[----:B----4-:R-:W-:Y:S04]  /*272f0*/  STL.64 [R1+0x15f8], R22 ;  /* 0x0015f81601007387 */ /* 0x010fe80000100a00 */
[----:B---3--:R0:W-:Y:S04]  /*27300*/  STL.64 [R1+0x15f0], R20 ;  /* 0x0015f01401007387 */ /* 0x0081e80000100a00 */
[----:B0-----:R-:W3:Y:S04]  /*27310*/  LDL.LU.64 R20, [R1+0x1f0] ;  /* 0x0001f00001147983 */ /* 0x001ee80000300a00 */
[----:B------:R-:W4:Y:S01]  /*27320*/  LDL.LU.64 R22, [R1+0x1f8] ;  /* 0x0001f80001167983 */ /* 0x000f220000300a00 */
[----:B--2---:R-:W-:Y:S03]  /*27330*/  HMMA.16816.F32.BF16 R24, R16, R24, R8 ;  /* 0x000000181018723c */ /* 0x004fe60000041808 */
[----:B----4-:R-:W-:Y:S04]  /*27340*/  STL.64 [R1+0x1610], R22 ;  /* 0x0016101601007387 */ /* 0x010fe80000100a00 */
[----:B---3--:R0:W-:Y:S04]  /*27350*/  STL.64 [R1+0x1608], R20 ;  /* 0x0016081401007387 */ /* 0x0081e80000100a00 */
[----:B0-----:R-:W2:Y:S04]  /*27360*/  LDL.LU.64 R20, [R1+0x210] ;  /* 0x0002100001147983 */ /* 0x001ea80000300a00 */
[----:B------:R-:W2:Y:S04]  /*27370*/  LDL.LU.64 R22, [R1+0x218] ;  /* 0x0002180001167983 */ /* 0x000ea80000300a00 */
[----:B------:R0:W-:Y:S04]  /*27380*/  STL.64 [R1+0x15c0], R14 ;  /* 0x0015c00e01007387 */ /* 0x0001e80000100a00 */
[----:B------:R-:W3:Y:S04]  /*27390*/  LDL.LU R12, [R1+0xf0] ;  /* 0x0000f000010c7983 */ /* 0x000ee80000300800 */
[----:B------:R-:W3:Y:S04]  /*273a0*/  LDL.LU R13, [R1+0xf4] ;  /* 0x0000f400010d7983 */ /* 0x000ee80000300800 */
[----:B0-----:R-:W3:Y:S04]  /*273b0*/  LDL.LU R14, [R1+0xf8] ;  /* 0x0000f800010e7983 */ /* 0x001ee80000300800 */
[----:B------:R-:W3:Y:S04]  /*273c0*/  LDL.LU R15, [R1+0xfc] ;  /* 0x0000fc00010f7983 */ /* 0x000ee80000300800 */
[----:B------:R-:W-:Y:S04]  /*273d0*/  STL.64 [R1+0x1530], R6 ;  /* 0x0015300601007387 */ /* 0x000fe80000100a00 */
[----:B------:R-:W-:Y:S04]  /*273e0*/  STL.64 [R1+0x1528], R4 ;  /* 0x0015280401007387 */ /* 0x000fe80000100a00 */
[----:B------:R-:W4:Y:S04]  /*273f0*/  LDL.LU.64 R10, [R1+0x1620] ;  /* 0x00162000010a7983 */ /* 0x000f280000300a00 */
[----:B------:R0:W-:Y:S04]  /*27400*/  STL.64 [R1+0x110], R24 ;  /* 0x0001101801007387 */ /* 0x0001e80000100a00 */
[----:B------:R2:W-:Y:S04]  /*27410*/  STL [R1+0x118], R26 ;  /* 0x0001181a01007387 */ /* 0x0005e80000100800 */
[----:B0-----:R-:W2:Y:S01]  /*27420*/  LDL.LU.64 R24, [R1+0x1618] ;  /* 0x0016180001187983 */ /* 0x001ea20000300a00 */
[----:B------:R-:W-:-:S05]  /*27430*/  IMAD.MOV.U32 R9, RZ, RZ, R27 ;  /* 0x000000ffff097224 */ /* 0x000fca00078e001b */
[----:B------:R-:W-:Y:S01]  /*27440*/  STL [R1+0x1520], R9 ;  /* 0x0015200901007387 */ /* 0x000fe20000100800 */
[----:B--2---:R-:W-:Y:S03]  /*27450*/  HMMA.16816.F32.BF16 R24, R16, R24, R20 ;  /* 0x000000181018723c */ /* 0x004fe60000041814 */
[----:B------:R-:W2:Y:S04]  /*27460*/  LDL.LU.64 R22, [R1+0x1610] ;  /* 0x0016100001167983 */ /* 0x000ea80000300a00 */
[----:B------:R-:W2:-:S15]  /*27470*/  LDL.LU.64 R20, [R1+0x1608] ;  /* 0x0016080001147983 */ /* 0x000e9e0000300a00 */
[----:B------:R-:W-:-:S01]  /*27480*/  NOP ;  /* 0x0000000000007918 */ /* 0x000fc20000000000 */
[----:B------:R0:W-:Y:S04]  /*27490*/  STL.64 [R1+0x120], R24 ;  /* 0x0001201801007387 */ /* 0x0001e80000100a00 */
[----:B0-----:R-:W2:Y:S01]  /*274a0*/  LDL.LU.64 R24, [R1+0x1600] ;  /* 0x0016000001187983 */ /* 0x001ea20000300a00 */
[----:B------:R-:W-:Y:S02]  /*274b0*/  IMAD.MOV.U32 R6, RZ, RZ, R2 ;  /* 0x000000ffff067224 */ /* 0x000fe400078e0002 */
[----:B------:R-:W-:Y:S02]  /*274c0*/  IMAD.MOV.U32 R7, RZ, RZ, R0 ;  /* 0x000000ffff077224 */ /* 0x000fe400078e0000 */
[----:B------:R-:W-:Y:S02]  /*274d0*/  IMAD.MOV.U32 R2, RZ, RZ, R26 ;  /* 0x000000ffff027224 */ /* 0x000fe400078e001a */
[----:B------:R-:W-:-:S02]  /*274e0*/  IMAD.MOV.U32 R0, RZ, RZ, R27 ;  /* 0x000000ffff007224 */ /* 0x000fc400078e001b */
[----:B--2---:R-:W-:Y:S01]  /*274f0*/  HMMA.16816.F32.BF16 R24, R16, R24, R20 ;  /* 0x000000181018723c */ /* 0x004fe20000041814 */
[----:B------:R-:W2:Y:S04]  /*27500*/  LDL.LU.64 R22, [R1+0x15f8] ;  /* 0x0015f80001167983 */ /* 0x000ea80000300a00 */
[----:B------:R-:W2:-:S15]  /*27510*/  LDL.LU.64 R20, [R1+0x15f0] ;  /* 0x0015f00001147983 */ /* 0x000e9e0000300a00 */
[----:B------:R-:W-:-:S03]  /*27520*/  NOP ;  /* 0x0000000000007918 */ /* 0x000fc60000000000 */
[----:B------:R-:W-:Y:S04]  /*27530*/  STL.64 [R1+0x160], R24 ;  /* 0x0001601801007387 */ /* 0x000fe80000100a00 */
[----:B------:R0:W-:Y:S01]  /*27540*/  STL [R1+0x16c], R27 ;  /* 0x00016c1b01007387 */ /* 0x0001e20000100800 */
[----:B------:R-:W-:-:S03]  /*27550*/  IMAD.MOV.U32 R9, RZ, RZ, R26 ;  /* 0x000000ffff097224 */ /* 0x000fc600078e001a */
[----:B0-----:R-:W3:Y:S04]  /*27560*/  LDL.LU.64 R26, [R1+0x15e8] ;  /* 0x0015e800011a7983 */ /* 0x001ee80000300a00 */
[----:B------:R-:W2:Y:S02]  /*27570*/  LDL.LU.64 R24, [R1+0x15e0] ;  /* 0x0015e00001187983 */ /* 0x000ea40000300a00 */
[----:B--2---:R-:W-:Y:S02]  /*27580*/  HMMA.16816.F32.BF16 R16, R16, R24, R20 ;  /* 0x000000181010723c */ /* 0x004fe40000041814 */
[----:B------:R-:W2:Y:S04]  /*27590*/  LDL.LU.64 R22, [R1+0x15d8] ;  /* 0x0015d80001167983 */ /* 0x000ea80000300a00 */
[----:B------:R-:W2:-:S15]  /*275a0*/  LDL.LU.64 R20, [R1+0x15d0] ;  /* 0x0015d00001147983 */ /* 0x000e9e0000300a00 */
[----:B------:R-:W-:-:S02]  /*275b0*/  NOP ;  /* 0x0000000000007918 */ /* 0x000fc40000000000 */
[----:B------:R-:W-:Y:S04]  /*275c0*/  STL.64 [R1+0x180], R16 ;  /* 0x0001801001007387 */ /* 0x000fe80000100a00 */
[----:B------:R0:W-:Y:S04]  /*275d0*/  STL.64 [R1+0x188], R18 ;  /* 0x0001881201007387 */ /* 0x0001e80000100a00 */
[----:B0-----:R-:W4:Y:S04]  /*275e0*/  LDL.LU.64 R18, [R1+0x18] ;  /* 0x0000180001127983 */ /* 0x001f280000300a00 */
[----:B---3--:R0:W-:Y:S04]  /*275f0*/  STL.64 [R1+0x1578], R26 ;  /* 0x0015781a01007387 */ /* 0x0081e80000100a00 */
[----:B------:R-:W4:Y:S04]  /*27600*/  LDL.LU R24, [R1+0x100] ;  /* 0x0001000001187983 */ /* 0x000f280000300800 */
[----:B------:R-:W4:Y:S04]  /*27610*/  LDL.LU R25, [R1+0x104] ;  /* 0x0001040001197983 */ /* 0x000f280000300800 */
[----:B0-----:R-:W4:Y:S04]  /*27620*/  LDL.LU R26, [R1+0x108] ;  /* 0x00010800011a7983 */ /* 0x001f280000300800 */
[----:B------:R-:W4:Y:S01]  /*27630*/  LDL.LU R27, [R1+0x10c] ;  /* 0x00010c00011b7983 */ /* 0x000f220000300800 */
[C---:B--2---:R-:W-:Y:S06]  /*27640*/  HMMA.16816.F32.BF16 R12, R20.reuse, R6, R12 ;  /* 0x00000006140c723c */ /* 0x044fec000004180c */
[----:B----4-:R-:W-:Y:S06]  /*27650*/  HMMA.16816.F32.BF16 R24, R20, R18, R24 ;  /* 0x000000121418723c */ /* 0x010fec0000041818 */
[----:B------:R-:W-:-:S02]  /*27660*/  IMAD.MOV.U32 R5, RZ, RZ, R18 ;  /* 0x000000ffff057224 */ /* 0x000fc400078e0012 */
[----:B------:R-:W-:-:S15]  /*27670*/  IMAD.MOV.U32 R4, RZ, RZ, R19 ;  /* 0x000000ffff047224 */ /* 0x000fde00078e0013 */
[----:B------:R-:W-:Y:S04]  /*27680*/  STL.64 [R1+0x1f0], R24 ;  /* 0x0001f01801007387 */ /* 0x000fe80000100a00 */
[----:B------:R0:W-:Y:S04]  /*27690*/  STL.64 [R1+0x1f8], R26 ;  /* 0x0001f81a01007387 */ /* 0x0001e80000100a00 */
[----:B------:R-:W-:Y:S04]  /*276a0*/  STL.64 [R1+0x1548], R6 ;  /* 0x0015480601007387 */ /* 0x000fe80000100a00 */
[----:B------:R1:W-:Y:S04]  /*276b0*/  STL.64 [R1+0x1e0], R12 ;  /* 0x0001e00c01007387 */ /* 0x0003e80000100a00 */
[----:B------:R2:W-:Y:S04]  /*276c0*/  STL.64 [R1+0x1e8], R14 ;  /* 0x0001e80e01007387 */ /* 0x0005e80000100a00 */
[----:B0-----:R-:W3:Y:S04]  /*276d0*/  LDL R26, [R1+0x58] ;  /* 0x00005800011a7983 */ /* 0x001ee80000100800 */
[----:B------:R-:W3:Y:S04]  /*276e0*/  LDL R27, [R1+0x5c] ;  /* 0x00005c00011b7983 */ /* 0x000ee80000100800 */
[----:B-1----:R-:W4:Y:S04]  /*276f0*/  LDL.LU R12, [R1+0xe0] ;  /* 0x0000e000010c7983 */ /* 0x002f280000300800 */
[----:B------:R-:W4:Y:S04]  /*27700*/  LDL.LU R13, [R1+0xe4] ;  /* 0x0000e400010d7983 */ /* 0x000f280000300800 */
[----:B--2---:R-:W4:Y:S04]  /*27710*/  LDL.LU R14, [R1+0xe8] ;  /* 0x0000e800010e7983 */ /* 0x004f280000300800 */
[----:B------:R-:W4:Y:S04]  /*27720*/  LDL.LU R15, [R1+0xec] ;  /* 0x0000ec00010f7983 */ /* 0x000f280000300800 */
[----:B------:R-:W2:Y:S04]  /*27730*/  LDL.LU R16, [R1+0xb0] ;  /* 0x0000b00001107983 */ /* 0x000ea80000300800 */
[----:B------:R-:W2:Y:S04]  /*27740*/  LDL.LU R17, [R1+0xb4] ;  /* 0x0000b40001117983 */ /* 0x000ea80000300800 */
[----:B------:R-:W3:Y:S04]  /*27750*/  LDL.LU R18, [R1+0xb8] ;  /* 0x0000b80001127983 */ /* 0x000ee80000300800 */
[----:B------:R-:W3:Y:S04]  /*27760*/  LDL.LU R19, [R1+0xbc] ;  /* 0x0000bc0001137983 */ /* 0x000ee80000300800 */
[----:B---3--:R-:W-:Y:S04]  /*27770*/  STL.64 [R1+0x15a0], R18 ;  /* 0x0015a01201007387 */ /* 0x008fe80000100a00 */
[----:B--2---:R0:W-:Y:S04]  /*27780*/  STL.64 [R1+0x1598], R16 ;  /* 0x0015981001007387 */ /* 0x0041e80000100a00 */
[----:B0-----:R-:W2:Y:S04]  /*27790*/  LDL.LU R16, [R1+0xc0] ;  /* 0x0000c00001107983 */ /* 0x001ea80000300800 */
[----:B------:R-:W2:Y:S04]  /*277a0*/  LDL.LU R17, [R1+0xc4] ;  /* 0x0000c40001117983 */ /* 0x000ea80000300800 */
[----:B------:R-:W3:Y:S04]  /*277b0*/  LDL.LU R18, [R1+0xc8] ;  /* 0x0000c80001127983 */ /* 0x000ee80000300800 */
[----:B------:R-:W3:Y:S04]  /*277c0*/  LDL.LU R19, [R1+0xcc] ;  /* 0x0000cc0001137983 */ /* 0x000ee80000300800 */
[----:B---3--:R-:W-:Y:S04]  /*277d0*/  STL.64 [R1+0x15b8], R18 ;  /* 0x0015b81201007387 */ /* 0x008fe80000100a00 */
[----:B--2---:R0:W-:Y:S04]  /*277e0*/  STL.64 [R1+0x15b0], R16 ;  /* 0x0015b01001007387 */ /* 0x0041e80000100a00 */
[----:B0-----:R-:W2:Y:S04]  /*277f0*/  LDL.LU R16, [R1+0xd0] ;  /* 0x0000d00001107983 */ /* 0x001ea80000300800 */
[----:B------:R-:W2:Y:S04]  /*27800*/  LDL.LU R17, [R1+0xd4] ;  /* 0x0000d40001117983 */ /* 0x000ea80000300800 */
[----:B------:R-:W2:Y:S04]  /*27810*/  LDL.LU R18, [R1+0xd8] ;  /* 0x0000d80001127983 */ /* 0x000ea80000300800 */
[----:B------:R-:W2:Y:S04]  /*27820*/  LDL.LU R19, [R1+0xdc] ;  /* 0x0000dc0001137983 */ /* 0x000ea80000300800 */
[----:B------:R0:W-:Y:S04]  /*27830*/  STL.64 [R1+0x1590], R26 ;  /* 0x0015901a01007387 */ /* 0x0001e80000100a00 */
[----:B0-----:R-:W3:Y:S01]  /*27840*/  LDL.LU.64 R26, [R1+0x68] ;  /* 0x00006800011a7983 */ /* 0x001ee20000300a00 */
[----:B------:R-:W-:-:S02]  /*27850*/  IMAD.MOV.U32 R6, RZ, RZ, R5 ;  /* 0x000000ffff067224 */ /* 0x000fc400078e0005 */
[----:B------:R-:W-:Y:S02]  /*27860*/  IMAD.MOV.U32 R7, RZ, RZ, R4 ;  /* 0x000000ffff077224 */ /* 0x000fe400078e0004 */
[----:B------:R-:W-:Y:S01]  /*27870*/  IMAD.MOV.U32 R5, RZ, RZ, R10 ;  /* 0x000000ffff057224 */ /* 0x000fe200078e000a */
[----:B---3--:R0:W-:Y:S04]  /*27880*/  STL.64 [R1+0x15a8], R26 ;  /* 0x0015a81a01007387 */ /* 0x0081e80000100a00 */
[----:B0-----:R-:W3:Y:S04]  /*27890*/  LDL.LU.64 R26, [R1+0x88] ;  /* 0x00008800011a7983 */ /* 0x001ee80000300a00 */
[----:B------:R0:W-:Y:S04]  /*278a0*/  STL.64 [R1+0x1570], R6 ;  /* 0x0015700601007387 */ /* 0x0001e80000100a00 */
[----:B------:R-:W2:Y:S04]  /*278b0*/  LDL.LU R4, [R1+0x70] ;  /* 0x0000700001047983 */ /* 0x000ea80000300800 */
[----:B------:R-:W4:Y:S01]  /*278c0*/  LDL.LU R10, [R1+0x15cc] ;  /* 0x0015cc00010a7983 */ /* 0x000f220000300800 */
[----:B0-----:R-:W-:-:S03]  /*278d0*/  IMAD.MOV.U32 R6, RZ, RZ, R11 ;  /* 0x000000ffff067224 */ /* 0x001fc600078e000b */
[----:B------:R-:W4:Y:S04]  /*278e0*/  LDL.LU R11, [R1+0x15c8] ;  /* 0x0015c800010b7983 */ /* 0x000f280000300800 */
[----:B------:R-:W3:Y:S01]  /*278f0*/  LDL.LU R7, [R1+0x7c] ;  /* 0x00007c0001077983 */ /* 0x000ee20000300800 */
[C---:B----4-:R-:W-:Y:S03]  /*27900*/  HMMA.16816.F32.BF16 R12, R20.reuse, R10, R12 ;  /* 0x0000000a140c723c */ /* 0x050fe6000004180c */
[----:B---3--:R-:W-:Y:S04]  /*27910*/  STL.64 [R1+0x1588], R6 ;  /* 0x0015880601007387 */ /* 0x008fe80000100a00 */
[----:B--2---:R0:W-:Y:S04]  /*27920*/  STL.64 [R1+0x1580], R4 ;  /* 0x0015800401007387 */ /* 0x0041e80000100a00 */
[----:B0-----:R-:W2:Y:S04]  /*27930*/  LDL.LU R4, [R1+0xa0] ;  /* 0x0000a00001047983 */ /* 0x001ea80000300800 */
[----:B------:R-:W2:Y:S08]  /*27940*/  LDL.LU R5, [R1+0xa4] ;  /* 0x0000a40001057983 */ /* 0x000eb00000300800 */
[----:B------:R-:W-:Y:S04]  /*27950*/  STL.64 [R1+0x1d0], R12 ;  /* 0x0001d00c01007387 */ /* 0x000fe80000100a00 */
[----:B------:R0:W-:Y:S04]  /*27960*/  STL.64 [R1+0x1d8], R14 ;  /* 0x0001d80e01007387 */ /* 0x0001e80000100a00 */
[----:B0-----:R-:W3:Y:S02]  /*27970*/  LDL.LU.64 R14, [R1+0x15c0] ;  /* 0x0015c000010e7983 */ /* 0x001ee40000300a00 */
[----:B---3--:R-:W-:-:S15]  /*27980*/  HMMA.16816.F32.BF16 R16, R20, R14, R16 ;  /* 0x0000000e1410723c */ /* 0x008fde0000041810 */
[----:B------:R-:W-:-:S08]  /*27990*/  NOP ;  /* 0x0000000000007918 */ /* 0x000fd00000000000 */
[----:B------:R-:W-:Y:S04]  /*279a0*/  STL.64 [R1+0x1c0], R16 ;  /* 0x0001c01001007387 */ /* 0x000fe80000100a00 */
[----:B------:R0:W-:Y:S04]  /*279b0*/  STL.64 [R1+0x1c8], R18 ;  /* 0x0001c81201007387 */ /* 0x0001e80000100a00 */
[----:B0-----:R-:W3:Y:S04]  /*279c0*/  LDL.LU.64 R18, [R1+0x15b8] ;  /* 0x0015b80001127983 */ /* 0x001ee80000300a00 */
[----:B------:R-:W3:Y:S01]  /*279d0*/  LDL.LU.64 R16, [R1+0x15b0] ;  /* 0x0015b00001107983 */ /* 0x000ee20000300a00 */
[----:B------:R-:W-:-:S02]  /*279e0*/  IMAD.MOV.U32 R13, RZ, RZ, R26 ;  /* 0x000000ffff0d7224 */ /* 0x000fc400078e001a */
[----:B------:R-:W-:Y:S02]  /*279f0*/  IMAD.MOV.U32 R12, RZ, RZ, R27 ;  /* 0x000000ffff0c7224 */ /* 0x000fe400078e001b */
[----:B------:R-:W-:Y:S02]  /*27a00*/  IMAD.MOV.U32 R6, RZ, RZ, R28 ;  /* 0x000000ffff067224 */ /* 0x000fe400078e001c */
[----:B------:R-:W-:Y:S01]  /*27a10*/  IMAD.MOV.U32 R7, RZ, RZ, R3 ;  /* 0x000000ffff077224 */ /* 0x000fe200078e0003 */
[----:B---3--:R-:W-:Y:S01]  /*27a20*/  HMMA.16816.F32.BF16 R16, R20, R26, R16 ;  /* 0x0000001a1410723c */ /* 0x008fe20000041810 */
[----:B------:R-:W3:-:S15]  /*27a30*/  LDL.LU.64 R26, [R1+0x15a8] ;  /* 0x0015a800011a7983 */ /* 0x000ede0000300a00 */
[----:B------:R-:W-:-:S07]  /*27a40*/  NOP ;  /* 0x0000000000007918 */ /* 0x000fce0000000000 */
[----:B------:R0:W-:Y:S01]  /*27a50*/  STL.64 [R1+0x1b0], R16 ;  /* 0x0001b01001007387 */ /* 0x0001e20000100a00 */
[----:B------:R-:W-:Y:S02]  /*27a60*/  IMAD.MOV.U32 R28, RZ, RZ, R18 ;  /* 0x000000ffff1c7224 */ /* 0x000fe400078e0012 */
[----:B------:R-:W-:Y:S02]  /*27a70*/  IMAD.MOV.U32 R3, RZ, RZ, R19 ;  /* 0x000000ffff037224 */ /* 0x000fe400078e0013 */
[----:B------:R-:W3:Y:S04]  /*27a80*/  LDL.LU.64 R18, [R1+0x15a0] ;  /* 0x0015a00001127983 */ /* 0x000ee80000300a00 */
[----:B0-----:R-:W3:Y:S04]  /*27a90*/  LDL.LU.64 R16, [R1+0x1598] ;  /* 0x0015980001107983 */ /* 0x001ee80000300a00 */
[----:B------:R-:W-:Y:S04]  /*27aa0*/  STL.64 [R1+0x1540], R14 ;  /* 0x0015400e01007387 */ /* 0x000fe80000100a00 */
[----:B------:R0:W-:Y:S04]  /*27ab0*/  STL.64 [R1+0x1538], R12 ;  /* 0x0015380c01007387 */ /* 0x0001e80000100a00 */
[----:B0-----:R-:W4:Y:S04]  /*27ac0*/  LDL.LU R12, [R1+0x30] ;  /* 0x00003000010c7983 */ /* 0x001f280000300800 */
[----:B------:R-:W4:Y:S04]  /*27ad0*/  LDL.LU R13, [R1+0x34] ;  /* 0x00003400010d7983 */ /* 0x000f280000300800 */
[----:B------:R-:W2:Y:S04]  /*27ae0*/  LDL.LU R14, [R1+0x38] ;  /* 0x00003800010e7983 */ /* 0x000ea80000300800 */
[----:B------:R-:W2:Y:S01]  /*27af0*/  LDL.LU R15, [R1+0x3c] ;  /* 0x00003c00010f7983 */ /* 0x000ea20000300800 */
[----:B---3--:R-:W-:Y:S03]  /*27b00*/  HMMA.16816.F32.BF16 R16, R20, R26, R16 ;  /* 0x0000001a1410723c */ /* 0x008fe60000041810 */
[----:B--2---:R-:W-:Y:S04]  /*27b10*/  STL.64 [R1+0x1558], R14 ;  /* 0x0015580e01007387 */ /* 0x004fe80000100a00 */
[----:B----4-:R0:W-:Y:S04]  /*27b20*/  STL.64 [R1+0x1550], R12 ;  /* 0x0015500c01007387 */ /* 0x0101e80000100a00 */
[----:B0-----:R-:W2:Y:S04]  /*27b30*/  LDL.LU R12, [R1+0x40] ;  /* 0x00004000010c7983 */ /* 0x001ea80000300800 */
[----:B------:R-:W2:Y:S04]  /*27b40*/  LDL.LU R13, [R1+0x44] ;  /* 0x00004400010d7983 */ /* 0x000ea80000300800 */
[----:B------:R-:W2:Y:S04]  /*27b50*/  LDL.LU R14, [R1+0x48] ;  /* 0x00004800010e7983 */ /* 0x000ea80000300800 */
[----:B------:R-:W2:Y:S04]  /*27b60*/  LDL.LU R15, [R1+0x4c] ;  /* 0x00004c00010f7983 */ /* 0x000ea80000300800 */
[----:B------:R-:W3:Y:S04]  /*27b70*/  LDL R8, [R1+0xc48] ;  /* 0x000c480001087983 */ /* 0x000ee80000100800 */
[----:B------:R-:W-:Y:S04]  /*27b80*/  STL [R1+0x14ec], R3 ;  /* 0x0014ec0301007387 */ /* 0x000fe80000100800 */
[----:B------:R-:W-:Y:S04]  /*27b90*/  STL [R1+0x14e8], R28 ;  /* 0x0014e81c01007387 */ /* 0x000fe80000100800 */
[----:B------:R0:W-:Y:S04]  /*27ba0*/  STL.64 [R1+0x1a0], R16 ;  /* 0x0001a01001007387 */ /* 0x0001e80000100a00 */
[----:B------:R-:W-:Y:S01]  /*27bb0*/  STL.64 [R1+0x1a8], R18 ;  /* 0x0001a81201007387 */ /* 0x000fe20000100a00 */
[----:B0-----:R-:W-:-:S02]  /*27bc0*/  IMAD.MOV.U32 R17, RZ, RZ, R26 ;  /* 0x000000ffff117224 */ /* 0x001fc400078e001a */
[----:B------:R-:W-:Y:S02]  /*27bd0*/  IMAD.MOV.U32 R16, RZ, RZ, R27 ;  /* 0x000000ffff107224 */ /* 0x000fe400078e001b */
[----:B------:R-:W4:Y:S02]  /*27be0*/  LDL.LU.64 R26, [R1+0x1590] ;  /* 0x00159000011a7983 */ /* 0x000f240000300a00 */
[----:B----4-:R-:W-:Y:S02]  /*27bf0*/  HMMA.16816.F32.BF16 R24, R20, R26, R4 ;  /* 0x0000001a1418723c */ /* 0x010fe40000041804 */
[----:B------:R-:W4:Y:S04]  /*27c00*/  LDL.LU.64 R6, [R1+0x1588] ;  /* 0x0015880001067983 */ /* 0x000f280000300a00 */
[----:B------:R-:W4:-:S15]  /*27c10*/  LDL.LU.64 R4, [R1+0x1580] ;  /* 0x0015800001047983 */ /* 0x000f1e0000300a00 */
[----:B------:R-:W-:-:S02]  /*27c20*/  NOP ;  /* 0x0000000000007918 */ /* 0x000fc40000000000 */
[----:B------:R0:W-:Y:S01]  /*27c30*/  STL.64 [R1+0x190], R24 ;  /* 0x0001901801007387 */ /* 0x0001e20000100a00 */
[----:B------:R-:W-:Y:S02]  /*27c40*/  IMAD.MOV.U32 R3, RZ, RZ, R26 ;  /* 0x000000ffff037224 */ /* 0x000fe400078e001a */
[----:B------:R-:W-:Y:S02]  /*27c50*/  IMAD.MOV.U32 R28, RZ, RZ, R27 ;  /* 0x000000ffff1c7224 */ /* 0x000fe400078e001b */
[----:B------:R-:W4:Y:S02]  /*27c60*/  LDL.LU.64 R26, [R1+0x1578] ;  /* 0x00157800011a7983 */ /* 0x000f240000300a00 */
[----:B----4-:R-:W-:Y:S02]  /*27c70*/  HMMA.16816.F32.BF16 R20, R20, R26, R4 ;  /* 0x0000001a1414723c */ /* 0x010fe40000041804 */
[----:B------:R-:W2:Y:S04]  /*27c80*/  LDL.LU.64 R6, [R1+0x1570] ;  /* 0x0015700001067983 */ /* 0x000ea80000300a00 */
[----:B------:R-:W2:Y:S04]  /*27c90*/  LDL.LU.64 R26, [R1+0x1568] ;  /* 0x00156800011a7983 */ /* 0x000ea80000300a00 */
[----:B0-----:R-:W2:-:S13]  /*27ca0*/  LDL.LU.64 R24, [R1+0x1560] ;  /* 0x0015600001187983 */ /* 0x001e9a0000300a00 */
[----:B------:R0:W-:Y:S04]  /*27cb0*/  STL.64 [R1+0x170], R20 ;  /* 0x0001701401007387 */ /* 0x0001e80000100a00 */
[----:B------:R1:W-:Y:S04]  /*27cc0*/  STL.64 [R1+0x178], R22 ;  /* 0x0001781601007387 */ /* 0x0003e80000100a00 */
[----:B0-----:R-:W4:Y:S04]  /*27cd0*/  LDL.LU R20, [R1+0x20] ;  /* 0x0000200001147983 */ /* 0x001f280000300800 */
[----:B------:R-:W4:Y:S04]  /*27ce0*/  LDL.LU R21, [R1+0x24] ;  /* 0x0000240001157983 */ /* 0x000f280000300800 */
[----:B-1----:R-:W4:Y:S01]  /*27cf0*/  LDL.LU R22, [R1+0x28] ;  /* 0x0000280001167983 */ /* 0x002f220000300800 */
[----:B--2---:R-:W-:Y:S03]  /*27d00*/  HMMA.16816.F32.BF16 R4, R24, R6, R12 ;  /* 0x000000061804723c */ /* 0x004fe6000004180c */
[----:B------:R-:W2:Y:S04]  /*27d10*/  LDL.LU.64 R14, [R1+0x1558] ;  /* 0x00155800010e7983 */ /* 0x000ea80000300a00 */
[----:B------:R-:W2:-:S15]  /*27d20*/  LDL.LU.64 R12, [R1+0x1550] ;  /* 0x00155000010c7983 */ /* 0x000e9e0000300a00 */
[----:B------:R-:W-:-:S01]  /*27d30*/  NOP ;  /* 0x0000000000007918 */ /* 0x000fc20000000000 */
[----:B------:R-:W-:Y:S04]  /*27d40*/  STL.64 [R1+0x40], R4 ;  /* 0x0000400401007387 */ /* 0x000fe80000100a00 */
[----:B------:R0:W-:Y:S04]  /*27d50*/  STL.64 [R1+0x48], R6 ;  /* 0x0000480601007387 */ /* 0x0001e80000100a00 */
[----:B0-----:R-:W2:Y:S01]  /*27d60*/  LDL.LU.64 R6, [R1+0x1548] ;  /* 0x0015480001067983 */ /* 0x001ea20000300a00 */
[----:B------:R-:W-:Y:S01]  /*27d70*/  IMAD.MOV.U32 R23, RZ, RZ, R29 ;  /* 0x000000ffff177224 */ /* 0x000fe200078e001d */
[----:B--2---:R-:W-:Y:S02]  /*27d80*/  HMMA.16816.F32.BF16 R4, R24, R6, R12 ;  /* 0x000000061804723c */ /* 0x004fe4000004180c */
[----:B------:R-:W2:Y:S04]  /*27d90*/  LDL.LU.64 R14, [R1+0x1540] ;  /* 0x00154000010e7983 */ /* 0x000ea80000300a00 */
[----:B------:R-:W3:-:S15]  /*27da0*/  LDL.LU.64 R12, [R1+0x1538] ;  /* 0x00153800010c7983 */ /* 0x000ede0000300a00 */
[----:B------:R-:W-:-:S02]  /*27db0*/  NOP ;  /* 0x0000000000007918 */ /* 0x000fc40000000000 */
[----:B------:R-:W-:Y:S04]  /*27dc0*/  STL.64 [R1+0x30], R4 ;  /* 0x0000300401007387 */ /* 0x000fe80000100a00 */
[----:B------:R0:W-:Y:S04]  /*27dd0*/  STL.64 [R1+0x38], R6 ;  /* 0x0000380601007387 */ /* 0x0001e80000100a00 */
[----:B0-----:R-:W2:Y:S04]  /*27de0*/  LDL.LU.64 R6, [R1+0x1530] ;  /* 0x0015300001067983 */ /* 0x001ea80000300a00 */
[----:B------:R-:W2:Y:S01]  /*27df0*/  LDL.LU.64 R4, [R1+0x1528] ;  /* 0x0015280001047983 */ /* 0x000ea20000300a00 */
[----:B----4-:R-:W-:-:S15]  /*27e00*/  HMMA.16816.F32.BF16 R20, R24, R10, R20 ;  /* 0x0000000a1814723c */ /* 0x010fde0000041814 */
[----:B------:R-:W-:-:S08]  /*27e10*/  NOP ;  /* 0x0000000000007918 */ /* 0x000fd00000000000 */
[----:B------:R-:W-:Y:S04]  /*27e20*/  STL.64 [R1+0x20], R20 ;  /* 0x0000201401007387 */ /* 0x000fe80000100a00 */
[----:B------:R2:W-:Y:S02]  /*27e30*/  STL.64 [R1+0x28], R22 ;  /* 0x0000281601007387 */ /* 0x0005e40000100a00 */
[----:B--2---:R-:W-:Y:S02]  /*27e40*/  HMMA.16816.F32.BF16 R20, R24, R14, R4 ;  /* 0x0000000e1814723c */ /* 0x004fe40000041804 */
[----:B------:R-:W2:-:S15]  /*27e50*/  LDL R7, [R1+0x2f0] ;  /* 0x0002f00001077983 */ /* 0x000e9e0000100800 */
[----:B------:R-:W-:-:S06]  /*27e60*/  NOP ;  /* 0x0000000000007918 */ /* 0x000fcc0000000000 */
[----:B------:R-:W-:Y:S04]  /*27e70*/  STL.64 [R1+0x150], R20 ;  /* 0x0001501401007387 */ /* 0x000fe80000100a00 */
[----:B------:R-:W-:Y:S04]  /*27e80*/  STL.64 [R1+0x158], R22 ;  /* 0x0001581601007387 */ /* 0x000fe80000100a00 */
[----:B--2---:R-:W0:Y:S04]  /*27e90*/  LDSM.16.MT88.4 R20, [R7+UR5+0x10800] ;  /* 0x010800050714783b */ /* 0x004e280008004200 */
[----:B0-----:R-:W-:Y:S04]  /*27ea0*/  STL.64 [R1+0x1500], R22 ;  /* 0x0015001601007387 */ /* 0x001fe80000100a00 */
[----:B------:R-:W-:Y:S04]  /*27eb0*/  STL.64 [R1+0x14f8], R20 ;  /* 0x0014f81401007387 */ /* 0x000fe80000100a00 */
[----:B------:R-:W-:Y:S04]  /*27ec0*/  STL [R1+0x14f0], R7 ;  /* 0x0014f00701007387 */ /* 0x000fe80000100800 */
[----:B---3--:R-:W0:Y:S04]  /*27ed0*/  LDSM.16.M88.4 R4, [R8+UR5+0x2000] ;  /* 0x002000050804783b */ /* 0x008e280008000200 */
[----:B------:R-:W1:Y:S04]  /*27ee0*/  LDSM.16.M88.4 R20, [R8+UR5] ;  /* 0x000000050814783b */ /* 0x000e680008000200 */
[----:B0-----:R-:W-:Y:S04]  /*27ef0*/  STL.64 [R1], R4 ;  /* 0x0000000401007387 */ /* 0x001fe80000100a00 */
[----:B-1----:R-:W-:Y:S04]  /*27f00*/  STL.64 [R1+0x10], R20 ;  /* 0x0000101401007387 */ /* 0x002fe80000100a00 */
[----:B------:R0:W-:Y:S04]  /*27f10*/  STL.64 [R1+0x18], R22 ;  /* 0x0000181601007387 */ /* 0x0001e80000100a00 */
[----:B------:R-:W-:Y:S01]  /*27f20*/  STL [R1+0x8], R6 ;  /* 0x0000080601007387 */ /* 0x000fe20000100800 */
[----:B0-----:R-:W-:-:S02]  /*27f30*/  IMAD.MOV.U32 R22, RZ, RZ, R17 ;  /* 0x000000ffff167224 */ /* 0x001fc400078e0011 */
[----:B------:R-:W-:Y:S02]  /*27f40*/  IMAD.MOV.U32 R23, RZ, RZ, R16 ;  /* 0x000000ffff177224 */ /* 0x000fe400078e0010 */
[----:B------:R-:W0:Y:S04]  /*27f50*/  LDSM.16.M88.4 R16, [R8+UR5+0x4000] ;  /* 0x004000050810783b */ /* 0x000e280008000200 */
[----:B------:R1:W-:Y:S02]  /*27f60*/  STL.64 [R1+0x1508], R22 ;  /* 0x0015081601007387 */ /* 0x0003e40000100a00 */
[----:B-1----:R-:W-:Y:S02]  /*27f70*/  IMAD.MOV.U32 R22, RZ, RZ, R13 ;  /* 0x000000ffff167224 */ /* 0x002fe400078e000d */
[----:B------:R-:W-:-:S02]  /*27f80*/  IMAD.MOV.U32 R23, RZ, RZ, R12 ;  /* 0x000000ffff177224 */ /* 0x000fc400078e000c */
[----:B------:R-:W1:Y:S01]  /*27f90*/  LDSM.16.M88.4 R12, [R8+UR5+0x6000] ;  /* 0x00600005080c783b */ /* 0x000e620008000200 */
[----:B------:R-:W-:-:S05]  /*27fa0*/  IMAD.MOV.U32 R29, RZ, RZ, R7 ;  /* 0x000000ffff1d7224 */ /* 0x000fca00078e0007 */
[----:B------:R-:W-:Y:S04]  /*27fb0*/  STL [R1+0x1438], R29 ;  /* 0x0014381d01007387 */ /* 0x000fe80000100800 */
[----:B0-----:R0:W-:Y:S04]  /*27fc0*/  STL [R1+0x1384], R18 ;  /* 0x0013841201007387 */ /* 0x0011e80000100800 */
[----:B0-----:R-:W2:Y:S04]  /*27fd0*/  LDL R18, [R1+0x2f4] ;  /* 0x0002f40001127983 */ /* 0x001ea80000100800 */
[----:B------:R-:W-:Y:S04]  /*27fe0*/  STL [R1+0x1380], R19 ;  /* 0x0013801301007387 */ /* 0x000fe80000100800 */
[----:B------:R-:W-:Y:S04]  /*27ff0*/  STL.64 [R1+0x14c0], R16 ;  /* 0x0014c01001007387 */ /* 0x000fe80000100a00 */
[----:B-1----:R-:W-:Y:S04]  /*28000*/  STL.64 [R1+0x14b8], R14 ;  /* 0x0014b80e01007387 */ /* 0x002fe80000100a00 */
[----:B------:R-:W-:Y:S04]  /*28010*/  STL.64 [R1+0x14b0], R12 ;  /* 0x0014b00c01007387 */ /* 0x000fe80000100a00 */
[----:B------:R-:W0:Y:S04]  /*28020*/  LDSM.16.M88.4 R12, [R8+UR5+0x8000] ;  /* 0x00800005080c783b */ /* 0x000e280008000200 */
[----:B------:R-:W3:Y:S01]  /*28030*/  LDL.LU R4, [R1+0x160] ;  /* 0x0001600001047983 */ /* 0x000ee20000300800 */
[----:B------:R-:W-:-:S03]  /*28040*/  IMAD.MOV.U32 R6, RZ, RZ, R9 ;  /* 0x000000ffff067224 */ /* 0x000fc600078e0009 */
[----:B0-----:R-:W-:Y:S04]  /*28050*/  STL.64 [R1+0xf0], R12 ;  /* 0x0000f00c01007387 */ /* 0x001fe80000100a00 */
[----:B------:R-:W-:Y:S04]  /*28060*/  STL.64 [R1+0xf8], R14 ;  /* 0x0000f80e01007387 */ /* 0x000fe80000100a00 */
[----:B------:R-:W3:Y:S04]  /*28070*/  LDL.LU R5, [R1+0x164] ;  /* 0x0001640001057983 */ /* 0x000ee80000300800 */
[----:B------:R-:W4:Y:S04]  /*28080*/  LDL.LU R9, [R1+0x1520] ;  /* 0x0015200001097983 */ /* 0x000f280000300800 */
[----:B------:R-:W2:Y:S04]  /*28090*/  LDL.LU R7, [R1+0x16c] ;  /* 0x00016c0001077983 */ /* 0x000ea80000300800 */
[----:B------:R-:W0:Y:S04]  /*280a0*/  LDSM.16.M88.4 R12, [R8+UR5+0xa000] ;  /* 0x00a00005080c783b */ /* 0x000e280008000200 */
[----:B--2---:R-:W-:Y:S04]  /*280b0*/  STL.64 [R1+0x1518], R6 ;  /* 0x0015180601007387 */ /* 0x004fe80000100a00 */
[----:B---3--:R1:W-:Y:S04]  /*280c0*/  STL.64 [R1+0x1510], R4 ;  /* 0x0015100401007387 */ /* 0x0083e80000100a00 */
[----:B-1----:R-:W2:Y:S04]  /*280d0*/  LDL.LU R4, [R1+0x110] ;  /* 0x0001100001047983 */ /* 0x002ea80000300800 */
[----:B------:R-:W2:Y:S04]  /*280e0*/  LDL.LU R5, [R1+0x114] ;  /* 0x0001140001057983 */ /* 0x000ea80000300800 */
[----:B------:R-:W2:Y:S04]  /*280f0*/  LDL.LU R6, [R1+0x118] ;  /* 0x0001180001067983 */ /* 0x000ea80000300800 */
[----:B0-----:R-:W-:Y:S04]  /*28100*/  STL.64 [R1+0xd0], R12 ;  /* 0x0000d00c01007387 */ /* 0x001fe80000100a00 */
[----:B------:R-:W-:Y:S01]  /*28110*/  STL.64 [R1+0xd8], R14 ;  /* 0x0000d80e01007387 */ /* 0x000fe20000100a00 */
[----:B----4-:R-:W-:-:S03]  /*28120*/  IMAD.MOV.U32 R7, RZ, RZ, R9 ;  /* 0x000000ffff077224 */ /* 0x010fc600078e0009 */
[----:B------:R-:W0:Y:S04]  /*28130*/  LDSM.16.M88.4 R12, [R8+UR5+0xc000] ;  /* 0x00c00005080c783b */ /* 0x000e280008000200 */
[----:B------:R-:W1:Y:S01]  /*28140*/  LDSM.16.M88.4 R8, [R8+UR5+0xe000] ;  /* 0x00e000050808783b */ /* 0x000e620008000200 */
[----:B0-----:R-:W-:-:S03]  /*28150*/  IMAD.MOV.U32 R17, RZ, RZ, R12 ;  /* 0x000000ffff117224 */ /* 0x001fc600078e000c */
[----:B------:R0:W-:Y:S01]  /*28160*/  STL.64 [R1+0xc8], R14 ;  /* 0x0000c80e01007387 */ /* 0x0001e20000100a00 */
[----:B------:R-:W-:Y:S02]  /*28170*/  IMAD.MOV.U32 R16, RZ, RZ, R13 ;  /* 0x000000ffff107224 */ /* 0x000fe400078e000d */
[----:B-1----:R-:W-:Y:S01]  /*28180*/  IMAD.MOV.U32 R13, RZ, RZ, R10 ;  /* 0x000000ffff0d7224 */ /* 0x002fe200078e000a */
[----:B------:R-:W-:Y:S01]  /*28190*/  STL.64 [R1+0x138], R10 ;  /* 0x0001380a01007387 */ /* 0x000fe20000100a00 */
[----:B------:R-:W-:Y:S02]  /*281a0*/  IMAD.MOV.U32 R12, RZ, RZ, R11 ;  /* 0x000000ffff0c7224 */ /* 0x000fe400078e000b */
[----:B0-----:R-:W-:Y:S02]  /*281b0*/  IMAD.MOV.U32 R15, RZ, RZ, R8 ;  /* 0x000000ffff0f7224 */ /* 0x001fe400078e0008 */
[----:B------:R-:W-:Y:S02]  /*281c0*/  IMAD.MOV.U32 R14, RZ, RZ, R9 ;  /* 0x000000ffff0e7224 */ /* 0x000fe400078e0009 */
[----:B------:R-:W0:Y:S04]  /*281d0*/  LDSM.16.MT88.4 R8, [R18+UR5+0x10800] ;  /* 0x010800051208783b */ /* 0x000e280008004200 */
[----:B0-----:R0:W-:Y:S04]  /*281e0*/  STL [R1+0x1448], R8 ;  /* 0x0014480801007387 */ /* 0x0011e80000100800 */
[----:B------:R1:W-:Y:S04]  /*281f0*/  STL [R1+0x1444], R9 ;  /* 0x0014440901007387 */ /* 0x0003e80000100800 */
[----:B------:R3:W-:Y:S04]  /*28200*/  STL [R1+0x1440], R10 ;  /* 0x0014400a01007387 */ /* 0x0007e80000100800 */
[----:B------:R4:W-:Y:S04]  /*28210*/  STL [R1+0x143c], R11 ;  /* 0x00143c0b01007387 */ /* 0x0009e80000100800 */
[----:B0-----:R-:W2:Y:S04]  /*28220*/  LDL.LU R8, [R1+0x120] ;  /* 0x0001200001087983 */ /* 0x001ea80000300800 */
[----:B-1----:R-:W2:Y:S01]  /*28230*/  LDL.LU R9, [R1+0x124] ;  /* 0x0001240001097983 */ /* 0x002ea20000300800 */
[----:B---3--:R-:W-:-:S02]  /*28240*/  IMAD.MOV.U32 R10, RZ, RZ, R2 ;  /* 0x000000ffff0a7224 */ /* 0x008fc400078e0002 */
[----:B----4-:R-:W-:Y:S01]  /*28250*/  IMAD.MOV.U32 R11, RZ, RZ, R0 ;  /* 0x000000ffff0b7224 */ /* 0x010fe200078e0000 */
[----:B--2---:R-:W-:Y:S01]  /*28260*/  HMMA.16816.F32.BF16 R20, R24, R22, R4 ;  /* 0x000000161814723c */ /* 0x004fe20000041804 */
[----:B------:R-:W2:Y:S04]  /*28270*/  LDL.LU.64 R6, [R1+0x1518] ;  /* 0x0015180001067983 */ /* 0x000ea80000300a00 */
[----:B------:R-:W2:-:S15]  /*28280*/  LDL.LU.64 R4, [R1+0x1510] ;  /* 0x0015100001047983 */ /* 0x000e9e0000300a00 */
[----:B------:R-:W-:-:S03]  /*28290*/  NOP ;  /* 0x0000000000007918 */ /* 0x000fc60000000000 */
[----:B------:R0:W-:Y:S01]  /*282a0*/  STL [R1+0x140], R20 ;  /* 0x0001401401007387 */ /* 0x0001e20000100800 */
[----:B------:R-:W-:Y:S02]  /*282b0*/  IMAD.MOV.U32 R2, RZ, RZ, R22 ;  /* 0x000000ffff027224 */ /* 0x000fe400078e0016 */
[----:B------:R-:W-:Y:S02]  /*282c0*/  IMAD.MOV.U32 R0, RZ, RZ, R23 ;  /* 0x000000ffff007224 */ /* 0x000fe400078e0017 */
[----:B------:R-:W0:Y:S01]  /*282d0*/  LDL.LU.64 R22, [R1+0x1508] ;  /* 0x0015080001167983 */ /* 0x000e220000300a00 */
[----:B------:R-:W-:-:S03]  /*282e0*/  IMAD.MOV.U32 R29, RZ, RZ, R21 ;  /* 0x000000ffff1d7224 */ /* 0x000fc600078e0015 */
[----:B------:R-:W-:Y:S04]  /*282f0*/  STL [R1+0x1454], R0 ;  /* 0x0014540001007387 */ /* 0x000fe80000100800 */
[----:B------:R-:W-:Y:S04]  /*28300*/  STL [R1+0x1450], R2 ;  /* 0x0014500201007387 */ /* 0x000fe80000100800 */
[----:B------:R-:W-:Y:S01]  /*28310*/  STL [R1+0x144c], R29 ;  /* 0x00144c1d01007387 */ /* 0x000fe20000100800 */
[----:B0-----:R-:W-:-:S15]  /*28320*/  HMMA.16816.F32.BF16 R20, R24, R22, R8 ;  /* 0x000000161814723c */ /* 0x001fde0000041808 */
[----:B------:R-:W-:-:S09]  /*28330*/  NOP ;  /* 0x0000000000007918 */ /* 0x000fd20000000000 */
[----:B------:R-:W-:Y:S02]  /*28340*/  IMAD.MOV.U32 R11, RZ, RZ, R22 ;  /* 0x000000ffff0b7224 */ /* 0x000fe400078e0016 */
[----:B------:R-:W-:Y:S02]  /*28350*/  IMAD.MOV.U32 R10, RZ, RZ, R21 ;  /* 0x000000ffff0a7224 */ /* 0x000fe400078e0015 */
[----:B------:R-:W-:Y:S01]  /*28360*/  IMAD.MOV.U32 R9, RZ, RZ, R20 ;  /* 0x000000ffff097224 */ /* 0x000fe200078e0014 */
[----:B------:R0:W-:Y:S04]  /*28370*/  STL [R1+0x12c], R23 ;  /* 0x00012c1701007387 */ /* 0x0001e80000100800 */
[----:B0-----:R-:W3:Y:S04]  /*28380*/  LDL.LU.64 R22, [R1+0x1500] ;  /* 0x0015000001167983 */ /* 0x001ee80000300a00 */
[----:B------:R-:W3:Y:S04]  /*28390*/  LDL.LU.64 R20, [R1+0x14f8] ;  /* 0x0014f80001147983 */ /* 0x000ee80000300a00 */
[----:B------:R-:W-:Y:S04]  /*283a0*/  STL [R1+0x1460], R11 ;  /* 0x0014600b01007387 */ /* 0x000fe80000100800 */
[----:B------:R0:W-:Y:S04]  /*283b0*/  STL [R1+0x145c], R10 ;  /* 0x00145c0a01007387 */ /* 0x0001e80000100800 */
[----:B------:R2:W-:Y:S04]  /*283c0*/  STL [R1+0x1458], R9 ;  /* 0x0014580901007387 */ /* 0x0005e80000100800 */
[----:B0-----:R-:W2:Y:S04]  /*283d0*/  LDL.LU R10, [R1+0x58] ;  /* 0x00005800010a7983 */ /* 0x001ea80000300800 */
[----:B------:R-:W2:Y:S02]  /*283e0*/  LDL.LU R11, [R1+0x5c] ;  /* 0x00005c00010b7983 */ /* 0x000ea40000300800 */
[----:B--2---:R-:W-:Y:S02]  /*283f0*/  HMMA.16816.F32.BF16 R8, R24, R10, R4 ;  /* 0x0000000a1808723c */ /* 0x004fe40000041804 */
[----:B------:R-:W2:-:S15]  /*28400*/  LDL.LU R7, [R1+0x14f0] ;  /* 0x0014f00001077983 */ /* 0x000e9e0000300800 */
[----:B------:R-:W-:-:S07]  /*28410*/  NOP ;  /* 0x0000000000007918 */ /* 0x000fce0000000000 */
[----:B------:R-:W-:Y:S02]  /*28420*/  IMAD.MOV.U32 R0, RZ, RZ, R8 ;  /* 0x000000ffff007224 */ /* 0x000fe400078e0008 */
[----:B------:R-:W-:Y:S02]  /*28430*/  IMAD.MOV.U32 R8, RZ, RZ, R11 ;  /* 0x000000ffff087224 */ /* 0x000fe400078e000b */
[----:B------:R-:W-:Y:S02]  /*28440*/  IMAD.MOV.U32 R2, RZ, RZ, R9 ;  /* 0x000000ffff027224 */ /* 0x000fe400078e0009 */
[----:B------:R-:W-:Y:S01]  /*28450*/  IMAD.MOV.U32 R29, RZ, RZ, R10 ;  /* 0x000000ffff1d7224 */ /* 0x000fe200078e000a */
[----:B------:R-:W-:Y:S04]  /*28460*/  STL [R1+0x14d0], R8 ;  /* 0x0014d00801007387 */ /* 0x000fe80000100800 */
[----:B------:R-:W4:Y:S04]  /*28470*/  LDL.LU R10, [R1+0x98] ;  /* 0x00009800010a7983 */ /* 0x000f280000300800 */
[----:B------:R-:W4:Y:S04]  /*28480*/  LDL.LU R11, [R1+0x9c] ;  /* 0x00009c00010b7983 */ /* 0x000f280000300800 */
[----:B------:R-:W-:Y:S04]  /*28490*/  STL [R1+0x1468], R2 ;  /* 0x0014680201007387 */ /* 0x000fe80000100800 */
[----:B------:R-:W-:Y:S04]  /*284a0*/  STL [R1+0x1464], R0 ;  /* 0x0014640001007387 */ /* 0x000fe80000100800 */
[----:B--2---:R-:W0:Y:S04]  /*284b0*/  LDSM.16.MT88.4 R4, [R7+UR5+0x10c00] ;  /* 0x010c00050704783b */ /* 0x004e280008004200 */
[----:B0-----:R-:W-:Y:S04]  /*284c0*/  STL.64 [R1+0x1390], R6 ;  /* 0x0013900601007387 */ /* 0x001fe80000100a00 */
[----:B------:R0:W-:Y:S04]  /*284d0*/  STL.64 [R1+0x1388], R4 ;  /* 0x0013880401007387 */ /* 0x0001e80000100a00 */
[----:B0-----:R-:W4:Y:S04]  /*284e0*/  LDL.LU R4, [R1+0x180] ;  /* 0x0001800001047983 */ /* 0x001f280000300800 */
[----:B------:R-:W4:Y:S04]  /*284f0*/  LDL.LU R5, [R1+0x184] ;  /* 0x0001840001057983 */ /* 0x000f280000300800 */
[----:B------:R-:W4:Y:S04]  /*28500*/  LDL.LU R6, [R1+0x188] ;  /* 0x0001880001067983 */ /* 0x000f280000300800 */
[----:B------:R-:W4:Y:S02]  /*28510*/  LDL.LU R7, [R1+0x18c] ;  /* 0x00018c0001077983 */ /* 0x000f240000300800 */
[----:B----4-:R-:W-:Y:S02]  /*28520*/  HMMA.16816.F32.BF16 R4, R24, R10, R4 ;  /* 0x0000000a1804723c */ /* 0x010fe40000041804 */
[----:B------:R-:W0:-:S15]  /*28530*/  LDSM.16.MT88.4 R24, [R18+UR5+0x10c00] ;  /* 0x010c00051218783b */ /* 0x000e1e0008004200 */
[----:B------:R-:W-:-:S06]  /*28540*/  NOP ;  /* 0x0000000000007918 */ /* 0x000fcc0000000000 */
[----:B------:R-:W-:Y:S04]  /*28550*/  STL.64 [R1+0x13a0], R6 ;  /* 0x0013a00601007387 */ /* 0x000fe80000100a00 */
[----:B------:R1:W-:Y:S02]  /*28560*/  STL.64 [R1+0x1398], R4 ;  /* 0x0013980401007387 */ /* 0x0003e40000100a00 */
[----:B-1----:R-:W-:Y:S02]  /*28570*/  IMAD.MOV.U32 R4, RZ, RZ, R17 ;  /* 0x000000ffff047224 */ /* 0x002fe400078e0011 */
[----:B------:R-:W-:-:S05]  /*28580*/  IMAD.MOV.U32 R5, RZ, RZ, R16 ;  /* 0x000000ffff057224 */ /* 0x000fca00078e0010 */
[----:B------:R-:W-:Y:S04]  /*28590*/  STL.64 [R1+0x14c8], R4 ;  /* 0x0014c80401007387 */ /* 0x000fe80000100a00 */
[----:B------:R-:W3:Y:S04]  /*285a0*/  LDL.64 R8, [R1+0x10] ;  /* 0x0000100001087983 */ /* 0x000ee80000100a00 */
[----:B------:R-:W2:Y:S04]  /*285b0*/  LDL.LU R16, [R1+0x1e0] ;  /* 0x0001e00001107983 */ /* 0x000ea80000300800 */
[----:B------:R-:W2:Y:S04]  /*285c0*/  LDL.LU R17, [R1+0x1e4] ;  /* 0x0001e40001117983 */ /* 0x000ea80000300800 */
[----:B------:R-:W4:Y:S04]  /*285d0*/  LDL.LU R18, [R1+0x1e8] ;  /* 0x0001e80001127983 */ /* 0x000f280000300800 */
[----:B------:R-:W4:Y:S04]  /*285e0*/  LDL.LU R19, [R1+0x1ec] ;  /* 0x0001ec0001137983 */ /* 0x000f280000300800 */
[----:B----4-:R-:W-:Y:S04]  /*285f0*/  STL.64 [R1+0x14e0], R18 ;  /* 0x0014e01201007387 */ /* 0x010fe80000100a00 */
[----:B--2---:R1:W-:Y:S04]  /*28600*/  STL.64 [R1+0x14d8], R16 ;  /* 0x0014d81001007387 */ /* 0x0043e80000100a00 */
[----:B-1----:R-:W3:Y:S04]  /*28610*/  LDL.LU R16, [R1+0x1f0] ;  /* 0x0001f00001107983 */ /* 0x002ee80000300800 */
[----:B------:R-:W3:Y:S04]  /*28620*/  LDL.LU R17, [R1+0x1f4] ;  /* 0x0001f40001117983 */ /* 0x000ee80000300800 */
[----:B------:R-:W3:Y:S04]  /*28630*/  LDL.LU R18, [R1+0x1f8] ;  /* 0x0001f80001127983 */ /* 0x000ee80000300800 */
[----:B------:R-:W3:Y:S04]  /*28640*/  LDL.LU R19, [R1+0x1fc] ;  /* 0x0001fc0001137983 */ /* 0x000ee80000300800 */
[----:B------:R-:W2:Y:S04]  /*28650*/  LDL.LU.64 R4, [R1] ;  /* 0x0000000001047983 */ /* 0x000ea80000300a00 */
[----:B0-----:R0:W-:Y:S04]  /*28660*/  STL.64 [R1+0x1308], R26 ;  /* 0x0013081a01007387 */ /* 0x0011e80000100a00 */
[----:B------:R1:W-:Y:S01]  /*28670*/  STL.64 [R1+0x1300], R24 ;  /* 0x0013001801007387 */ /* 0x0003e20000100a00 */
[----:B0-----:R-:W-:-:S02]  /*28680*/  IMAD.MOV.U32 R26, RZ, RZ, R13 ;  /* 0x000000ffff1a7224 */ /* 0x001fc400078e000d */
[----:B------:R-:W-:Y:S02]  /*28690*/  IMAD.MOV.U32 R27, RZ, RZ, R12 ;  /* 0x000000ffff1b7224 */ /* 0x000fe400078e000c */
[----:B-1----:R-:W-:Y:S02]  /*286a0*/  IMAD.MOV.U32 R24, RZ, RZ, R15 ;  /* 0x000000ffff187224 */ /* 0x002fe400078e000f */
[----:B------:R-:W-:Y:S01]  /*286b0*/  IMAD.MOV.U32 R25, RZ, RZ, R14 ;  /* 0x000000ffff197224 */ /* 0x000fe200078e000e */
[----:B------:R-:W4:Y:S04]  /*286c0*/  LDL.LU R12, [R1+0x1d0] ;  /* 0x0001d000010c7983 */ /* 0x000f280000300800 */
[----:B------:R-:W4:Y:S04]  /*286d0*/  LDL.LU R13, [R1+0x1d4] ;  /* 0x0001d400010d7983 */ /* 0x000f280000300800 */
[----:B------:R-:W4:Y:S04]  /*286e0*/  LDL.LU R14, [R1+0x1d8] ;  /* 0x0001d800010e7983 */ /* 0x000f280000300800 */
[----:B------:R-:W4:Y:S04]  /*286f0*/  LDL.LU R15, [R1+0x1dc] ;  /* 0x0001dc00010f7983 */ /* 0x000f280000300800 */
[----:B------:R-:W-:Y:S04]  /*28700*/  STL.64 [R1+0x1480], R26 ;  /* 0x0014801a01007387 */ /* 0x000fe80000100a00 */
[----:B------:R0:W-:Y:S04]  /*28710*/  STL.64 [R1+0x1478], R24 ;  /* 0x0014781801007387 */ /* 0x0001e80000100a00 */
[----:B0-----:R-:W3:Y:S04]  /*28720*/  LDL.LU R24, [R1+0x190] ;  /* 0x0001900001187983 */ /* 0x001ee80000300800 */
[----:B------:R-:W3:Y:S01]  /*28730*/  LDL.LU R25, [R1+0x194] ;  /* 0x0001940001197983 */ /* 0x000ee20000300800 */
[----:B------:R-:W-:-:S02]  /*28740*/  IMAD.MOV.U32 R26, RZ, RZ, R3 ;  /* 0x000000ffff1a7224 */ /* 0x000fc400078e0003 */
[----:B------:R-:W-:Y:S01]  /*28750*/  IMAD.MOV.U32 R27, RZ, RZ, R28 ;  /* 0x000000ffff1b7224 */ /* 0x000fe200078e001c */
[----:B------:R-:W4:Y:S04]  /*28760*/  LDL.LU R3, [R1+0x14ec] ;  /* 0x0014ec0001037983 */ /* 0x000f280000300800 */
[----:B------:R-:W2:Y:S04]  /*28770*/  LDL.LU R28, [R1+0x14e8] ;  /* 0x0014e800011c7983 */ /* 0x000ea80000300800 */
[----:B------:R-:W-:Y:S04]  /*28780*/  STL.64 [R1+0x1490], R26 ;  /* 0x0014901a01007387 */ /* 0x000fe80000100a00 */
[----:B---3--:R0:W-:Y:S04]  /*28790*/  STL.64 [R1+0x1488], R24 ;  /* 0x0014881801007387 */ /* 0x0081e80000100a00 */
[----:B0-----:R-:W3:Y:S01]  /*287a0*/  LDL.LU.64 R24, [R1+0xd0] ;  /* 0x0000d00001187983 */ /* 0x001ee20000300a00 */
[----:B------:R-:W-:Y:S03]  /*287b0*/  HMMA.16816.F32.BF16 R16, R20, R8, R16 ;  /* 0x000000081410723c */ /* 0x000fe60000041810 */
[----:B---3--:R0:W-:Y:S04]  /*287c0*/  STL.64 [R1+0x1498], R24 ;  /* 0x0014981801007387 */ /* 0x0081e80000100a00 */
[----:B0-----:R-:W3:Y:S04]  /*287d0*/  LDL.LU.64 R24, [R1+0xf0] ;  /* 0x0000f00001187983 */ /* 0x001ee80000300a00 */
[----:B---3--:R0:W-:Y:S04]  /*287e0*/  STL.64 [R1+0x14a8], R24 ;  /* 0x0014a81801007387 */ /* 0x0081e80000100a00 */
[----:B0-----:R-:W3:Y:S04]  /*287f0*/  LDL.LU R24, [R1+0x1c0] ;  /* 0x0001c00001187983 */ /* 0x001ee80000300800 */
[----:B------:R-:W3:Y:S04]  /*28800*/  LDL.LU R25, [R1+0x1c4] ;  /* 0x0001c40001197983 */ /* 0x000ee80000300800 */
[----:B------:R-:W3:Y:S04]  /*28810*/  LDL.LU R26, [R1+0x1c8] ;  /* 0x0001c800011a7983 */ /* 0x000ee80000300800 */
[----:B------:R-:W3:Y:S04]  /*28820*/  LDL.LU R27, [R1+0x1cc] ;  /* 0x0001cc00011b7983 */ /* 0x000ee80000300800 */
[----:B------:R-:W-:Y:S04]  /*28830*/  STL.64 [R1+0xe0], R16 ;  /* 0x0000e01001007387 */ /* 0x000fe80000100a00 */
[----:B------:R0:W-:Y:S04]  /*28840*/  STL.64 [R1+0xe8], R18 ;  /* 0x0000e81201007387 */ /* 0x0001e80000100a00 */
[----:B0-----:R-:W4:Y:S04]  /*28850*/  LDL.LU.64 R18, [R1+0x14e0] ;  /* 0x0014e00001127983 */ /* 0x001f280000300a00 */
[----:B------:R-:W4:Y:S04]  /*28860*/  LDL.LU.64 R16, [R1+0x14d8] ;  /* 0x0014d80001107983 */ /* 0x000f280000300a00 */
[----:B------:R-:W3:Y:S01]  /*28870*/  LDL.LU R8, [R1+0x14d0] ;  /* 0x0014d00001087983 */ /* 0x000ee20000300800 */
[----:B------:R-:W-:-:S02]  /*28880*/  IMAD.MOV.U32 R11, RZ, RZ, R9 ;  /* 0x000000ffff0b7224 */ /* 0x000fc400078e0009 */
[----:B--2---:R-:W-:Y:S02]  /*28890*/  IMAD.MOV.U32 R10, RZ, RZ, R28 ;  /* 0x000000ffff0a7224 */ /* 0x004fe400078e001c */
[----:B------:R-:W-:Y:S01]  /*288a0*/  IMAD.MOV.U32 R2, RZ, RZ, R4 ;  /* 0x000000ffff027224 */ /* 0x000fe200078e0004 */
[----:B------:R-:W-:Y:S01]  /*288b0*/  STL [R1+0x14a4], R11 ;  /* 0x0014a40b01007387 */ /* 0x000fe20000100800 */
[----:B------:R-:W-:Y:S01]  /*288c0*/  IMAD.MOV.U32 R0, RZ, RZ, R5 ;  /* 0x000000ffff007224 */ /* 0x000fe200078e0005 */
[----:B----4-:R-:W-:Y:S02]  /*288d0*/  HMMA.16816.F32.BF16 R16, R20, R4, R16 ;  /* 0x000000041410723c */ /* 0x010fe40000041810 */
[----:B---3--:R0:W-:Y:S04]  /*288e0*/  STL [R1+0x14a0], R8 ;  /* 0x0014a00801007387 */ /* 0x0081e80000100800 */
[----:B0-----:R-:W2:Y:S04]  /*288f0*/  LDL.LU R8, [R1+0x1b0] ;  /* 0x0001b00001087983 */ /* 0x001ea80000300800 */
[----:B------:R-:W2:Y:S04]  /*28900*/  LDL.LU R9, [R1+0x1b4] ;  /* 0x0001b40001097983 */ /* 0x000ea80000300800 */
[----:B------:R-:W3:Y:S10]  /*28910*/  LDL.LU.64 R4, [R1+0x14c8] ;  /* 0x0014c80001047983 */ /* 0x000ef40000300a00 */
[----:B------:R-:W-:-:S02]  /*28920*/  IMAD.MOV.U32 R28, RZ, RZ, R16 ;  /* 0x000000ffff1c7224 */ /* 0x000fc400078e0010 */
[----:B------:R-:W-:Y:S02]  /*28930*/  IMAD.MOV.U32 R7, RZ, RZ, R17 ;  /* 0x000000ffff077224 */ /* 0x000fe400078e0011 */
[----:B------:R-:W4:Y:S02]  /*28940*/  LDL.LU.64 R16, [R1+0x14c0] ;  /* 0x0014c00001107983 */ /* 0x000f240000300a00 */
[----:B----4-:R-:W-:-:S15]  /*28950*/  HMMA.16816.F32.BF16 R12, R20, R16, R12 ;  /* 0x00000010140c723c */ /* 0x010fde000004180c */
[----:B------:R-:W-:-:S08]  /*28960*/  NOP ;  /* 0x0000000000007918 */ /* 0x000fd00000000000 */
[----:B------:R-:W-:Y:S04]  /*28970*/  STL.64 [R1+0xa0], R12 ;  /* 0x0000a00c01007387 */ /* 0x000fe80000100a00 */
[----:B------:R0:W-:Y:S04]  /*28980*/  STL.64 [R1+0xa8], R14 ;  /* 0x0000a80e01007387 */ /* 0x0001e80000100a00 */
[----:B0-----:R-:W4:Y:S04]  /*28990*/  LDL.LU.64 R14, [R1+0x14b8] ;  /* 0x0014b800010e7983 */ /* 0x001f280000300a00 */
[----:B------:R-:W2:Y:S04]  /*289a0*/  LDL.LU.64 R12, [R1+0x14b0] ;  /* 0x0014b000010c7983 */ /* 0x000ea80000300a00 */
[----:B------:R0:W-:Y:S01]  /*289b0*/  STL.64 [R1+0x1470], R16 ;  /* 0x0014701001007387 */ /* 0x0001e20000100a00 */
[----:B------:R-:W-:-:S02]  /*289c0*/  IMAD.MOV.U32 R11, RZ, RZ, R3 ;  /* 0x000000ffff0b7224 */ /* 0x000fc400078e0003 */
[----:B------:R-:W-:Y:S02]  /*289d0*/  IMAD.MOV.U32 R6, RZ, RZ, R18 ;  /* 0x000000ffff067224 */ /* 0x000fe400078e0012 */
[----:B------:R-:W-:Y:S01]  /*289e0*/  IMAD.MOV.U32 R3, RZ, RZ, R19 ;  /* 0x000000ffff037224 */ /* 0x000fe200078e0013 */
[----:B0-----:R-:W3:Y:S04]  /*289f0*/  LDL.LU R16, [R1+0x170] ;  /* 0x0001700001107983 */ /* 0x001ee80000300800 */
[----:B------:R-:W3:Y:S04]  /*28a00*/  LDL.LU R17, [R1+0x174] ;  /* 0x0001740001117983 */ /* 0x000ee80000300800 */
[----:B------:R-:W3:Y:S04]  /*28a10*/  LDL.LU R18, [R1+0x178] ;  /* 0x0001780001127983 */ /* 0x000ee80000300800 */
[----:B------:R-:W3:Y:S01]  /*28a20*/  LDL.LU R19, [R1+0x17c] ;  /* 0x00017c0001137983 */ /* 0x000ee20000300800 */
[----:B--2---:R-:W-:-:S15]  /*28a30*/  HMMA.16816.F32.BF16 R24, R20, R12, R24 ;  /* 0x0000000c1418723c */ /* 0x004fde0000041818 */
[----:B------:R-:W-:-:S08]  /*28a40*/  NOP ;  /* 0x0000000000007918 */ /* 0x000fd00000000000 */
[----:B------:R0:W-:Y:S04]  /*28a50*/  STL.64 [R1+0x90], R24 ;  /* 0x0000901801007387 */ /* 0x0001e80000100a00 */
[----:B------:R-:W-:Y:S04]  /*28a60*/  STL.64 [R1+0x98], R26 ;  /* 0x0000981a01007387 */ /* 0x000fe80000100a00 */
[----:B0-----:R-:W2:Y:S04]  /*28a70*/  LDL.LU.64 R24, [R1+0x14a8] ;  /* 0x0014a80001187983 */ /* 0x001ea80000300a00 */
[----:B----4-:R-:W-:Y:S04]  /*28a80*/  STL.64 [R1+0x13f8], R14 ;  /* 0x0013f80e01007387 */ /* 0x010fe80000100a00 */
[----:B------:R0:W-:Y:S04]  /*28a90*/  STL.64 [R1+0x13f0], R12 ;  /* 0x0013f00c01007387 */ /* 0x0001e80000100a00 */
[----:B0-----:R-:W4:Y:S04]  /*28aa0*/  LDL.LU R12, [R1+0x1a0] ;  /* 0x0001a000010c7983 */ /* 0x001f280000300800 */
[----:B------:R-:W4:Y:S04]  /*28ab0*/  LDL.LU R13, [R1+0x1a4] ;  /* 0x0001a400010d7983 */ /* 0x000f280000300800 */
[----:B------:R-:W4:Y:S04]  /*28ac0*/  LDL.LU R14, [R1+0x1a8] ;  /* 0x0001a800010e7983 */ /* 0x000f280000300800 */
[----:B------:R-:W4:Y:S01]  /*28ad0*/  LDL.LU R15, [R1+0x1ac] ;  /* 0x0001ac00010f7983 */ /* 0x000f220000300800 */
[----:B--2---:R-:W-:-:S15]  /*28ae0*/  HMMA.16816.F32.BF16 R8, R20, R24, R8 ;  /* 0x000000181408723c */ /* 0x004fde0000041808 */
[----:B------:R-:W-:-:S08]  /*28af0*/  NOP ;  /* 0x0000000000007918 */ /* 0x000fd00000000000 */
[----:B------:R0:W-:Y:S04]  /*28b00*/  STL.64 [R1+0x80], R8 ;  /* 0x0000800801007387 */ /* 0x0001e80000100a00 */
[----:B------:R1:W-:Y:S01]  /*28b10*/  STL.64 [R1+0x88], R10 ;  /* 0x0000880a01007387 */ /* 0x0003e20000100a00 */
[----:B0-----:R-:W-:-:S03]  /*28b20*/  IMAD.MOV.U32 R9, RZ, RZ, R25 ;  /* 0x000000ffff097224 */ /* 0x001fc600078e0019 */
[----:B-1----:R-:W2:Y:S04]  /*28b30*/  LDL.LU R11, [R1+0x14a4] ;  /* 0x0014a400010b7983 */ /* 0x002ea80000300800 */
[----:B------:R-:W2:Y:S01]  /*28b40*/  LDL.LU R8, [R1+0x14a0] ;  /* 0x0014a00001087983 */ /* 0x000ea20000300800 */
[----:B------:R-:W-:-:S03]  /*28b50*/  IMAD.MOV.U32 R10, RZ, RZ, R24 ;  /* 0x000000ffff0a7224 */ /* 0x000fc600078e0018 */
[----:B------:R-:W4:Y:S02]  /*28b60*/  LDL.LU.64 R24, [R1+0x1498] ;  /* 0x0014980001187983 */ /* 0x000f240000300a00 */
[----:B----4-:R-:W-:-:S15]  /*28b70*/  HMMA.16816.F32.BF16 R12, R20, R24, R12 ;  /* 0x00000018140c723c */ /* 0x010fde000004180c */
[----:B------:R-:W-:-:S08]  /*28b80*/  NOP ;  /* 0x0000000000007918 */ /* 0x000fd00000000000 */
[----:B------:R0:W-:Y:S04]  /*28b90*/  STL.64 [R1+0x70], R12 ;  /* 0x0000700c01007387 */ /* 0x0001e80000100a00 */
[----:B------:R-:W-:Y:S04]  /*28ba0*/  STL.64 [R1+0x78], R14 ;  /* 0x0000780e01007387 */ /* 0x000fe80000100a00 */
[----:B------:R-:W3:Y:S01]  /*28bb0*/  LDL.LU.64 R26, [R1+0x1490] ;  /* 0x00149000011a7983 */ /* 0x000ee20000300a00 */
[----:B0-----:R-:W-:Y:S02]  /*28bc0*/  IMAD.MOV.U32 R13, RZ, RZ, R24 ;  /* 0x000000ffff0d7224 */ /* 0x001fe400078e0018 */
[----:B------:R-:W-:-:S02]  /*28bd0*/  IMAD.MOV.U32 R12, RZ, RZ, R25 ;  /* 0x000000ffff0c7224 */ /* 0x000fc400078e0019 */
[----:B------:R-:W3:Y:S02]  /*28be0*/  LDL.LU.64 R24, [R1+0x1488] ;  /* 0x0014880001187983 */ /* 0x000ee40000300a00 */
[----:B---3--:R-:W-:-:S15]  /*28bf0*/  HMMA.16816.F32.BF16 R24, R20, R4, R24 ;  /* 0x000000041418723c */ /* 0x008fde0000041818 */
[----:B------:R-:W-:-:S08]  /*28c00*/  NOP ;  /* 0x0000000000007918 */ /* 0x000fd00000000000 */
[----:B------:R-:W-:Y:S04]  /*28c10*/  STL.64 [R1+0x60], R24 ;  /* 0x0000601801007387 */ /* 0x000fe80000100a00 */
[----:B------:R0:W-:Y:S04]  /*28c20*/  STL.64 [R1+0x68], R26 ;  /* 0x0000681a01007387 */ /* 0x0001e80000100a00 */
[----:B0-----:R-:W3:Y:S04]  /*28c30*/  LDL.LU.64 R26, [R1+0x1480] ;  /* 0x00148000011a7983 */ /* 0x001ee80000300a00 */
[----:B------:R-:W4:Y:S04]  /*28c40*/  LDL.LU.64 R24, [R1+0x1478] ;  /* 0x0014780001187983 */ /* 0x000f280000300a00 */
[----:B------:R0:W-:Y:S01]  /*28c50*/  STL.64 [R1+0x13b8], R4 ;  /* 0x0013b80401007387 */ /* 0x0001e20000100a00 */
[----:B----4-:R-:W-:Y:S03]  /*28c60*/  HMMA.16816.F32.BF16 R20, R20, R24, R16 ;  /* 0x000000181414723c */ /* 0x010fe60000041810 */
[----:B------:R-:W4:Y:S01]  /*28c70*/  LDL.LU.64 R16, [R1+0x1470] ;  /* 0x0014700001107983 */ /* 0x000f220000300a00 */
[----:B0-----:R-:W-:-:S02]  /*28c80*/  IMAD.MOV.U32 R5, RZ, RZ, R12 ;  /* 0x000000ffff057224 */ /* 0x001fc400078e000c */
[----:B------:R-:W-:-:S15]  /*28c90*/  IMAD.MOV.U32 R4, RZ, RZ, R13 ;  /* 0x000000ffff047224 */ /* 0x000fde00078e000d */
[----:B------:R-:W-:-:S03]  /*28ca0*/  NOP ;  /* 0x0000000000007918 */ /* 0x000fc60000000000 */
[----:B------:R-:W-:Y:S02]  /*28cb0*/  IMAD.MOV.U32 R18, RZ, RZ, R22 ;  /* 0x000000ffff127224 */ /* 0x000fe400078e0016 */
[----:B------:R-:W-:Y:S01]  /*28cc0*/  IMAD.MOV.U32 R19, RZ, RZ, R23 ;  /* 0x000000ffff137224 */ /* 0x000fe200078e0017 */
[----:B------:R-:W-:Y:S04]  /*28cd0*/  STL.64 [R1+0x50], R20 ;  /* 0x0000501401007387 */ /* 0x000fe80000100a00 */
[----:B------:R-:W-:Y:S04]  /*28ce0*/  STL.64 [R1+0x1408], R18 ;  /* 0x0014081201007387 */ /* 0x000fe80000100a00 */
[----:B----4-:R0:W-:Y:S02]  /*28cf0*/  STL.64 [R1+0x1400], R16 ;  /* 0x0014001001007387 */ /* 0x0101e40000100a00 */
[----:B0-----:R-:W-:-:S02]  /*28d00*/  IMAD.MOV.U32 R16, RZ, RZ, R2 ;  /* 0x000000ffff107224 */ /* 0x001fc400078e0002 */
[----:B------:R-:W-:Y:S01]  /*28d10*/  IMAD.MOV.U32 R17, RZ, RZ, R0 ;  /* 0x000000ffff117224 */ /* 0x000fe200078e0000 */
[----:B------:R-:W4:Y:S04]  /*28d20*/  LDL.LU R2, [R1+0x1468] ;  /* 0x0014680001027983 */ /* 0x000f280000300800 */
[----:B------:R-:W4:Y:S04]  /*28d30*/  LDL.LU R0, [R1+0x1464] ;  /* 0x0014640001007983 */ /* 0x000f280000300800 */
[----:B------:R0:W-:Y:S04]  /*28d40*/  STL.64 [R1+0x1420], R16 ;  /* 0x0014201001007387 */ /* 0x0001e80000100a00 */
[----:B------:R-:W3:Y:S04]  /*28d50*/  LDL.LU R12, [R1+0x20] ;  /* 0x00002000010c7983 */ /* 0x000ee80000300800 */
[----:B------:R-:W3:Y:S04]  /*28d60*/  LDL.LU R13, [R1+0x24] ;  /* 0x00002400010d7983 */ /* 0x000ee80000300800 */
[----:B------:R-:W4:Y:S04]  /*28d70*/  LDL.LU R14, [R1+0x28] ;  /* 0x00002800010e7983 */ /* 0x000f280000300800 */
[----:B------:R-:W4:Y:S04]  /*28d80*/  LDL.LU R15, [R1+0x2c] ;  /* 0x00002c00010f7983 */ /* 0x000f280000300800 */
[----:B0-----:R-:W3:Y:S01]  /*28d90*/  LDL.LU R16, [R1+0x10] ;  /* 0x0000100001107983 */ /* 0x001ee20000300800 */
[----:B--2---:R-:W-:-:S03]  /*28da0*/  IMAD.MOV.U32 R17, RZ, RZ, R11 ;  /* 0x000000ffff117224 */ /* 0x004fc600078e000b */
[----:B------:R-:W2:Y:S04]  /*28db0*/  LDL.LU R11, [R1+0x1460] ;  /* 0x00146000010b7983 */ /* 0x000ea80000300800 */
[----:B----4-:R-:W-:Y:S04]  /*28dc0*/  STL.64 [R1+0x1418], R14 ;  /* 0x0014180e01007387 */ /* 0x010fe80000100a00 */
[----:B---3--:R0:W-:Y:S04]  /*28dd0*/  STL.64 [R1+0x1410], R12 ;  /* 0x0014100c01007387 */ /* 0x0081e80000100a00 */
[----:B0-----:R-:W3:Y:S04]  /*28de0*/  LDL.LU R12, [R1+0x30] ;  /* 0x00003000010c7983 */ /* 0x001ee80000300800 */
[----:B------:R-:W3:Y:S04]  /*28df0*/  LDL.LU R13, [R1+0x34] ;  /* 0x00003400010d7983 */ /* 0x000ee80000300800 */
[----:B------:R-:W4:Y:S04]  /*28e00*/  LDL.LU R14, [R1+0x38] ;  /* 0x00003800010e7983 */ /* 0x000f280000300800 */
[----:B------:R-:W4:Y:S04]  /*28e10*/  LDL.LU R15, [R1+0x3c] ;  /* 0x00003c00010f7983 */ /* 0x000f280000300800 */
[----:B----4-:R-:W-:Y:S04]  /*28e20*/  STL.64 [R1+0x1430], R14 ;  /* 0x0014300e01007387 */ /* 0x010fe80000100a00 */
[----:B---3--:R0:W-:Y:S04]  /*28e30*/  STL.64 [R1+0x1428], R12 ;  /* 0x0014280c01007387 */ /* 0x0081e80000100a00 */
[----:B0-----:R-:W3:Y:S04]  /*28e40*/  LDL.LU R12, [R1+0x40] ;  /* 0x00004000010c7983 */ /* 0x001ee80000300800 */
[----:B------:R-:W3:Y:S04]  /*28e50*/  LDL.LU R13, [R1+0x44] ;  /* 0x00004400010d7983 */ /* 0x000ee80000300800 */
[----:B------:R-:W3:Y:S04]  /*28e60*/  LDL.LU R14, [R1+0x48] ;  /* 0x00004800010e7983 */ /* 0x000ee80000300800 */
[----:B------:R-:W3:Y:S04]  /*28e70*/  LDL.LU R15, [R1+0x4c] ;  /* 0x00004c00010f7983 */ /* 0x000ee80000300800 */
[----:B------:R-:W4:Y:S04]  /*28e80*/  LDL.LU R20, [R1+0x150] ;  /* 0x0001500001147983 */ /* 0x000f280000300800 */
[----:B------:R-:W4:Y:S04]  /*28e90*/  LDL.LU R21, [R1+0x154] ;  /* 0x0001540001157983 */ /* 0x000f280000300800 */
[----:B------:R-:W4:Y:S04]  /*28ea0*/  LDL.LU R22, [R1+0x158] ;  /* 0x0001580001167983 */ /* 0x000f280000300800 */
[----:B------:R-:W4:Y:S04]  /*28eb0*/  LDL.LU R23, [R1+0x15c] ;  /* 0x00015c0001177983 */ /* 0x000f280000300800 */
[----:B------:R-:W-:Y:S04]  /*28ec0*/  STL.64 [R1+0x13d8], R6 ;  /* 0x0013d80601007387 */ /* 0x000fe80000100a00 */
[----:B------:R0:W-:Y:S02]  /*28ed0*/  STL.64 [R1+0x13d0], R4 ;  /* 0x0013d00401007387 */ /* 0x0001e40000100a00 */
[----:B0-----:R-:W-:-:S02]  /*28ee0*/  IMAD.MOV.U32 R4, RZ, RZ, R10 ;  /* 0x000000ffff047224 */ /* 0x001fc400078e000a */
[----:B------:R-:W-:Y:S01]  /*28ef0*/  IMAD.MOV.U32 R5, RZ, RZ, R9 ;  /* 0x000000ffff057224 */ /* 0x000fe200078e0009 */
[----:B------:R-:W3:Y:S04]  /*28f00*/  LDL.LU R10, [R1+0x145c] ;  /* 0x00145c00010a7983 */ /* 0x000ee80000300800 */
[----:B------:R-:W4:Y:S04]  /*28f10*/  LDL.LU R9, [R1+0x1458] ;  /* 0x0014580001097983 */ /* 0x000f280000300800 */
[----:B------:R0:W-:Y:S04]  /*28f20*/  STL.64 [R1+0x13b0], R26 ;  /* 0x0013b01a01007387 */ /* 0x0001e80000100a00 */
[----:B------:R1:W-:Y:S01]  /*28f30*/  STL.64 [R1+0x13a8], R24 ;  /* 0x0013a81801007387 */ /* 0x0003e20000100a00 */
[----:B0-----:R-:W-:-:S02]  /*28f40*/  IMAD.MOV.U32 R26, RZ, RZ, R29 ;  /* 0x000000ffff1a7224 */ /* 0x001fc400078e001d */
[----:B-1----:R-:W-:Y:S02]  /*28f50*/  IMAD.MOV.U32 R24, RZ, RZ, R0 ;  /* 0x000000ffff187224 */ /* 0x002fe400078e0000 */
[----:B------:R-:W-:Y:S01]  /*28f60*/  IMAD.MOV.U32 R27, RZ, RZ, R8 ;  /* 0x000000ffff1b7224 */ /* 0x000fe200078e0008 */
[----:B------:R-:W4:Y:S01]  /*28f70*/  LDL.LU R0, [R1+0x1454] ;  /* 0x0014540001007983 */ /* 0x000f220000300800 */
[----:B------:R-:W-:-:S03]  /*28f80*/  IMAD.MOV.U32 R25, RZ, RZ, R2 ;  /* 0x000000ffff197224 */ /* 0x000fc600078e0002 */
[----:B------:R-:W4:Y:S04]  /*28f90*/  LDL.LU R2, [R1+0x1450] ;  /* 0x0014500001027983 */ /* 0x000f280000300800 */
[----:B------:R-:W4:Y:S04]  /*28fa0*/  LDL.LU R29, [R1+0x144c] ;  /* 0x00144c00011d7983 */ /* 0x000f280000300800 */
[----:B------:R-:W4:Y:S04]  /*28fb0*/  LDL.LU R8, [R1+0x1448] ;  /* 0x0014480001087983 */ /* 0x000f280000300800 */
[----:B------:R2:W-:Y:S04]  /*28fc0*/  STL.64 [R1+0x13c8], R26 ;  /* 0x0013c81a01007387 */ /* 0x0005e80000100a00 */
[----:B------:R3:W-:Y:S01]  /*28fd0*/  STL.64 [R1+0x13c0], R24 ;  /* 0x0013c01801007387 */ /* 0x0007e20000100a00 */
[----:B--2---:R-:W-:-:S02]  /*28fe0*/  IMAD.MOV.U32 R26, RZ, RZ, R11 ;  /* 0x000000ffff1a7224 */ /* 0x004fc400078e000b */
[----:B---3--:R-:W-:Y:S02]  /*28ff0*/  IMAD.MOV.U32 R25, RZ, RZ, R10 ;  /* 0x000000ffff197224 */ /* 0x008fe400078e000a */
[----:B----4-:R-:W-:Y:S02]  /*29000*/  IMAD.MOV.U32 R24, RZ, RZ, R9 ;  /* 0x000000ffff187224 */ /* 0x010fe400078e0009 */
[----:B------:R-:W2:Y:S04]  /*29010*/  LDL.LU R9, [R1+0x1444] ;  /* 0x0014440001097983 */ /* 0x000ea80000300800 */
[----:B------:R-:W2:Y:S04]  /*29020*/  LDL.LU R10, [R1+0x1440] ;  /* 0x00144000010a7983 */ /* 0x000ea80000300800 */
[----:B------:R-:W2:Y:S04]  /*29030*/  LDL.LU R11, [R1+0x143c] ;  /* 0x00143c00010b7983 */ /* 0x000ea80000300800 */
[----:B------:R-:W3:Y:S01]  /*29040*/  LDL.LU R27, [R1+0x12c] ;  /* 0x00012c00011b7983 */ /* 0x000ee20000300800 */
[----:B--2---:R-:W-:Y:S03]  /*29050*/  HMMA.16816.F32.BF16 R16, R8, R16, R12 ;  /* 0x000000100810723c */ /* 0x004fe6000004180c */
[----:B---3--:R-:W-:Y:S04]  /*29060*/  STL.64 [R1+0x13e8], R26 ;  /* 0x0013e81a01007387 */ /* 0x008fe80000100a00 */
[----:B------:R0:W-:Y:S04]  /*29070*/  STL.64 [R1+0x13e0], R24 ;  /* 0x0013e01801007387 */ /* 0x0001e80000100a00 */
[----:B0-----:R-:W2:Y:S01]  /*29080*/  LDL.LU R24, [R1+0x140] ;  /* 0x0001400001187983 */ /* 0x001ea20000300800 */
[----:B------:R-:W-:-:S03]  /*29090*/  IMAD.MOV.U32 R25, RZ, RZ, R29 ;  /* 0x000000ffff197224 */ /* 0x000fc600078e001d */
[----:B------:R-:W3:Y:S04]  /*290a0*/  LDL.LU R29, [R1+0x1438] ;  /* 0x00143800011d7983 */ /* 0x000ee80000300800 */
[----:B------:R-:W4:Y:S04]  /*290b0*/  LDL.LU.64 R14, [R1+0x1430] ;  /* 0x00143000010e7983 */ /* 0x000f280000300a00 */
[----:B------:R-:W4:Y:S04]  /*290c0*/  LDL.LU.64 R12, [R1+0x1428] ;  /* 0x00142800010c7983 */ /* 0x000f280000300a00 */
[----:B------:R0:W-:Y:S04]  /*290d0*/  STL.64 [R1+0x40], R16 ;  /* 0x0000401001007387 */ /* 0x0001e80000100a00 */
[----:B0-----:R-:W4:Y:S01]  /*290e0*/  LDL.LU.64 R16, [R1+0x1420] ;  /* 0x0014200001107983 */ /* 0x001f220000300a00 */
[----:B------:R-:W-:-:S02]  /*290f0*/  IMAD.MOV.U32 R26, RZ, RZ, R2 ;  /* 0x000000ffff1a7224 */ /* 0x000fc400078e0002 */
[----:B------:R-:W-:Y:S02]  /*29100*/  IMAD.MOV.U32 R27, RZ, RZ, R0 ;  /* 0x000000ffff1b7224 */ /* 0x000fe400078e0000 */
[----:B------:R-:W-:Y:S02]  /*29110*/  IMAD.MOV.U32 R2, RZ, RZ, R18 ;  /* 0x000000ffff027224 */ /* 0x000fe400078e0012 */
[----:B------:R-:W-:Y:S02]  /*29120*/  IMAD.MOV.U32 R0, RZ, RZ, R19 ;  /* 0x000000ffff007224 */ /* 0x000fe400078e0013 */
[----:B----4-:R-:W-:Y:S01]  /*29130*/  HMMA.16816.F32.BF16 R16, R8, R16, R12 ;  /* 0x000000100810723c */ /* 0x010fe2000004180c */
[----:B------:R-:W4:Y:S04]  /*29140*/  LDL.LU.64 R14, [R1+0x1418] ;  /* 0x00141800010e7983 */ /* 0x000f280000300a00 */
[----:B------:R-:W4:-:S15]  /*29150*/  LDL.LU.64 R12, [R1+0x1410] ;  /* 0x00141000010c7983 */ /* 0x000f1e0000300a00 */
[----:B------:R-:W-:-:S03]  /*29160*/  NOP ;  /* 0x0000000000007918 */ /* 0x000fc60000000000 */
[----:B------:R-:W-:Y:S04]  /*29170*/  STL.64 [R1+0x30], R16 ;  /* 0x0000301001007387 */ /* 0x000fe80000100a00 */
[----:B------:R0:W-:Y:S04]  /*29180*/  STL.64 [R1+0x38], R18 ;  /* 0x0000381201007387 */ /* 0x0001e80000100a00 */
[----:B0-----:R-:W3:Y:S04]  /*29190*/  LDL.LU.64 R18, [R1+0x1408] ;  /* 0x0014080001127983 */ /* 0x001ee80000300a00 */
[----:B------:R-:W4:Y:S02]  /*291a0*/  LDL.LU.64 R16, [R1+0x1400] ;  /* 0x0014000001107983 */ /* 0x000f240000300a00 */
[----:B----4-:R-:W-:-:S15]  /*291b0*/  HMMA.16816.F32.BF16 R12, R8, R16, R12 ;  /* 0x00000010080c723c */ /* 0x010fde000004180c */
[----:B------:R-:W-:-:S09]  /*291c0*/  NOP ;  /* 0x0000000000007918 */ /* 0x000fd20000000000 */
[----:B------:R-:W-:Y:S02]  /*291d0*/  IMAD.MOV.U32 R7, RZ, RZ, R14 ;  /* 0x000000ffff077224 */ /* 0x000fe400078e000e */
[----:B------:R-:W-:Y:S02]  /*291e0*/  IMAD.MOV.U32 R6, RZ, RZ, R15 ;  /* 0x000000ffff067224 */ /* 0x000fe400078e000f */
[----:B------:R-:W-:Y:S02]  /*291f0*/  IMAD.MOV.U32 R17, RZ, RZ, R12 ;  /* 0x000000ffff117224 */ /* 0x000fe400078e000c */
[----:B------:R-:W-:Y:S01]  /*29200*/  IMAD.MOV.U32 R16, RZ, RZ, R13 ;  /* 0x000000ffff107224 */ /* 0x000fe200078e000d */
[----:B------:R-:W4:Y:S04]  /*29210*/  LDL.LU.64 R14, [R1+0x13f8] ;  /* 0x0013f800010e7983 */ /* 0x000f280000300a00 */
[----:B------:R-:W2:Y:S02]  /*29220*/  LDL.LU.64 R12, [R1+0x13f0] ;  /* 0x0013f000010c7983 */ /* 0x000ea40000300a00 */
[----:B--2---:R-:W-:-:S15]  /*29230*/  HMMA.16816.F32.BF16 R20, R8, R12, R20 ;  /* 0x0000000c0814723c */ /* 0x004fde0000041814 */
[----:B------:R-:W-:-:S08]  /*29240*/  NOP ;  /* 0x0000000000007918 */ /* 0x000fd00000000000 */
[----:B------:R0:W-:Y:S02]  /*29250*/  STL.64 [R1+0x12c0], R22 ;  /* 0x0012c01601007387 */ /* 0x0001e40000100a00 */
[----:B0-----:R-:W-:Y:S02]  /*29260*/  IMAD.MOV.U32 R22, RZ, RZ, R7 ;  /* 0x000000ffff167224 */ /* 0x001fe400078e0007 */
[----:B------:R-:W-:Y:S02]  /*29270*/  IMAD.MOV.U32 R23, RZ, RZ, R6 ;  /* 0x000000ffff177224 */ /* 0x000fe400078e0006 */
[----:B------:R-:W-:Y:S01]  /*29280*/  HMMA.16816.F32.BF16 R4, R8, R4, R24 ;  /* 0x000000040804723c */ /* 0x000fe20000041818 */
[----:B------:R0:W-:Y:S04]  /*29290*/  STL.64 [R1+0x12b8], R20 ;  /* 0x0012b81401007387 */ /* 0x0001e80000100a00 */
[----:B------:R1:W-:Y:S01]  /*292a0*/  STL.64 [R1+0x12d0], R22 ;  /* 0x0012d01601007387 */ /* 0x0003e20000100a00 */
[----:B0-----:R-:W-:-:S02]  /*292b0*/  IMAD.MOV.U32 R20, RZ, RZ, R17 ;  /* 0x000000ffff147224 */ /* 0x001fc400078e0011 */
[----:B------:R-:W-:-:S05]  /*292c0*/  IMAD.MOV.U32 R21, RZ, RZ, R16 ;  /* 0x000000ffff157224 */ /* 0x000fca00078e0010 */
[----:B------:R-:W-:Y:S04]  /*292d0*/  STL.64 [R1+0x12c8], R20 ;  /* 0x0012c81401007387 */ /* 0x000fe80000100a00 */
[----:B-1----:R-:W2:Y:S04]  /*292e0*/  LDL.LU R22, [R1+0x8] ;  /* 0x0000080001167983 */ /* 0x002ea80000300800 */
[----:B------:R-:W3:Y:S04]  /*292f0*/  LDL.LU.64 R26, [R1+0x13e8] ;  /* 0x0013e800011a7983 */ /* 0x000ee80000300a00 */
[----:B------:R-:W3:Y:S01]  /*29300*/  LDL.LU.64 R24, [R1+0x13e0] ;  /* 0x0013e00001187983 */ /* 0x000ee20000300a00 */
[----:B------:R-:W-:-:S02]  /*29310*/  IMAD.MOV.U32 R13, RZ, RZ, R6 ;  /* 0x000000ffff0d7224 */ /* 0x000fc400078e0006 */
[----:B------:R-:W-:Y:S02]  /*29320*/  IMAD.MOV.U32 R12, RZ, RZ, R7 ;  /* 0x000000ffff0c7224 */ /* 0x000fe400078e0007 */
[----:B------:R-:W-:Y:S02]  /*29330*/  IMAD.MOV.U32 R17, RZ, RZ, R4 ;  /* 0x000000ffff117224 */ /* 0x000fe400078e0004 */
[----:B------:R-:W-:Y:S01]  /*29340*/  IMAD.MOV.U32 R16, RZ, RZ, R5 ;  /* 0x000000ffff107224 */ /* 0x000fe200078e0005 */
[----:B------:R-:W2:Y:S04]  /*29350*/  LDL.LU.64 R6, [R1+0x13d8] ;  /* 0x0013d80001067983 */ /* 0x000ea80000300a00 */
[----:B------:R-:W3:Y:S04]  /*29360*/  LDL.LU.64 R4, [R1+0x13d0] ;  /* 0x0013d00001047983 */ /* 0x000ee80000300a00 */
[----:B----4-:R-:W-:Y:S04]  /*29370*/  STL.64 [R1+0x1378], R14 ;  /* 0x0013780e01007387 */ /* 0x010fe80000100a00 */
[----:B------:R2:W-:Y:S04]  /*29380*/  STL.64 [R1+0x1370], R12 ;  /* 0x0013700c01007387 */ /* 0x0005e80000100a00 */
[----:B------:R-:W-:Y:S01]  /*29390*/  STL [R1+0x12b0], R17 ;  /* 0x0012b01101007387 */ /* 0x000fe20000100800 */
[----:B--2---:R-:W-:-:S02]  /*293a0*/  IMAD.MOV.U32 R13, RZ, RZ, R7 ;  /* 0x000000ffff0d7224 */ /* 0x004fc400078e0007 */
[----:B------:R-:W-:Y:S02]  /*293b0*/  IMAD.MOV.U32 R14, RZ, RZ, R6 ;  /* 0x000000ffff0e7224 */ /* 0x000fe400078e0006 */
[----:B---3--:R-:W-:Y:S01]  /*293c0*/  HMMA.16816.F32.BF16 R4, R8, R4, R24 ;  /* 0x000000040804723c */ /* 0x008fe20000041818 */
[----:B------:R-:W2:Y:S04]  /*293d0*/  LDL.LU.64 R26, [R1+0x13c8] ;  /* 0x0013c800011a7983 */ /* 0x000ea80000300a00 */
[----:B------:R-:W2:-:S15]  /*293e0*/  LDL.LU.64 R24, [R1+0x13c0] ;  /* 0x0013c00001187983 */ /* 0x000e9e0000300a00 */
[----:B------:R-:W-:-:S03]  /*293f0*/  NOP ;  /* 0x0000000000007918 */ /* 0x000fc60000000000 */
[----:B------:R0:W-:Y:S04]  /*29400*/  STL.64 [R1+0x140], R4 ;  /* 0x0001400401007387 */ /* 0x0001e80000100a00 */
[----:B------:R2:W-:Y:S04]  /*29410*/  STL.64 [R1+0x148], R6 ;  /* 0x0001480601007387 */ /* 0x0005e80000100a00 */
[----:B0-----:R-:W2:Y:S01]  /*29420*/  LDL.LU.64 R4, [R1+0x13b8] ;  /* 0x0013b80001047983 */ /* 0x001ea20000300a00 */
[----:B------:R-:W-:Y:S02]  /*29430*/  IMAD.MOV.U32 R12, RZ, RZ, R28 ;  /* 0x000000ffff0c7224 */ /* 0x000fe400078e001c */
[----:B------:R-:W-:-:S02]  /*29440*/  IMAD.MOV.U32 R15, RZ, RZ, R3 ;  /* 0x000000ffff0f7224 */ /* 0x000fc400078e0003 */
[----:B------:R-:W-:Y:S01]  /*29450*/  IMAD.MOV.U32 R23, RZ, RZ, R29 ;  /* 0x000000ffff177224 */ /* 0x000fe200078e001d */
[----:B--2---:R-:W-:Y:S01]  /*29460*/  HMMA.16816.F32.BF16 R4, R8, R4, R24 ;  /* 0x000000040804723c */ /* 0x004fe20000041818 */
[----:B------:R-:W2:Y:S04]  /*29470*/  LDL.LU.64 R26, [R1+0x13b0] ;  /* 0x0013b000011a7983 */ /* 0x000ea80000300a00 */
[----:B------:R-:W3:-:S15]  /*29480*/  LDL.LU.64 R24, [R1+0x13a8] ;  /* 0x0013a80001187983 */ /* 0x000ede0000300a00 */
[----:B------:R-:W-:-:S03]  /*29490*/  NOP ;  /* 0x0000000000007918 */ /* 0x000fc60000000000 */
[----:B------:R0:W-:Y:S01]  /*294a0*/  STL [R1+0x180], R4 ;  /* 0x0001800401007387 */ /* 0x0001e20000100800 */
[----:B------:R-:W-:Y:S02]  /*294b0*/  IMAD.MOV.U32 R28, RZ, RZ, R6 ;  /* 0x000000ffff1c7224 */ /* 0x000fe400078e0006 */
[----:B------:R-:W-:Y:S02]  /*294c0*/  IMAD.MOV.U32 R3, RZ, RZ, R7 ;  /* 0x000000ffff037224 */ /* 0x000fe400078e0007 */
[----:B------:R-:W-:Y:S01]  /*294d0*/  IMAD.MOV.U32 R29, RZ, RZ, R5 ;  /* 0x000000ffff1d7224 */ /* 0x000fe200078e0005 */
[----:B------:R-:W3:Y:S04]  /*294e0*/  LDL.LU.64 R6, [R1+0x13a0] ;  /* 0x0013a00001067983 */ /* 0x000ee80000300a00 */
[----:B0-----:R-:W3:Y:S02]  /*294f0*/  LDL.LU.64 R4, [R1+0x1398] ;  /* 0x0013980001047983 */ /* 0x001ee40000300a00 */
[----:B---3--:R-:W-:Y:S02]  /*29500*/  HMMA.16816.F32.BF16 R8, R8, R24, R4 ;  /* 0x000000180808723c */ /* 0x008fe40000041804 */
[----:B------:R-:W3:Y:S04]  /*29510*/  LDL.LU.64 R6, [R1+0x1390] ;  /* 0x0013900001067983 */ /* 0x000ee80000300a00 */
[----:B------:R-:W3:Y:S04]  /*29520*/  LDL.LU.64 R4, [R1+0x1388] ;  /* 0x0013880001047983 */ /* 0x000ee80000300a00 */
[----:B--2---:R0:W-:Y:S04]  /*29530*/  STL.64 [R1+0x1318], R26 ;  /* 0x0013181a01007387 */ /* 0x0041e80000100a00 */
[----:B0-----:R-:W3:Y:S09]  /*29540*/  LDL.LU.64 R26, [R1+0x18] ;  /* 0x00001800011a7983 */ /* 0x001ef20000300a00 */
[----:B------:R-:W-:Y:S04]  /*29550*/  STL.64 [R1+0x170], R8 ;  /* 0x0001700801007387 */ /* 0x000fe80000100a00 */
[----:B------:R0:W-:Y:S04]  /*29560*/  STL.64 [R1+0x178], R10 ;  /* 0x0001780a01007387 */ /* 0x0001e80000100a00 */
[----:B0-----:R-:W2:Y:S04]  /*29570*/  LDL R11, [R1+0x204] ;  /* 0x00020400010b7983 */ /* 0x001ea80000100800 */
[----:B--2---:R0:W-:Y:S04]  /*29580*/  STL [R1+0x1358], R11 ;  /* 0x0013580b01007387 */ /* 0x0041e80000100800 */
[----:B------:R-:W3:Y:S04]  /*29590*/  LDL.LU R8, [R1+0xe0] ;  /* 0x0000e00001087983 */ /* 0x000ee80000300800 */
[----:B------:R-:W3:Y:S04]  /*295a0*/  LDL.LU R9, [R1+0xe4] ;  /* 0x0000e40001097983 */ /* 0x000ee80000300800 */
[----:B------:R-:W3:Y:S04]  /*295b0*/  LDL.LU R10, [R1+0xe8] ;  /* 0x0000e800010a7983 */ /* 0x000ee80000300800 */
[----:B0-----:R-:W3:Y:S02]  /*295c0*/  LDL.LU R11, [R1+0xec] ;  /* 0x0000ec00010b7983 */ /* 0x001ee40000300800 */
[----:B---3--:R-:W-:-:S15]  /*295d0*/  HMMA.16816.F32.BF16 R8, R4, R26, R8 ;  /* 0x0000001a0408723c */ /* 0x008fde0000041808 */
[----:B------:R-:W-:-:S08]  /*295e0*/  NOP ;  /* 0x0000000000007918 */ /* 0x000fd00000000000 */
[----:B------:R0:W-:Y:S04]  /*295f0*/  STL.64 [R1+0x190], R8 ;  /* 0x0001900801007387 */ /* 0x0001e80000100a00 */
[----:B------:R-:W-:Y:S01]  /*29600*/  STL.64 [R1+0x198], R10 ;  /* 0x0001980a01007387 */ /* 0x000fe20000100a00 */
[----:B0-----:R-:W-:Y:S02]  /*29610*/  IMAD.MOV.U32 R9, RZ, RZ, R26 ;  /* 0x000000ffff097224 */ /* 0x001fe400078e001a */
[----:B------:R-:W-:Y:S02]  /*29620*/  IMAD.MOV.U32 R8, RZ, RZ, R27 ;  /* 0x000000ffff087224 */ /* 0x000fe400078e001b */
[----:B------:R-:W2:Y:S01]  /*29630*/  LDL.LU.64 R26, [R1+0xc8] ;  /* 0x0000c800011a7983 */ /* 0x000ea20000300a00 */
[----:B------:R-:W-:Y:S03]  /*29640*/  HMMA.16816.F32.BF16 R12, R4, R22, R12 ;  /* 0x00000016040c723c */ /* 0x000fe6000004180c */
[----:B--2---:R-:W-:-:S15]  /*29650*/  STL.64 [R1+0x1330], R26 ;  /* 0x0013301a01007387 */ /* 0x004fde0000100a00 */
[----:B------:R-:W-:-:S05]  /*29660*/  NOP ;  /* 0x0000000000007918 */ /* 0x000fca0000000000 */
[----:B------:R0:W-:Y:S04]  /*29670*/  STL.64 [R1+0xb0], R12 ;  /* 0x0000b00c01007387 */ /* 0x0001e80000100a00 */
[----:B------:R1:W-:Y:S04]  /*29680*/  STL.64 [R1+0xb8], R14 ;  /* 0x0000b80e01007387 */ /* 0x0003e80000100a00 */
[----:B------:R2:W-:Y:S04]  /*29690*/  STL.64 [R1+0x12e8], R22 ;  /* 0x0012e81601007387 */ /* 0x0005e80000100a00 */
[----:B0-----:R-:W3:Y:S04]  /*296a0*/  LDL.LU R12, [R1+0xa0] ;  /* 0x0000a000010c7983 */ /* 0x001ee80000300800 */
[----:B------:R-:W3:Y:S04]  /*296b0*/  LDL.LU R13, [R1+0xa4] ;  /* 0x0000a400010d7983 */ /* 0x000ee80000300800 */
[----:B-1----:R-:W3:Y:S04]  /*296c0*/  LDL.LU R14, [R1+0xa8] ;  /* 0x0000a800010e7983 */ /* 0x002ee80000300800 */
[----:B------:R-:W3:Y:S04]  /*296d0*/  LDL.LU R15, [R1+0xac] ;  /* 0x0000ac00010f7983 */ /* 0x000ee80000300800 */
[----:B------:R-:W4:Y:S04]  /*296e0*/  LDL.LU R24, [R1+0x70] ;  /* 0x0000700001187983 */ /* 0x000f280000300800 */
[----:B------:R-:W4:Y:S04]  /*296f0*/  LDL.LU R25, [R1+0x74] ;  /* 0x0000740001197983 */ /* 0x000f280000300800 */
[----:B------:R-:W3:Y:S01]  /*29700*/  LDL.LU R26, [R1+0x78] ;  /* 0x00007800011a7983 */ /* 0x000ee20000300800 */
[----:B--2---:R-:W-:-:S03]  /*29710*/  IMAD.MOV.U32 R23, RZ, RZ, R8 ;  /* 0x000000ffff177224 */ /* 0x004fc600078e0008 */
[----:B------:R-:W3:Y:S01]  /*29720*/  LDL.LU R27, [R1+0x7c] ;  /* 0x00007c00011b7983 */ /* 0x000ee20000300800 */
[----:B------:R-:W-:-:S03]  /*29730*/  IMAD.MOV.U32 R22, RZ, RZ, R9 ;  /* 0x000000ffff167224 */ /* 0x000fc600078e0009 */
[----:B------:R-:W2:Y:S04]  /*29740*/  LDL.LU R8, [R1+0x80] ;  /* 0x0000800001087983 */ /* 0x000ea80000300800 */
[----:B------:R-:W2:Y:S04]  /*29750*/  LDL.LU R9, [R1+0x84] ;  /* 0x0000840001097983 */ /* 0x000ea80000300800 */
[----:B------:R-:W4:Y:S04]  /*29760*/  LDL.LU R10, [R1+0x88] ;  /* 0x00008800010a7983 */ /* 0x000f280000300800 */
[----:B------:R-:W4:Y:S04]  /*29770*/  LDL.LU R11, [R1+0x8c] ;  /* 0x00008c00010b7983 */ /* 0x000f280000300800 */
[----:B----4-:R-:W-:Y:S04]  /*29780*/  STL.64 [R1+0x1368], R10 ;  /* 0x0013680a01007387 */ /* 0x010fe80000100a00 */
[----:B--2---:R0:W-:Y:S04]  /*29790*/  STL.64 [R1+0x1360], R8 ;  /* 0x0013600801007387 */ /* 0x0041e80000100a00 */
[----:B0-----:R-:W2:Y:S04]  /*297a0*/  LDL.LU R8, [R1+0x90] ;  /* 0x0000900001087983 */ /* 0x001ea80000300800 */
[----:B------:R-:W2:Y:S04]  /*297b0*/  LDL.LU R9, [R1+0x94] ;  /* 0x0000940001097983 */ /* 0x000ea80000300800 */
[----:B------:R-:W2:Y:S04]  /*297c0*/  LDL.LU R10, [R1+0x98] ;  /* 0x00009800010a7983 */ /* 0x000ea80000300800 */
[----:B------:R-:W2:Y:S04]  /*297d0*/  LDL.LU R11, [R1+0x9c] ;  /* 0x00009c00010b7983 */ /* 0x000ea80000300800 */
[----:B---3--:R0:W-:Y:S04]  /*297e0*/  STL.64 [R1+0x1350], R26 ;  /* 0x0013501a01007387 */ /* 0x0081e80000100a00 */
[----:B------:R-:W-:Y:S04]  /*297f0*/  STL.64 [R1+0x1348], R24 ;  /* 0x0013481801007387 */ /* 0x000fe80000100a00 */
[----:B0-----:R-:W3:Y:S04]  /*29800*/  LDL.LU.64 R26, [R1+0xf8] ;  /* 0x0000f800011a7983 */ /* 0x001ee80000300a00 */
[----:B------:R0:W-:Y:S04]  /*29810*/  STL.64 [R1+0x1310], R22 ;  /* 0x0013101601007387 */ /* 0x0001e80000100a00 */
[----:B------:R-:W4:Y:S04]  /*29820*/  LDL.LU R20, [R1+0x50] ;  /* 0x0000500001147983 */ /* 0x000f280000300800 */
[----:B------:R-:W4:Y:S01]  /*29830*/  LDL.LU R21, [R1+0x54] ;  /* 0x0000540001157983 */ /* 0x000f220000300800 */
[----:B0-----:R-:W-:-:S02]  /*29840*/  IMAD.MOV.U32 R22, RZ, RZ, R18 ;  /* 0x000000ffff167224 */ /* 0x001fc400078e0012 */
[----:B------:R-:W-:Y:S01]  /*29850*/  IMAD.MOV.U32 R23, RZ, RZ, R19 ;  /* 0x000000ffff177224 */ /* 0x000fe200078e0013 */
[----:B------:R-:W2:Y:S04]  /*29860*/  LDL.LU R18, [R1+0x1384] ;  /* 0x0013840001127983 */ /* 0x000ea80000300800 */
[----:B------:R-:W2:Y:S04]  /*29870*/  LDL.LU R19, [R1+0x1380] ;  /* 0x0013800001137983 */ /* 0x000ea80000300800 */
[----:B------:R-:W-:Y:S04]  /*29880*/  STL.64 [R1+0x1328], R22 ;  /* 0x0013281601007387 */ /* 0x000fe80000100a00 */
[----:B----4-:R0:W-:Y:S04]  /*29890*/  STL.64 [R1+0x1320], R20 ;  /* 0x0013201401007387 */ /* 0x0101e80000100a00 */
[----:B0-----:R-:W4:Y:S04]  /*298a0*/  LDL.LU R20, [R1+0x60] ;  /* 0x0000600001147983 */ /* 0x001f280000300800 */
[----:B------:R-:W4:Y:S04]  /*298b0*/  LDL.LU R21, [R1+0x64] ;  /* 0x0000640001157983 */ /* 0x000f280000300800 */
[----:B------:R-:W3:Y:S04]  /*298c0*/  LDL.LU R22, [R1+0x68] ;  /* 0x0000680001167983 */ /* 0x000ee80000300800 */
[----:B------:R-:W3:Y:S01]  /*298d0*/  LDL.LU R23, [R1+0x6c] ;  /* 0x00006c0001177983 */ /* 0x000ee20000300800 */
[----:B--2---:R-:W-:Y:S03]  /*298e0*/  HMMA.16816.F32.BF16 R12, R4, R18, R12 ;  /* 0x00000012040c723c */ /* 0x004fe6000004180c */
[----:B---3--:R0:W-:Y:S04]  /*298f0*/  STL.64 [R1+0x1340], R22 ;  /* 0x0013401601007387 */ /* 0x0081e80000100a00 */
[----:B----4-:R-:W-:Y:S04]  /*29900*/  STL.64 [R1+0x1338], R20 ;  /* 0x0013381401007387 */ /* 0x010fe80000100a00 */
[----:B0-----:R-:W2:-:S12]  /*29910*/  LDL.LU.64 R22, [R1+0xd8] ;  /* 0x0000d80001167983 */ /* 0x001e980000300a00 */
[----:B------:R-:W-:Y:S04]  /*29920*/  STL.64 [R1+0xa0], R12 ;  /* 0x0000a00c01007387 */ /* 0x000fe80000100a00 */
[----:B------:R0:W-:Y:S04]  /*29930*/  STL.64 [R1+0xa8], R14 ;  /* 0x0000a80e01007387 */ /* 0x0001e80000100a00 */
[----:B0-----:R-:W3:Y:S04]  /*29940*/  LDL.LU.64 R14, [R1+0x1378] ;  /* 0x00137800010e7983 */ /* 0x001ee80000300a00 */
[----:B------:R-:W4:Y:S01]  /*29950*/  LDL.LU.64 R12, [R1+0x1370] ;  /* 0x00137000010c7983 */ /* 0x000f220000300a00 */
[----:B---3--:R-:W-:-:S15]  /*29960*/  HMMA.16816.F32.BF16 R8, R4, R14, R8 ;  /* 0x0000000e0408723c */ /* 0x008fde0000041808 */
[----:B------:R-:W-:-:S08]  /*29970*/  NOP ;  /* 0x0000000000007918 */ /* 0x000fd00000000000 */
[----:B------:R-:W-:Y:S04]  /*29980*/  STL.64 [R1+0x90], R8 ;  /* 0x0000900801007387 */ /* 0x000fe80000100a00 */
[----:B------:R0:W-:Y:S04]  /*29990*/  STL.64 [R1+0x98], R10 ;  /* 0x0000980a01007387 */ /* 0x0001e80000100a00 */
[----:B0-----:R-:W3:Y:S04]  /*299a0*/  LDL.LU.64 R10, [R1+0x1368] ;  /* 0x00136800010a7983 */ /* 0x001ee80000300a00 */
[----:B------:R-:W3:Y:S04]  /*299b0*/  LDL.LU.64 R8, [R1+0x1360] ;  /* 0x0013600001087983 */ /* 0x000ee80000300a00 */
[----:B------:R-:W-:Y:S04]  /*299c0*/  STL.64 [R1+0x12e0], R14 ;  /* 0x0012e00e01007387 */ /* 0x000fe80000100a00 */
[----:B----4-:R0:W-:Y:S04]  /*299d0*/  STL.64 [R1+0x12d8], R12 ;  /* 0x0012d80c01007387 */ /* 0x0101e80000100a00 */
        /* <DEDUP_REMOVED lines=8> */
[----:B------:R-:W2:Y:S08]  /*29a60*/  LDL.LU R13, [R1+0x44] ;  /* 0x00004400010d7983 */ /* 0x000eb00000300800 */
[----:B------:R0:W-:Y:S04]  /*29a70*/  STL.64 [R1+0x80], R8 ;  /* 0x0000800801007387 */ /* 0x0001e80000100a00 */
[----:B------:R1:W-:Y:S01]  /*29a80*/  STL.64 [R1+0x88], R10 ;  /* 0x0000880a01007387 */ /* 0x0003e20000100a00 */
[----:B0-----:R-:W-:-:S03]  /*29a90*/  IMAD.MOV.U32 R9, RZ, RZ, R26 ;  /* 0x000000ffff097224 */ /* 0x001fc600078e001a */
[----:B-1----:R-:W3:Y:S01]  /*29aa0*/  LDL.LU R11, [R1+0x1358] ;  /* 0x00135800010b7983 */ /* 0x002ee20000300800 */
[----:B------:R-:W-:-:S03]  /*29ab0*/  IMAD.MOV.U32 R8, RZ, RZ, R27 ;  /* 0x000000ffff087224 */ /* 0x000fc600078e001b */
[----:B------:R-:W4:Y:S04]  /*29ac0*/  LDL.LU.64 R26, [R1+0x1350] ;  /* 0x00135000011a7983 */ /* 0x000f280000300a00 */
[----:B------:R-:W4:Y:S01]  /*29ad0*/  LDL.LU.64 R24, [R1+0x1348] ;  /* 0x0013480001187983 */ /* 0x000f220000300a00 */
[----:B------:R-:W-:Y:S02]  /*29ae0*/  IMAD.MOV.U32 R17, RZ, RZ, R22 ;  /* 0x000000ffff117224 */ /* 0x000fe400078e0016 */
[----:B------:R-:W-:Y:S02]  /*29af0*/  IMAD.MOV.U32 R10, RZ, RZ, R23 ;  /* 0x000000ffff0a7224 */ /* 0x000fe400078e0017 */
[----:B------:R-:W-:Y:S02]  /*29b00*/  IMAD.MOV.U32 R14, RZ, RZ, R2 ;  /* 0x000000ffff0e7224 */ /* 0x000fe400078e0002 */
[----:B------:R-:W-:Y:S01]  /*29b10*/  IMAD.MOV.U32 R15, RZ, RZ, R0 ;  /* 0x000000ffff0f7224 */ /* 0x000fe200078e0000 */
[----:B----4-:R-:W-:Y:S01]  /*29b20*/  HMMA.16816.F32.BF16 R24, R4, R22, R24 ;  /* 0x000000160418723c */ /* 0x010fe20000041818 */
[----:B------:R-:W4:Y:S04]  /*29b30*/  LDL.LU.64 R22, [R1+0x1340] ;  /* 0x0013400001167983 */ /* 0x000f280000300a00 */
[----:B------:R-:W4:-:S15]  /*29b40*/  LDL.LU.64 R20, [R1+0x1338] ;  /* 0x0013380001147983 */ /* 0x000f1e0000300a00 */
[----:B------:R-:W-:-:S03]  /*29b50*/  NOP ;  /* 0x0000000000007918 */ /* 0x000fc60000000000 */
[----:B------:R-:W-:Y:S01]  /*29b60*/  STL.64 [R1+0x70], R24 ;  /* 0x0000701801007387 */ /* 0x000fe20000100a00 */
[----:B------:R-:W-:Y:S02]  /*29b70*/  IMAD.MOV.U32 R2, RZ, RZ, R26 ;  /* 0x000000ffff027224 */ /* 0x000fe400078e001a */
[----:B------:R-:W-:Y:S02]  /*29b80*/  IMAD.MOV.U32 R0, RZ, RZ, R27 ;  /* 0x000000ffff007224 */ /* 0x000fe400078e001b */
[----:B------:R-:W4:Y:S04]  /*29b90*/  LDL.LU.64 R26, [R1+0x1330] ;  /* 0x00133000011a7983 */ /* 0x000f280000300a00 */
[----:B------:R-:W-:Y:S04]  /*29ba0*/  STL [R1+0x1264], R0 ;  /* 0x0012640001007387 */ /* 0x000fe80000100800 */
[----:B------:R0:W-:Y:S01]  /*29bb0*/  STL [R1+0x1260], R2 ;  /* 0x0012600201007387 */ /* 0x0001e20000100800 */
[----:B----4-:R-:W-:Y:S06]  /*29bc0*/  HMMA.16816.F32.BF16 R20, R4, R26, R20 ;  /* 0x0000001a0414723c */ /* 0x010fec0000041814 */
[----:B0-----:R-:W-:-:S02]  /*29bd0*/  IMAD.MOV.U32 R2, RZ, RZ, R26 ;  /* 0x000000ffff027224 */ /* 0x001fc400078e001a */
[----:B------:R-:W-:-:S15]  /*29be0*/  IMAD.MOV.U32 R0, RZ, RZ, R27 ;  /* 0x000000ffff007224 */ /* 0x000fde00078e001b */
[----:B------:R-:W-:Y:S04]  /*29bf0*/  STL.64 [R1+0x60], R20 ;  /* 0x0000601401007387 */ /* 0x000fe80000100a00 */
[----:B------:R0:W-:Y:S04]  /*29c00*/  STL.64 [R1+0x68], R22 ;  /* 0x0000681601007387 */ /* 0x0001e80000100a00 */
[----:B0-----:R-:W4:Y:S04]  /*29c10*/  LDL.LU.64 R22, [R1+0x1328] ;  /* 0x0013280001167983 */ /* 0x001f280000300a00 */
[----:B------:R-:W4:Y:S04]  /*29c20*/  LDL.LU.64 R20, [R1+0x1320] ;  /* 0x0013200001147983 */ /* 0x000f280000300a00 */
[----:B------:R-:W4:Y:S02]  /*29c30*/  LDL.LU.64 R26, [R1+0x1318] ;  /* 0x00131800011a7983 */ /* 0x000f240000300a00 */
[----:B----4-:R-:W-:Y:S02]  /*29c40*/  HMMA.16816.F32.BF16 R4, R4, R26, R20 ;  /* 0x0000001a0404723c */ /* 0x010fe40000041814 */
[----:B------:R-:W2:Y:S04]  /*29c50*/  LDL.LU.64 R22, [R1+0x1310] ;  /* 0x0013100001167983 */ /* 0x000ea80000300a00 */
[----:B------:R-:W2:Y:S04]  /*29c60*/  LDL.LU.64 R26, [R1+0x1308] ;  /* 0x00130800011a7983 */ /* 0x000ea80000300a00 */
[----:B------:R-:W2:-:S13]  /*29c70*/  LDL.LU.64 R24, [R1+0x1300] ;  /* 0x0013000001187983 */ /* 0x000e9a0000300a00 */
[----:B------:R-:W-:Y:S04]  /*29c80*/  STL.64 [R1+0x50], R4 ;  /* 0x0000500401007387 */ /* 0x000fe80000100a00 */
[----:B------:R0:W-:Y:S04]  /*29c90*/  STL.64 [R1+0x58], R6 ;  /* 0x0000580601007387 */ /* 0x0001e80000100a00 */
[----:B0-----:R-:W4:Y:S01]  /*29ca0*/  LDL R7, [R1+0x2f0] ;  /* 0x0002f00001077983 */ /* 0x001f220000100800 */
[----:B--2---:R-:W-:Y:S03]  /*29cb0*/  HMMA.16816.F32.BF16 R20, R24, R22, R12 ;  /* 0x000000161814723c */ /* 0x004fe6000004180c */
[----:B------:R-:W2:Y:S04]  /*29cc0*/  LDL.LU.64 R14, [R1+0x12f8] ;  /* 0x0012f800010e7983 */ /* 0x000ea80000300a00 */
[----:B------:R-:W2:-:S15]  /*29cd0*/  LDL.LU.64 R12, [R1+0x12f0] ;  /* 0x0012f000010c7983 */ /* 0x000e9e0000300a00 */
[----:B------:R-:W-:-:S01]  /*29ce0*/  NOP ;  /* 0x0000000000007918 */ /* 0x000fc20000000000 */
[----:B------:R-:W-:Y:S04]  /*29cf0*/  STL.64 [R1+0x40], R20 ;  /* 0x0000401401007387 */ /* 0x000fe80000100a00 */
        /* <DEDUP_REMOVED lines=9> */
[----:B------:R-:W3:Y:S02]  /*29d90*/  LDL.LU.64 R20, [R1+0x12c8] ;  /* 0x0012c80001147983 */ /* 0x000ee40000300a00 */
[----:B---3--:R-:W-:-:S15]  /*29da0*/  HMMA.16816.F32.BF16 R20, R24, R18, R20 ;  /* 0x000000121814723c */ /* 0x008fde0000041814 */
[----:B------:R-:W-:-:S08]  /*29db0*/  NOP ;  /* 0x0000000000007918 */ /* 0x000fd00000000000 */
[----:B------:R-:W-:Y:S04]  /*29dc0*/  STL.64 [R1+0x20], R20 ;  /* 0x0000201401007387 */ /* 0x000fe80000100a00 */
[----:B------:R0:W-:Y:S04]  /*29dd0*/  STL.64 [R1+0x28], R22 ;  /* 0x0000281601007387 */ /* 0x0001e80000100a00 */
[----:B0-----:R-:W2:Y:S04]  /*29de0*/  LDL.LU.64 R22, [R1+0x12c0] ;  /* 0x0012c00001167983 */ /* 0x001ea80000300a00 */
[----:B------:R-:W2:Y:S04]  /*29df0*/  LDL.LU.64 R20, [R1+0x12b8] ;  /* 0x0012b80001147983 */ /* 0x000ea80000300a00 */
[----:B------:R-:W-:Y:S04]  /*29e00*/  STL.64 [R1+0x12a8], R26 ;  /* 0x0012a81a01007387 */ /* 0x000fe80000100a00 */
[----:B------:R-:W-:Y:S01]  /*29e10*/  STL.64 [R1+0x12a0], R24 ;  /* 0x0012a01801007387 */ /* 0x000fe20000100a00 */
[----:B--2---:R-:W-:Y:S03]  /*29e20*/  HMMA.16816.F32.BF16 R20, R24, R14, R20 ;  /* 0x0000000e1814723c */ /* 0x004fe60000041814 */
[----:B------:R-:W-:-:S15]  /*29e30*/  LDSM.16.M88.4 R24, [R11+UR5+0x80] ;  /* 0x000080050b18783b */ /* 0x000fde0008000200 */
[----:B------:R-:W-:-:S05]  /*29e40*/  NOP ;  /* 0x0000000000007918 */ /* 0x000fca0000000000 */
[----:B------:R-:W-:Y:S04]  /*29e50*/  STL.64 [R1+0x160], R20 ;  /* 0x0001601401007387 */ /* 0x000fe80000100a00 */
[----:B------:R-:W-:Y:S04]  /*29e60*/  STL.64 [R1+0x168], R22 ;  /* 0x0001681601007387 */ /* 0x000fe80000100a00 */
[----:B----4-:R-:W0:Y:S04]  /*29e70*/  LDSM.16.MT88.4 R20, [R7+UR5+0x11000] ;  /* 0x011000050714783b */ /* 0x010e280008004200 */
[----:B0-----:R0:W-:Y:S04]  /*29e80*/  STL.64 [R1+0x1278], R22 ;  /* 0x0012781601007387 */ /* 0x0011e80000100a00 */
[----:B------:R-:W-:Y:S04]  /*29e90*/  STL.64 [R1+0x1270], R20 ;  /* 0x0012701401007387 */ /* 0x000fe80000100a00 */
[----:B------:R-:W-:Y:S04]  /*29ea0*/  STL [R1+0x1268], R7 ;  /* 0x0012680701007387 */ /* 0x000fe80000100800 */
[----:B------:R-:W1:Y:S04]  /*29eb0*/  LDSM.16.M88.4 R4, [R11+UR5+0x2080] ;  /* 0x002080050b04783b */ /* 0x000e680008000200 */
[----:B------:R-:W-:Y:S04]  /*29ec0*/  STL.64 [R1+0x10], R24 ;  /* 0x0000101801007387 */ /* 0x000fe80000100a00 */
[----:B------:R-:W-:Y:S04]  /*29ed0*/  STL.64 [R1+0x18], R26 ;  /* 0x0000181a01007387 */ /* 0x000fe80000100a00 */
[----:B------:R-:W-:Y:S01]  /*29ee0*/  LDSM.16.M88.4 R24, [R11+UR5+0x8080] ;  /* 0x008080050b18783b */ /* 0x000fe20008000200 */
[----:B0-----:R-:W-:-:S03]  /*29ef0*/  IMAD.MOV.U32 R22, RZ, RZ, R17 ;  /* 0x000000ffff167224 */ /* 0x001fc600078e0011 */
[----:B------:R-:W2:Y:S01]  /*29f00*/  LDL.LU R17, [R1+0x12b0] ;  /* 0x0012b00001117983 */ /* 0x000ea20000300800 */
[----:B------:R-:W-:-:S03]  /*29f10*/  IMAD.MOV.U32 R23, RZ, RZ, R10 ;  /* 0x000000ffff177224 */ /* 0x000fc600078e000a */
[----:B-1----:R-:W-:Y:S04]  /*29f20*/  STL.64 [R1], R4 ;  /* 0x0000000401007387 */ /* 0x002fe80000100a00 */
[----:B------:R0:W-:Y:S04]  /*29f30*/  STL.64 [R1+0x8], R6 ;  /* 0x0000080601007387 */ /* 0x0001e80000100a00 */
[----:B------:R-:W-:Y:S01]  /*29f40*/  STL.64 [R1+0x1288], R22 ;  /* 0x0012881601007387 */ /* 0x000fe20000100a00 */
[----:B0-----:R-:W-:Y:S02]  /*29f50*/  IMAD.MOV.U32 R6, RZ, RZ, R2 ;  /* 0x000000ffff067224 */ /* 0x001fe400078e0002 */
[----:B------:R-:W-:-:S05]  /*29f60*/  IMAD.MOV.U32 R7, RZ, RZ, R0 ;  /* 0x000000ffff077224 */ /* 0x000fca00078e0000 */
[----:B------:R0:W-:Y:S04]  /*29f70*/  STL.64 [R1+0x1280], R6 ;  /* 0x0012800601007387 */ /* 0x0001e80000100a00 */
[----:B------:R-:W3:Y:S04]  /*29f80*/  LDL.LU R4, [R1+0x140] ;  /* 0x0001400001047983 */ /* 0x000ee80000300800 */
[----:B------:R-:W3:Y:S04]  /*29f90*/  LDL.LU R5, [R1+0x144] ;  /* 0x0001440001057983 */ /* 0x000ee80000300800 */
[----:B0-----:R-:W4:Y:S04]  /*29fa0*/  LDL.LU R6, [R1+0x148] ;  /* 0x0001480001067983 */ /* 0x001f280000300800 */
[----:B------:R-:W4:Y:S04]  /*29fb0*/  LDL.LU R7, [R1+0x14c] ;  /* 0x00014c0001077983 */ /* 0x000f280000300800 */
[----:B----4-:R-:W-:Y:S04]  /*29fc0*/  STL.64 [R1+0x1298], R6 ;  /* 0x0012980601007387 */ /* 0x010fe80000100a00 */
[----:B---3--:R2:W-:Y:S02]  /*29fd0*/  STL.64 [R1+0x1290], R4 ;  /* 0x0012900401007387 */ /* 0x0085e40000100a00 */
[----:B--2---:R-:W-:-:S02]  /*29fe0*/  IMAD.MOV.U32 R4, RZ, RZ, R17 ;  /* 0x000000ffff047224 */ /* 0x004fc400078e0011 */
[----:B------:R-:W-:Y:S02]  /*29ff0*/  IMAD.MOV.U32 R5, RZ, RZ, R16 ;  /* 0x000000ffff057224 */ /* 0x000fe400078e0010 */
[----:B------:R-:W0:Y:S01]  /*2a000*/  LDSM.16.M88.4 R16, [R11+UR5+0x4080] ;  /* 0x004080050b10783b */ /* 0x000e220008000200 */
[----:B------:R-:W-:Y:S02]  /*2a010*/  IMAD.MOV.U32 R6, RZ, RZ, R13 ;  /* 0x000000ffff067224 */ /* 0x000fe400078e000d */
[----:B------:R-:W-:Y:S02]  /*2a020*/  IMAD.MOV.U32 R7, RZ, RZ, R12 ;  /* 0x000000ffff077224 */ /* 0x000fe400078e000c */
[----:B------:R-:W1:Y:S04]  /*2a030*/  LDSM.16.M88.4 R12, [R11+UR5+0x6080] ;  /* 0x006080050b0c783b */ /* 0x000e680008000200 */
[----:B0-----:R-:W-:Y:S04]  /*2a040*/  STL [R1+0x1114], R18 ;  /* 0x0011141201007387 */ /* 0x001fe80000100800 */
[----:B------:R-:W-:Y:S04]  /*2a050*/  STL [R1+0x1110], R19 ;  /* 0x0011101301007387 */ /* 0x000fe80000100800 */
[----:B------:R0:W-:Y:S04]  /*2a060*/  STL.64 [R1+0x1240], R16 ;  /* 0x0012401001007387 */ /* 0x0001e80000100a00 */
[----:B0-----:R-:W2:Y:S04]  /*2a070*/  LDL R17, [R1+0x2f4] ;  /* 0x0002f40001117983 */ /* 0x001ea80000100800 */
[----:B-1----:R-:W-:Y:S04]  /*2a080*/  STL [R1+0x1184], R14 ;  /* 0x0011840e01007387 */ /* 0x002fe80000100800 */
[----:B------:R-:W-:Y:S04]  /*2a090*/  STL [R1+0x1180], R15 ;  /* 0x0011800f01007387 */ /* 0x000fe80000100800 */
[----:B------:R-:W-:Y:S04]  /*2a0a0*/  STL.64 [R1+0x1238], R12 ;  /* 0x0012380c01007387 */ /* 0x000fe80000100a00 */
[----:B------:R-:W0:Y:S04]  /*2a0b0*/  LDSM.16.M88.4 R12, [R11+UR5+0xa080] ;  /* 0x00a080050b0c783b */ /* 0x000e280008000200 */
[----:B------:R-:W-:Y:S04]  /*2a0c0*/  STL.64 [R1+0x110], R24 ;  /* 0x0001101801007387 */ /* 0x000fe80000100a00 */
[----:B------:R-:W-:Y:S04]  /*2a0d0*/  STL.64 [R1+0x118], R26 ;  /* 0x0001181a01007387 */ /* 0x000fe80000100a00 */
[----:B------:R-:W1:Y:S04]  /*2a0e0*/  LDSM.16.M88.4 R24, [R11+UR5+0xc080] ;  /* 0x00c080050b18783b */ /* 0x000e680008000200 */
[----:B0-----:R0:W-:Y:S04]  /*2a0f0*/  STL.64 [R1+0x100], R12 ;  /* 0x0001000c01007387 */ /* 0x0011e80000100a00 */
[----:B------:R-:W-:Y:S04]  /*2a100*/  STL.64 [R1+0x108], R14 ;  /* 0x0001080e01007387 */ /* 0x000fe80000100a00 */
[----:B-1----:R1:W-:Y:S01]  /*2a110*/  STL.64 [R1+0xe8], R26 ;  /* 0x0000e81a01007387 */ /* 0x0023e20000100a00 */
[----:B0-----:R-:W-:-:S02]  /*2a120*/  IMAD.MOV.U32 R13, RZ, RZ, R24 ;  /* 0x000000ffff0d7224 */ /* 0x001fc400078e0018 */
[----:B------:R-:W-:Y:S01]  /*2a130*/  IMAD.MOV.U32 R12, RZ, RZ, R25 ;  /* 0x000000ffff0c7224 */ /* 0x000fe200078e0019 */
[----:B-1----:R-:W3:Y:S04]  /*2a140*/  LDL.LU.64 R26, [R1+0x12a8] ;  /* 0x0012a800011a7983 */ /* 0x002ee80000300a00 */
[----:B------:R-:W3:Y:S01]  /*2a150*/  LDL.LU.64 R24, [R1+0x12a0] ;  /* 0x0012a00001187983 */ /* 0x000ee20000300a00 */
[----:B------:R-:W-:Y:S02]  /*2a160*/  IMAD.MOV.U32 R22, RZ, RZ, R9 ;  /* 0x000000ffff167224 */ /* 0x000fe400078e0009 */
[----:B------:R-:W-:Y:S02]  /*2a170*/  IMAD.MOV.U32 R23, RZ, RZ, R8 ;  /* 0x000000ffff177224 */ /* 0x000fe400078e0008 */
[----:B------:R-:W0:Y:S02]  /*2a180*/  LDSM.16.M88.4 R8, [R11+UR5+0xe080] ;  /* 0x00e080050b08783b */ /* 0x000e240008000200 */
[----:B0-----:R-:W-:-:S02]  /*2a190*/  IMAD.MOV.U32 R0, RZ, RZ, R8 ;  /* 0x000000ffff007224 */ /* 0x001fc400078e0008 */
[----:B------:R-:W-:Y:S02]  /*2a1a0*/  IMAD.MOV.U32 R2, RZ, RZ, R9 ;  /* 0x000000ffff027224 */ /* 0x000fe400078e0009 */
[----:B------:R-:W-:Y:S01]  /*2a1b0*/  IMAD.MOV.U32 R19, RZ, RZ, R10 ;  /* 0x000000ffff137224 */ /* 0x000fe200078e000a */
[----:B------:R-:W-:Y:S01]  /*2a1c0*/  STL.64 [R1+0x128], R10 ;  /* 0x0001280a01007387 */ /* 0x000fe20000100a00 */
[----:B------:R-:W-:-:S03]  /*2a1d0*/  IMAD.MOV.U32 R18, RZ, RZ, R11 ;  /* 0x000000ffff127224 */ /* 0x000fc600078e000b */
[----:B--2---:R-:W0:Y:S04]  /*2a1e0*/  LDSM.16.MT88.4 R8, [R17+UR5+0x11000] ;  /* 0x011000051108783b */ /* 0x004e280008004200 */
[----:B0-----:R0:W-:Y:S04]  /*2a1f0*/  STL [R1+0x11d4], R8 ;  /* 0x0011d40801007387 */ /* 0x0011e80000100800 */
[----:B------:R-:W-:Y:S01]  /*2a200*/  STL [R1+0x11d0], R9 ;  /* 0x0011d00901007387 */ /* 0x000fe20000100800 */
[----:B---3--:R-:W-:Y:S03]  /*2a210*/  HMMA.16816.F32.BF16 R20, R24, R22, R4 ;  /* 0x000000161814723c */ /* 0x008fe60000041804 */
[----:B------:R-:W-:Y:S04]  /*2a220*/  STL [R1+0x11cc], R10 ;  /* 0x0011cc0a01007387 */ /* 0x000fe80000100800 */
[----:B------:R-:W-:Y:S04]  /*2a230*/  STL [R1+0x11c8], R11 ;  /* 0x0011c80b01007387 */ /* 0x000fe80000100800 */
[----:B0-----:R-:W2:Y:S04]  /*2a240*/  LDL.LU R8, [R1+0x180] ;  /* 0x0001800001087983 */ /* 0x001ea80000300800 */
[----:B------:R-:W3:Y:S04]  /*2a250*/  LDL.LU.64 R6, [R1+0x1298] ;  /* 0x0012980001067983 */ /* 0x000ee80000300a00 */
[----:B------:R-:W3:Y:S04]  /*2a260*/  LDL.LU.64 R4, [R1+0x1290] ;  /* 0x0012900001047983 */ /* 0x000ee80000300a00 */
[----:B------:R-:W-:Y:S04]  /*2a270*/  STL.64 [R1+0x150], R20 ;  /* 0x0001501401007387 */ /* 0x000fe80000100a00 */
[----:B------:R0:W-:Y:S04]  /*2a280*/  STL.64 [R1+0x158], R22 ;  /* 0x0001581601007387 */ /* 0x0001e80000100a00 */
[----:B0-----:R-:W3:Y:S01]  /*2a290*/  LDL.LU.64 R22, [R1+0x1288] ;  /* 0x0012880001167983 */ /* 0x001ee20000300a00 */
[----:B------:R-:W-:-:S02]  /*2a2a0*/  IMAD.MOV.U32 R9, RZ, RZ, R29 ;  /* 0x000000ffff097224 */ /* 0x000fc400078e001d */
[----:B------:R-:W-:Y:S02]  /*2a2b0*/  IMAD.MOV.U32 R10, RZ, RZ, R28 ;  /* 0x000000ffff0a7224 */ /* 0x000fe400078e001c */
[----:B------:R-:W-:Y:S01]  /*2a2c0*/  IMAD.MOV.U32 R11, RZ, RZ, R3 ;  /* 0x000000ffff0b7224 */ /* 0x000fe200078e0003 */
[----:B---3--:R-:W-:Y:S01]  /*2a2d0*/  HMMA.16816.F32.BF16 R20, R24, R22, R4 ;  /* 0x000000161814723c */ /* 0x008fe20000041804 */
[----:B------:R-:W2:-:S15]  /*2a2e0*/  LDL.LU.64 R6, [R1+0x1280] ;  /* 0x0012800001067983 */ /* 0x000e9e0000300a00 */
[----:B------:R-:W-:-:S08]  /*2a2f0*/  NOP ;  /* 0x0000000000007918 */ /* 0x000fd00000000000 */
[----:B------:R-:W-:Y:S02]  /*2a300*/  IMAD.MOV.U32 R28, RZ, RZ, R22 ;  /* 0x000000ffff1c7224 */ /* 0x000fe400078e0016 */
[----:B------:R-:W-:Y:S01]  /*2a310*/  IMAD.MOV.U32 R29, RZ, RZ, R21 ;  /* 0x000000ffff1d7224 */ /* 0x000fe200078e0015 */
[----:B------:R0:W-:Y:S01]  /*2a320*/  STL [R1+0x140], R20 ;  /* 0x0001401401007387 */ /* 0x0001e20000100800 */
[----:B------:R-:W-:-:S03]  /*2a330*/  IMAD.MOV.U32 R3, RZ, RZ, R23 ;  /* 0x000000ffff037224 */ /* 0x000fc600078e0017 */
[----:B------:R-:W3:Y:S04]  /*2a340*/  LDL.LU.64 R22, [R1+0x1278] ;  /* 0x0012780001167983 */ /* 0x000ee80000300a00 */
[----:B0-----:R-:W3:Y:S04]  /*2a350*/  LDL.LU.64 R20, [R1+0x1270] ;  /* 0x0012700001147983 */ /* 0x001ee80000300a00 */
[----:B------:R-:W-:Y:S04]  /*2a360*/  STL [R1+0x11fc], R28 ;  /* 0x0011fc1c01007387 */ /* 0x000fe80000100800 */
[----:B------:R-:W-:Y:S01]  /*2a370*/  STL [R1+0x11f8], R29 ;  /* 0x0011f81d01007387 */ /* 0x000fe20000100800 */
[----:B--2---:R-:W-:-:S15]  /*2a380*/  HMMA.16816.F32.BF16 R4, R24, R6, R8 ;  /* 0x000000061804723c */ /* 0x004fde0000041808 */
[----:B------:R-:W-:-:S09]  /*2a390*/  NOP ;  /* 0x0000000000007918 */ /* 0x000fd20000000000 */
[----:B------:R-:W-:Y:S02]  /*2a3a0*/  IMAD.MOV.U32 R11, RZ, RZ, R7 ;  /* 0x000000ffff0b7224 */ /* 0x000fe400078e0007 */
[----:B------:R-:W2:Y:S01]  /*2a3b0*/  LDL.LU R7, [R1+0x1268] ;  /* 0x0012680001077983 */ /* 0x000ea20000300800 */
[----:B------:R-:W-:Y:S02]  /*2a3c0*/  IMAD.MOV.U32 R8, RZ, RZ, R4 ;  /* 0x000000ffff087224 */ /* 0x000fe400078e0004 */
[----:B------:R-:W-:Y:S02]  /*2a3d0*/  IMAD.MOV.U32 R9, RZ, RZ, R5 ;  /* 0x000000ffff097224 */ /* 0x000fe400078e0005 */
[----:B------:R-:W-:-:S05]  /*2a3e0*/  IMAD.MOV.U32 R10, RZ, RZ, R6 ;  /* 0x000000ffff0a7224 */ /* 0x000fca00078e0006 */
[----:B------:R0:W-:Y:S04]  /*2a3f0*/  STL.64 [R1+0x11e0], R10 ;  /* 0x0011e00a01007387 */ /* 0x0001e80000100a00 */
[----:B------:R-:W-:Y:S04]  /*2a400*/  STL.64 [R1+0x11d8], R8 ;  /* 0x0011d80801007387 */ /* 0x000fe80000100a00 */
[----:B0-----:R-:W4:Y:S04]  /*2a410*/  LDL.LU R10, [R1+0x138] ;  /* 0x00013800010a7983 */ /* 0x001f280000300800 */
[----:B------:R-:W4:Y:S04]  /*2a420*/  LDL.LU R11, [R1+0x13c] ;  /* 0x00013c00010b7983 */ /* 0x000f280000300800 */
        /* <DEDUP_REMOVED lines=14> */
[----:B------:R1:W-:Y:S04]  /*2a510*/  STL.64 [R1+0x1258], R4 ;  /* 0x0012580401007387 */ /* 0x0003e80000100a00 */
[----:B-1----:R-:W3:Y:S04]  /*2a520*/  LDL.LU R4, [R1+0x190] ;  /* 0x0001900001047983 */ /* 0x002ee80000300800 */
[----:B------:R-:W3:Y:S04]  /*2a530*/  LDL.LU R5, [R1+0x194] ;  /* 0x0001940001057983 */ /* 0x000ee80000300800 */
[----:B------:R-:W3:Y:S04]  /*2a540*/  LDL.LU R6, [R1+0x198] ;  /* 0x0001980001067983 */ /* 0x000ee80000300800 */
[----:B------:R-:W3:Y:S04]  /*2a550*/  LDL.LU R7, [R1+0x19c] ;  /* 0x00019c0001077983 */ /* 0x000ee80000300800 */
[----:B------:R-:W2:Y:S04]  /*2a560*/  LDL.LU R8, [R1+0x80] ;  /* 0x0000800001087983 */ /* 0x000ea80000300800 */
[----:B------:R-:W2:Y:S04]  /*2a570*/  LDL.LU R9, [R1+0x84] ;  /* 0x0000840001097983 */ /* 0x000ea80000300800 */
[----:B------:R-:W4:Y:S04]  /*2a580*/  LDL.LU R10, [R1+0x88] ;  /* 0x00008800010a7983 */ /* 0x000f280000300800 */
[----:B------:R-:W4:Y:S04]  /*2a590*/  LDL.LU R11, [R1+0x8c] ;  /* 0x00008c00010b7983 */ /* 0x000f280000300800 */
[----:B------:R-:W3:Y:S04]  /*2a5a0*/  LDL.LU R12, [R1+0xa0] ;  /* 0x0000a000010c7983 */ /* 0x000ee80000300800 */
[----:B------:R-:W3:Y:S04]  /*2a5b0*/  LDL.LU R13, [R1+0xa4] ;  /* 0x0000a400010d7983 */ /* 0x000ee80000300800 */
[----:B------:R-:W2:Y:S04]  /*2a5c0*/  LDL.LU R14, [R1+0xa8] ;  /* 0x0000a800010e7983 */ /* 0x000ea80000300800 */
[----:B------:R-:W2:Y:S04]  /*2a5d0*/  LDL.LU R15, [R1+0xac] ;  /* 0x0000ac00010f7983 */ /* 0x000ea80000300800 */
[----:B--2---:R-:W-:Y:S04]  /*2a5e0*/  STL.64 [R1+0x1250], R14 ;  /* 0x0012500e01007387 */ /* 0x004fe80000100a00 */
[----:B---3--:R1:W-:Y:S04]  /*2a5f0*/  STL.64 [R1+0x1248], R12 ;  /* 0x0012480c01007387 */ /* 0x0083e80000100a00 */
[----:B-1----:R-:W2:Y:S04]  /*2a600*/  LDL.LU R12, [R1+0xb0] ;  /* 0x0000b000010c7983 */ /* 0x002ea80000300800 */
[----:B------:R-:W2:Y:S04]  /*2a610*/  LDL.LU R13, [R1+0xb4] ;  /* 0x0000b400010d7983 */ /* 0x000ea80000300800 */
[----:B------:R-:W2:Y:S04]  /*2a620*/  LDL.LU R14, [R1+0xb8] ;  /* 0x0000b800010e7983 */ /* 0x000ea80000300800 */
[----:B------:R-:W2:Y:S04]  /*2a630*/  LDL.LU R15, [R1+0xbc] ;  /* 0x0000bc00010f7983 */ /* 0x000ea80000300800 */
[----:B------:R-:W2:Y:S04]  /*2a640*/  LDL.LU.64 R16, [R1] ;  /* 0x0000000001107983 */ /* 0x000ea80000300a00 */
[----:B----4-:R-:W-:Y:S04]  /*2a650*/  STL.64 [R1+0x1230], R10 ;  /* 0x0012300a01007387 */ /* 0x010fe80000100a00 */
[----:B------:R1:W-:Y:S04]  /*2a660*/  STL.64 [R1+0x1228], R8 ;  /* 0x0012280801007387 */ /* 0x0003e80000100a00 */
[----:B-1----:R-:W3:Y:S04]  /*2a670*/  LDL.LU R8, [R1+0x90] ;  /* 0x0000900001087983 */ /* 0x002ee80000300800 */
[----:B------:R-:W3:Y:S04]  /*2a680*/  LDL.LU R9, [R1+0x94] ;  /* 0x0000940001097983 */ /* 0x000ee80000300800 */
[----:B------:R-:W3:Y:S04]  /*2a690*/  LDL.LU R10, [R1+0x98] ;  /* 0x00009800010a7983 */ /* 0x000ee80000300800 */
[----:B------:R-:W3:Y:S04]  /*2a6a0*/  LDL.LU R11, [R1+0x9c] ;  /* 0x00009c00010b7983 */ /* 0x000ee80000300800 */
        /* <DEDUP_REMOVED lines=8> */
[----:B------:R-:W-:Y:S04]  /*2a730*/  STL.64 [R1+0x11f0], R26 ;  /* 0x0011f01a01007387 */ /* 0x000fe80000100a00 */
[----:B------:R0:W-:Y:S04]  /*2a740*/  STL.64 [R1+0x11e8], R24 ;  /* 0x0011e81801007387 */ /* 0x0001e80000100a00 */
[----:B0-----:R-:W2:Y:S02]  /*2a750*/  LDL.LU.64 R24, [R1+0x10] ;  /* 0x0000100001187983 */ /* 0x001ea40000300a00 */
[----:B--2---:R-:W-:-:S15]  /*2a760*/  HMMA.16816.F32.BF16 R4, R20, R24, R4 ;  /* 0x000000181404723c */ /* 0x004fde0000041804 */
[----:B------:R-:W-:-:S08]  /*2a770*/  NOP ;  /* 0x0000000000007918 */ /* 0x000fd00000000000 */
[----:B------:R0:W-:Y:S04]  /*2a780*/  STL.64 [R1+0xc0], R4 ;  /* 0x0000c00401007387 */ /* 0x0001e80000100a00 */
[----:B------:R1:W-:Y:S04]  /*2a790*/  STL.64 [R1+0xc8], R6 ;  /* 0x0000c80601007387 */ /* 0x0003e80000100a00 */
[----:B0-----:R-:W2:Y:S01]  /*2a7a0*/  LDL.LU.64 R4, [R1+0x1258] ;  /* 0x0012580001047983 */ /* 0x001ea20000300a00 */
[----:B-1----:R-:W-:Y:S02]  /*2a7b0*/  IMAD.MOV.U32 R7, RZ, RZ, R24 ;  /* 0x000000ffff077224 */ /* 0x002fe400078e0018 */
[----:B------:R-:W-:-:S05]  /*2a7c0*/  IMAD.MOV.U32 R6, RZ, RZ, R25 ;  /* 0x000000ffff067224 */ /* 0x000fca00078e0019 */
[----:B------:R-:W-:Y:S04]  /*2a7d0*/  STL.64 [R1+0x1208], R6 ;  /* 0x0012080601007387 */ /* 0x000fe80000100a00 */
[----:B--2---:R0:W-:Y:S04]  /*2a7e0*/  STL.64 [R1+0x1200], R4 ;  /* 0x0012000401007387 */ /* 0x0041e80000100a00 */
[----:B0-----:R-:W2:Y:S01]  /*2a7f0*/  LDL.LU.64 R4, [R1+0x100] ;  /* 0x0001000001047983 */ /* 0x001ea20000300a00 */
[----:B------:R-:W-:Y:S03]  /*2a800*/  HMMA.16816.F32.BF16 R12, R20, R16, R12 ;  /* 0x00000010140c723c */ /* 0x000fe6000004180c */
[----:B--2---:R0:W-:Y:S04]  /*2a810*/  STL.64 [R1+0x1220], R4 ;  /* 0x0012200401007387 */ /* 0x0041e80000100a00 */
[----:B0-----:R-:W2:Y:S04]  /*2a820*/  LDL.LU.64 R4, [R1+0x110] ;  /* 0x0001100001047983 */ /* 0x001ea80000300a00 */
[----:B------:R-:W3:Y:S04]  /*2a830*/  LDL.LU R24, [R1+0x60] ;  /* 0x0000600001187983 */ /* 0x000ee80000300800 */
[----:B------:R-:W3:Y:S04]  /*2a840*/  LDL.LU R25, [R1+0x64] ;  /* 0x0000640001197983 */ /* 0x000ee80000300800 */
[----:B------:R-:W4:Y:S04]  /*2a850*/  LDL.LU R26, [R1+0x68] ;  /* 0x00006800011a7983 */ /* 0x000f280000300800 */
[----:B------:R-:W4:Y:S01]  /*2a860*/  LDL.LU R27, [R1+0x6c] ;  /* 0x00006c00011b7983 */ /* 0x000f220000300800 */
[----:B------:R-:W-:-:S02]  /*2a870*/  IMAD.MOV.U32 R28, RZ, RZ, R16 ;  /* 0x000000ffff1c7224 */ /* 0x000fc400078e0010 */
[----:B------:R-:W-:Y:S01]  /*2a880*/  IMAD.MOV.U32 R29, RZ, RZ, R17 ;  /* 0x000000ffff1d7224 */ /* 0x000fe200078e0011 */
[----:B----4-:R-:W-:Y:S04]  /*2a890*/  STL.64 [R1+0x1218], R26 ;  /* 0x0012181a01007387 */ /* 0x010fe80000100a00 */
[----:B---3--:R0:W-:Y:S04]  /*2a8a0*/  STL.64 [R1+0x1210], R24 ;  /* 0x0012101801007387 */ /* 0x0081e80000100a00 */
[----:B0-----:R-:W3:Y:S04]  /*2a8b0*/  LDL.LU R24, [R1+0x70] ;  /* 0x0000700001187983 */ /* 0x001ee80000300800 */
[----:B------:R-:W3:Y:S04]  /*2a8c0*/  LDL.LU R25, [R1+0x74] ;  /* 0x0000740001197983 */ /* 0x000ee80000300800 */
[----:B------:R-:W-:Y:S04]  /*2a8d0*/  STL.64 [R1+0xb0], R12 ;  /* 0x0000b00c01007387 */ /* 0x000fe80000100a00 */
[----:B------:R0:W-:Y:S04]  /*2a8e0*/  STL.64 [R1+0xb8], R14 ;  /* 0x0000b80e01007387 */ /* 0x0001e80000100a00 */
[----:B0-----:R-:W4:Y:S04]  /*2a8f0*/  LDL.LU.64 R14, [R1+0x1250] ;  /* 0x00125000010e7983 */ /* 0x001f280000300a00 */
[----:B------:R-:W4:Y:S04]  /*2a900*/  LDL.LU.64 R12, [R1+0x1248] ;  /* 0x00124800010c7983 */ /* 0x000f280000300a00 */
[----:B------:R-:W4:Y:S02]  /*2a910*/  LDL.LU.64 R16, [R1+0x1240] ;  /* 0x0012400001107983 */ /* 0x000f240000300a00 */
[----:B----4-:R-:W-:-:S15]  /*2a920*/  HMMA.16816.F32.BF16 R12, R20, R16, R12 ;  /* 0x00000010140c723c */ /* 0x010fde000004180c */
[----:B------:R-:W-:-:S08]  /*2a930*/  NOP ;  /* 0x0000000000007918 */ /* 0x000fd00000000000 */
[----:B------:R0:W-:Y:S04]  /*2a940*/  STL.64 [R1+0xa0], R12 ;  /* 0x0000a00c01007387 */ /* 0x0001e80000100a00 */
[----:B------:R-:W-:Y:S04]  /*2a950*/  STL.64 [R1+0xa8], R14 ;  /* 0x0000a80e01007387 */ /* 0x000fe80000100a00 */
[----:B0-----:R-:W4:Y:S02]  /*2a960*/  LDL.LU.64 R12, [R1+0x1238] ;  /* 0x00123800010c7983 */ /* 0x001f240000300a00 */
[----:B----4-:R-:W-:-:S15]  /*2a970*/  HMMA.16816.F32.BF16 R8, R20, R12, R8 ;  /* 0x0000000c1408723c */ /* 0x010fde0000041808 */
[----:B------:R-:W-:-:S08]  /*2a980*/  NOP ;  /* 0x0000000000007918 */ /* 0x000fd00000000000 */
[----:B------:R-:W-:Y:S04]  /*2a990*/  STL.64 [R1+0x90], R8 ;  /* 0x0000900801007387 */ /* 0x000fe80000100a00 */
[----:B------:R0:W-:Y:S04]  /*2a9a0*/  STL.64 [R1+0x98], R10 ;  /* 0x0000980a01007387 */ /* 0x0001e80000100a00 */
[----:B0-----:R-:W4:Y:S04]  /*2a9b0*/  LDL.LU.64 R10, [R1+0x1230] ;  /* 0x00123000010a7983 */ /* 0x001f280000300a00 */
[----:B------:R-:W4:Y:S01]  /*2a9c0*/  LDL.LU.64 R8, [R1+0x1228] ;  /* 0x0012280001087983 */ /* 0x000f220000300a00 */
[----:B------:R-:W-:-:S02]  /*2a9d0*/  IMAD.MOV.U32 R26, RZ, RZ, R2 ;  /* 0x000000ffff1a7224 */ /* 0x000fc400078e0002 */
[----:B------:R-:W-:Y:S02]  /*2a9e0*/  IMAD.MOV.U32 R27, RZ, RZ, R0 ;  /* 0x000000ffff1b7224 */ /* 0x000fe400078e0000 */
[----:B--2---:R-:W-:Y:S02]  /*2a9f0*/  IMAD.MOV.U32 R2, RZ, RZ, R4 ;  /* 0x000000ffff027224 */ /* 0x004fe400078e0004 */
[----:B------:R-:W-:Y:S01]  /*2aa00*/  IMAD.MOV.U32 R0, RZ, RZ, R5 ;  /* 0x000000ffff007224 */ /* 0x000fe200078e0005 */
[----:B----4-:R-:W-:Y:S01]  /*2aa10*/  HMMA.16816.F32.BF16 R8, R20, R4, R8 ;  /* 0x000000041408723c */ /* 0x010fe20000041808 */
[----:B------:R-:W3:-:S15]  /*2aa20*/  LDL.LU.64 R4, [R1+0x1220] ;  /* 0x0012200001047983 */ /* 0x000ede0000300a00 */
[----:B------:R-:W-:-:S07]  /*2aa30*/  NOP ;  /* 0x0000000000007918 */ /* 0x000fce0000000000 */
[----:B------:R0:W-:Y:S01]  /*2aa40*/  STL.64 [R1+0x80], R8 ;  /* 0x0000800801007387 */ /* 0x0001e20000100a00 */
[----:B------:R-:W-:Y:S02]  /*2aa50*/  IMAD.MOV.U32 R19, RZ, RZ, R11 ;  /* 0x000000ffff137224 */ /* 0x000fe400078e000b */
[----:B------:R-:W-:Y:S01]  /*2aa60*/  IMAD.MOV.U32 R18, RZ, RZ, R10 ;  /* 0x000000ffff127224 */ /* 0x000fe200078e000a */
[----:B0-----:R-:W2:Y:S04]  /*2aa70*/  LDL.LU R8, [R1+0x50] ;  /* 0x0000500001087983 */ /* 0x001ea80000300800 */
[----:B------:R-:W2:Y:S04]  /*2aa80*/  LDL.LU R9, [R1+0x54] ;  /* 0x0000540001097983 */ /* 0x000ea80000300800 */
[----:B------:R-:W2:Y:S04]  /*2aa90*/  LDL.LU R10, [R1+0x58] ;  /* 0x00005800010a7983 */ /* 0x000ea80000300800 */
[----:B------:R-:W2:Y:S04]  /*2aaa0*/  LDL.LU R11, [R1+0x5c] ;  /* 0x00005c00010b7983 */ /* 0x000ea80000300800 */
[----:B------:R-:W-:Y:S04]  /*2aab0*/  STL [R1+0x111c], R19 ;  /* 0x00111c1301007387 */ /* 0x000fe80000100800 */
[----:B------:R-:W-:Y:S01]  /*2aac0*/  STL [R1+0x1118], R18 ;  /* 0x0011181201007387 */ /* 0x000fe20000100800 */
[----:B---3--:R-:W-:Y:S06]  /*2aad0*/  HMMA.16816.F32.BF16 R24, R20, R4, R24 ;  /* 0x000000041418723c */ /* 0x008fec0000041818 */
[----:B------:R-:W-:-:S02]  /*2aae0*/  IMAD.MOV.U32 R14, RZ, RZ, R4 ;  /* 0x000000ffff0e7224 */ /* 0x000fc400078e0004 */
[----:B------:R-:W-:-:S15]  /*2aaf0*/  IMAD.MOV.U32 R15, RZ, RZ, R5 ;  /* 0x000000ffff0f7224 */ /* 0x000fde00078e0005 */
[----:B------:R-:W-:Y:S04]  /*2ab00*/  STL.64 [R1+0x70], R24 ;  /* 0x0000701801007387 */ /* 0x000fe80000100a00 */
[----:B------:R0:W-:Y:S04]  /*2ab10*/  STL.64 [R1+0x78], R26 ;  /* 0x0000781a01007387 */ /* 0x0001e80000100a00 */
[----:B0-----:R-:W3:Y:S04]  /*2ab20*/  LDL.LU.64 R26, [R1+0x1218] ;  /* 0x00121800011a7983 */ /* 0x001ee80000300a00 */
[----:B------:R-:W3:Y:S04]  /*2ab30*/  LDL.LU.64 R24, [R1+0x1210] ;  /* 0x0012100001187983 */ /* 0x000ee80000300a00 */
[----:B------:R-:W4:Y:S04]  /*2ab40*/  LDL.LU.64 R6, [R1+0x1208] ;  /* 0x0012080001067983 */ /* 0x000f280000300a00 */
[----:B------:R-:W3:Y:S04]  /*2ab50*/  LDL.LU.64 R4, [R1+0x1200] ;  /* 0x0012000001047983 */ /* 0x000ee80000300a00 */
[----:B------:R-:W-:Y:S04]  /*2ab60*/  STL.64 [R1+0x1190], R14 ;  /* 0x0011900e01007387 */ /* 0x000fe80000100a00 */
[----:B------:R0:W-:Y:S04]  /*2ab70*/  STL.64 [R1+0x1188], R12 ;  /* 0x0011880c01007387 */ /* 0x0001e80000100a00 */
[----:B0-----:R-:W2:Y:S04]  /*2ab80*/  LDL.LU R12, [R1+0x20] ;  /* 0x00002000010c7983 */ /* 0x001ea80000300800 */
[----:B------:R-:W2:Y:S04]  /*2ab90*/  LDL.LU R13, [R1+0x24] ;  /* 0x00002400010d7983 */ /* 0x000ea80000300800 */
[----:B------:R-:W4:Y:S04]  /*2aba0*/  LDL.LU R14, [R1+0x28] ;  /* 0x00002800010e7983 */ /* 0x000f280000300800 */
[----:B------:R-:W4:Y:S01]  /*2abb0*/  LDL.LU R15, [R1+0x2c] ;  /* 0x00002c00010f7983 */ /* 0x000f220000300800 */
[----:B---3--:R-:W-:Y:S03]  /*2abc0*/  HMMA.16816.F32.BF16 R24, R20, R4, R24 ;  /* 0x000000041418723c */ /* 0x008fe60000041818 */
[----:B----4-:R-:W-:Y:S04]  /*2abd0*/  STL.64 [R1+0x11a0], R14 ;  /* 0x0011a00e01007387 */ /* 0x010fe80000100a00 */
[----:B--2---:R0:W-:-:S15]  /*2abe0*/  STL.64 [R1+0x1198], R12 ;  /* 0x0011980c01007387 */ /* 0x0041de0000100a00 */
[----:B------:R-:W-:-:S02]  /*2abf0*/  NOP ;  /* 0x0000000000007918 */ /* 0x000fc40000000000 */
[----:B------:R-:W-:Y:S02]  /*2ac00*/  IMAD.MOV.U32 R19, RZ, RZ, R26 ;  /* 0x000000ffff137224 */ /* 0x000fe400078e001a */
[----:B0-----:R-:W-:Y:S02]  /*2ac10*/  IMAD.MOV.U32 R12, RZ, RZ, R28 ;  /* 0x000000ffff0c7224 */ /* 0x001fe400078e001c */
[----:B------:R-:W-:Y:S01]  /*2ac20*/  IMAD.MOV.U32 R13, RZ, RZ, R29 ;  /* 0x000000ffff0d7224 */ /* 0x000fe200078e001d */
[----:B------:R-:W2:Y:S04]  /*2ac30*/  LDL.LU R28, [R1+0x11fc] ;  /* 0x0011fc00011c7983 */ /* 0x000ea80000300800 */
[----:B------:R-:W3:Y:S01]  /*2ac40*/  LDL.LU R29, [R1+0x11f8] ;  /* 0x0011f800011d7983 */ /* 0x000ee20000300800 */
[----:B------:R-:W-:-:S03]  /*2ac50*/  IMAD.MOV.U32 R18, RZ, RZ, R27 ;  /* 0x000000ffff127224 */ /* 0x000fc600078e001b */
[----:B------:R-:W-:Y:S04]  /*2ac60*/  STL.64 [R1+0x11b0], R12 ;  /* 0x0011b00c01007387 */ /* 0x000fe80000100a00 */
[----:B------:R0:W-:Y:S04]  /*2ac70*/  STL.64 [R1+0x60], R24 ;  /* 0x0000601801007387 */ /* 0x0001e80000100a00 */
[----:B------:R-:W4:Y:S04]  /*2ac80*/  LDL.LU.64 R26, [R1+0x11f0] ;  /* 0x0011f000011a7983 */ /* 0x000f280000300a00 */
[----:B0-----:R-:W2:Y:S04]  /*2ac90*/  LDL.LU.64 R24, [R1+0x11e8] ;  /* 0x0011e80001187983 */ /* 0x001ea80000300a00 */
[----:B------:R-:W-:Y:S04]  /*2aca0*/  STL.64 [R1+0x11c0], R18 ;  /* 0x0011c01201007387 */ /* 0x000fe80000100a00 */
[----:B------:R0:W-:Y:S01]  /*2acb0*/  STL.64 [R1+0x11b8], R16 ;  /* 0x0011b81001007387 */ /* 0x0001e20000100a00 */
[----:B------:R-:W-:-:S02]  /*2acc0*/  IMAD.MOV.U32 R13, RZ, RZ, R6 ;  /* 0x000000ffff0d7224 */ /* 0x000fc400078e0006 */
[----:B------:R-:W-:Y:S01]  /*2acd0*/  IMAD.MOV.U32 R12, RZ, RZ, R7 ;  /* 0x000000ffff0c7224 */ /* 0x000fe200078e0007 */
[----:B0-----:R-:W3:Y:S04]  /*2ace0*/  LDL.LU R16, [R1+0x40] ;  /* 0x0000400001107983 */ /* 0x001ee80000300800 */
[----:B------:R-:W3:Y:S04]  /*2acf0*/  LDL.LU R17, [R1+0x44] ;  /* 0x0000440001117983 */ /* 0x000ee80000300800 */
[----:B------:R-:W3:Y:S04]  /*2ad00*/  LDL.LU R18, [R1+0x48] ;  /* 0x0000480001127983 */ /* 0x000ee80000300800 */
[----:B------:R-:W3:Y:S04]  /*2ad10*/  LDL.LU R19, [R1+0x4c] ;  /* 0x00004c0001137983 */ /* 0x000ee80000300800 */
[----:B------:R0:W-:Y:S04]  /*2ad20*/  STL.64 [R1+0x11a8], R4 ;  /* 0x0011a80401007387 */ /* 0x0001e80000100a00 */
[----:B0-----:R-:W3:Y:S04]  /*2ad30*/  LDL.LU R4, [R1+0x30] ;  /* 0x0000300001047983 */ /* 0x001ee80000300800 */
[----:B------:R-:W3:Y:S04]  /*2ad40*/  LDL.LU R5, [R1+0x34] ;  /* 0x0000340001057983 */ /* 0x000ee80000300800 */
[----:B------:R-:W3:Y:S04]  /*2ad50*/  LDL.LU R6, [R1+0x38] ;  /* 0x0000380001067983 */ /* 0x000ee80000300800 */
[----:B------:R-:W3:Y:S01]  /*2ad60*/  LDL.LU R7, [R1+0x3c] ;  /* 0x00003c0001077983 */ /* 0x000ee20000300800 */
[----:B--2---:R-:W-:Y:S03]  /*2ad70*/  HMMA.16816.F32.BF16 R20, R20, R24, R8 ;  /* 0x000000181414723c */ /* 0x004fe60000041808 */
[----:B------:R-:W2:Y:S04]  /*2ad80*/  LDL.LU.64 R10, [R1+0x11e0] ;  /* 0x0011e000010a7983 */ /* 0x000ea80000300a00 */
[----:B------:R-:W3:-:S15]  /*2ad90*/  LDL.LU.64 R8, [R1+0x11d8] ;  /* 0x0011d80001087983 */ /* 0x000ede0000300a00 */
[----:B------:R-:W-:-:S01]  /*2ada0*/  NOP ;  /* 0x0000000000007918 */ /* 0x000fc20000000000 */
[----:B------:R0:W-:Y:S04]  /*2adb0*/  STL.64 [R1+0x50], R20 ;  /* 0x0000501401007387 */ /* 0x0001e80000100a00 */
[----:B------:R1:W-:Y:S04]  /*2adc0*/  STL.64 [R1+0x58], R22 ;  /* 0x0000581601007387 */ /* 0x0003e80000100a00 */
[----:B0-----:R-:W2:Y:S04]  /*2add0*/  LDL.LU R20, [R1+0x160] ;  /* 0x0001600001147983 */ /* 0x001ea80000300800 */
[----:B------:R-:W2:Y:S04]  /*2ade0*/  LDL.LU R21, [R1+0x164] ;  /* 0x0001640001157983 */ /* 0x000ea80000300800 */
[----:B-1----:R-:W2:Y:S04]  /*2adf0*/  LDL.LU R22, [R1+0x168] ;  /* 0x0001680001167983 */ /* 0x002ea80000300800 */
[----:B------:R-:W2:Y:S04]  /*2ae00*/  LDL.LU R23, [R1+0x16c] ;  /* 0x00016c0001177983 */ /* 0x000ea80000300800 */
[----:B----4-:R-:W-:Y:S04]  /*2ae10*/  STL.64 [R1+0x1148], R26 ;  /* 0x0011481a01007387 */ /* 0x010fe80000100a00 */
[----:B------:R3:W-:Y:S02]  /*2ae20*/  STL.64 [R1+0x1140], R24 ;  /* 0x0011401801007387 */ /* 0x0007e40000100a00 */
[----:B---3--:R-:W-:-:S02]  /*2ae30*/  IMAD.MOV.U32 R24, RZ, RZ, R8 ;  /* 0x000000ffff187224 */ /* 0x008fc400078e0008 */
[----:B------:R-:W-:Y:S01]  /*2ae40*/  IMAD.MOV.U32 R25, RZ, RZ, R9 ;  /* 0x000000ffff197224 */ /* 0x000fe200078e0009 */
[----:B------:R-:W3:Y:S04]  /*2ae50*/  LDL.LU R8, [R1+0x11d4] ;  /* 0x0011d40001087983 */ /* 0x000ee80000300800 */
[----:B------:R-:W3:Y:S01]  /*2ae60*/  LDL.LU R9, [R1+0x11d0] ;  /* 0x0011d00001097983 */ /* 0x000ee20000300800 */
[----:B--2---:R-:W-:Y:S02]  /*2ae70*/  IMAD.MOV.U32 R26, RZ, RZ, R10 ;  /* 0x000000ffff1a7224 */ /* 0x004fe400078e000a */
[----:B------:R-:W-:Y:S01]  /*2ae80*/  IMAD.MOV.U32 R27, RZ, RZ, R11 ;  /* 0x000000ffff1b7224 */ /* 0x000fe200078e000b */
[----:B------:R-:W3:Y:S04]  /*2ae90*/  LDL.LU R10, [R1+0x11cc] ;  /* 0x0011cc00010a7983 */ /* 0x000ee80000300800 */
[----:B------:R-:W3:Y:S04]  /*2aea0*/  LDL.LU R11, [R1+0x11c8] ;  /* 0x0011c800010b7983 */ /* 0x000ee80000300800 */
[----:B------:R-:W-:Y:S04]  /*2aeb0*/  STL.64 [R1+0x1158], R26 ;  /* 0x0011581a01007387 */ /* 0x000fe80000100a00 */
[----:B------:R0:W-:Y:S04]  /*2aec0*/  STL.64 [R1+0x1150], R24 ;  /* 0x0011501801007387 */ /* 0x0001e80000100a00 */
[----:B0-----:R-:W2:Y:S01]  /*2aed0*/  LDL.LU R24, [R1+0x140] ;  /* 0x0001400001187983 */ /* 0x001ea20000300800 */
[----:B------:R-:W-:-:S02]  /*2aee0*/  IMAD.MOV.U32 R26, RZ, RZ, R28 ;  /* 0x000000ffff1a7224 */ /* 0x000fc400078e001c */
[----:B------:R-:W-:Y:S02]  /*2aef0*/  IMAD.MOV.U32 R27, RZ, RZ, R3 ;  /* 0x000000ffff1b7224 */ /* 0x000fe400078e0003 */
[----:B------:R-:W-:-:S03]  /*2af00*/  IMAD.MOV.U32 R25, RZ, RZ, R29 ;  /* 0x000000ffff197224 */ /* 0x000fc600078e001d */
[----:B------:R-:W-:Y:S01]  /*2af10*/  STL.64 [R1+0x1168], R26 ;  /* 0x0011681a01007387 */ /* 0x000fe20000100a00 */
[----:B---3--:R-:W-:Y:S03]  /*2af20*/  HMMA.16816.F32.BF16 R12, R8, R12, R16 ;  /* 0x0000000c080c723c */ /* 0x008fe60000041810 */
[----:B--2---:R0:W-:Y:S04]  /*2af30*/  STL.64 [R1+0x1160], R24 ;  /* 0x0011601801007387 */ /* 0x0041e80000100a00 */
[----:B------:R-:W2:Y:S04]  /*2af40*/  LDL.LU.64 R18, [R1+0x11c0] ;  /* 0x0011c00001127983 */ /* 0x000ea80000300a00 */
[----:B------:R-:W3:-:S13]  /*2af50*/  LDL.LU.64 R16, [R1+0x11b8] ;  /* 0x0011b80001107983 */ /* 0x000eda0000300a00 */
[----:B------:R-:W-:Y:S02]  /*2af60*/  IMAD.MOV.U32 R28, RZ, RZ, R12 ;  /* 0x000000ffff1c7224 */ /* 0x000fe400078e000c */
[----:B------:R-:W-:Y:S02]  /*2af70*/  IMAD.MOV.U32 R3, RZ, RZ, R13 ;  /* 0x000000ffff037224 */ /* 0x000fe400078e000d */
[----:B------:R-:W4:Y:S01]  /*2af80*/  LDL.LU.64 R12, [R1+0x11b0] ;  /* 0x0011b000010c7983 */ /* 0x000f220000300a00 */
[----:B0-----:R-:W-:Y:S02]  /*2af90*/  IMAD.MOV.U32 R24, RZ, RZ, R2 ;  /* 0x000000ffff187224 */ /* 0x001fe400078e0002 */
[----:B------:R-:W-:Y:S02]  /*2afa0*/  IMAD.MOV.U32 R25, RZ, RZ, R0 ;  /* 0x000000ffff197224 */ /* 0x000fe400078e0000 */
[----:B------:R-:W-:Y:S02]  /*2afb0*/  IMAD.MOV.U32 R2, RZ, RZ, R14 ;  /* 0x000000ffff027224 */ /* 0x000fe400078e000e */
[----:B------:R-:W-:-:S02]  /*2afc0*/  IMAD.MOV.U32 R0, RZ, RZ, R15 ;  /* 0x000000ffff007224 */ /* 0x000fc400078e000f */
[----:B----4-:R-:W-:Y:S01]  /*2afd0*/  HMMA.16816.F32.BF16 R12, R8, R12, R4 ;  /* 0x0000000c080c723c */ /* 0x010fe20000041804 */
[----:B------:R-:W4:-:S15]  /*2afe0*/  LDL.LU.64 R4, [R1+0x11a8] ;  /* 0x0011a80001047983 */ /* 0x000f1e0000300a00 */
[----:B------:R-:W-:-:S07]  /*2aff0*/  NOP ;  /* 0x0000000000007918 */ /* 0x000fce0000000000 */
[----:B------:R-:W-:Y:S04]  /*2b000*/  STL.64 [R1+0x30], R12 ;  /* 0x0000300c01007387 */ /* 0x000fe80000100a00 */
[----:B------:R0:W-:Y:S01]  /*2b010*/  STL [R1+0x38], R14 ;  /* 0x0000380e01007387 */ /* 0x0001e20000100800 */
[----:B------:R-:W-:-:S03]  /*2b020*/  IMAD.MOV.U32 R29, RZ, RZ, R15 ;  /* 0x000000ffff1d7224 */ /* 0x000fc600078e000f */
[----:B0-----:R-:W3:Y:S04]  /*2b030*/  LDL.LU.64 R14, [R1+0x11a0] ;  /* 0x0011a000010e7983 */ /* 0x001ee80000300a00 */
[----:B------:R-:W3:Y:S02]  /*2b040*/  LDL.LU.64 R12, [R1+0x1198] ;  /* 0x00119800010c7983 */ /* 0x000ee40000300a00 */
[----:B---3--:R-:W-:-:S15]  /*2b050*/  HMMA.16816.F32.BF16 R12, R8, R16, R12 ;  /* 0x00000010080c723c */ /* 0x008fde000004180c */
[----:B------:R-:W-:-:S09]  /*2b060*/  NOP ;  /* 0x0000000000007918 */ /* 0x000fd20000000000 */
[----:B------:R-:W-:Y:S02]  /*2b070*/  IMAD.MOV.U32 R7, RZ, RZ, R14 ;  /* 0x000000ffff077224 */ /* 0x000fe400078e000e */
[----:B------:R-:W-:Y:S02]  /*2b080*/  IMAD.MOV.U32 R6, RZ, RZ, R15 ;  /* 0x000000ffff067224 */ /* 0x000fe400078e000f */
[----:B------:R-:W-:Y:S02]  /*2b090*/  IMAD.MOV.U32 R17, RZ, RZ, R12 ;  /* 0x000000ffff117224 */ /* 0x000fe400078e000c */
[----:B------:R-:W-:Y:S01]  /*2b0a0*/  IMAD.MOV.U32 R16, RZ, RZ, R13 ;  /* 0x000000ffff107224 */ /* 0x000fe200078e000d */
[----:B------:R-:W3:Y:S04]  /*2b0b0*/  LDL.LU.64 R14, [R1+0x1190] ;  /* 0x00119000010e7983 */ /* 0x000ee80000300a00 */
[----:B------:R-:W4:Y:S04]  /*2b0c0*/  LDL.LU.64 R12, [R1+0x1188] ;  /* 0x00118800010c7983 */ /* 0x000f280000300a00 */
[----:B--2---:R-:W-:Y:S04]  /*2b0d0*/  STL.64 [R1+0x1178], R18 ;  /* 0x0011781201007387 */ /* 0x004fe80000100a00 */
[----:B------:R0:W-:Y:S04]  /*2b0e0*/  STL.64 [R1+0x1170], R16 ;  /* 0x0011701001007387 */ /* 0x0001e80000100a00 */
[----:B0-----:R-:W2:Y:S04]  /*2b0f0*/  LDL.LU R16, [R1+0x150] ;  /* 0x0001500001107983 */ /* 0x001ea80000300800 */
[----:B------:R-:W2:Y:S04]  /*2b100*/  LDL.LU R17, [R1+0x154] ;  /* 0x0001540001117983 */ /* 0x000ea80000300800 */
[----:B------:R-:W2:Y:S04]  /*2b110*/  LDL.LU R18, [R1+0x158] ;  /* 0x0001580001127983 */ /* 0x000ea80000300800 */
[----:B------:R-:W2:Y:S01]  /*2b120*/  LDL.LU R19, [R1+0x15c] ;  /* 0x00015c0001137983 */ /* 0x000ea20000300800 */
[C---:B----4-:R-:W-:Y:S06]  /*2b130*/  HMMA.16816.F32.BF16 R20, R8.reuse, R12, R20 ;  /* 0x0000000c0814723c */ /* 0x050fec0000041814 */
[----:B--2---:R-:W-:-:S15]  /*2b140*/  HMMA.16816.F32.BF16 R24, R8, R24, R16 ;  /* 0x000000180818723c */ /* 0x004fde0000041810 */
[----:B------:R-:W-:-:S02]  /*2b150*/  NOP ;  /* 0x0000000000007918 */ /* 0x000fc40000000000 */
[----:B------:R-:W-:Y:S04]  /*2b160*/  STL.64 [R1+0x1058], R22 ;  /* 0x0010581601007387 */ /* 0x000fe80000100a00 */
[----:B------:R3:W-:Y:S02]  /*2b170*/  STL.64 [R1+0x1050], R20 ;  /* 0x0010501401007387 */ /* 0x0007e40000100a00 */
[----:B---3--:R-:W-:Y:S02]  /*2b180*/  IMAD.MOV.U32 R20, RZ, RZ, R14 ;  /* 0x000000ffff147224 */ /* 0x008fe400078e000e */
[----:B------:R-:W-:Y:S01]  /*2b190*/  IMAD.MOV.U32 R21, RZ, RZ, R15 ;  /* 0x000000ffff157224 */ /* 0x000fe200078e000f */
[----:B------:R-:W2:Y:S04]  /*2b1a0*/  LDL.LU R14, [R1+0x1184] ;  /* 0x00118400010e7983 */ /* 0x000ea80000300800 */
[----:B------:R-:W2:Y:S04]  /*2b1b0*/  LDL.LU R15, [R1+0x1180] ;  /* 0x00118000010f7983 */ /* 0x000ea80000300800 */
[----:B------:R-:W3:Y:S04]  /*2b1c0*/  LDL R13, [R1+0xc48] ;  /* 0x000c4800010d7983 */ /* 0x000ee80000100800 */
[----:B------:R-:W4:Y:S04]  /*2b1d0*/  LDL.LU.64 R18, [R1+0x1178] ;  /* 0x0011780001127983 */ /* 0x000f280000300a00 */
[----:B------:R-:W4:Y:S04]  /*2b1e0*/  LDL.LU.64 R16, [R1+0x1170] ;  /* 0x0011700001107983 */ /* 0x000f280000300a00 */
[----:B------:R-:W-:Y:S04]  /*2b1f0*/  STL.64 [R1+0x150], R24 ;  /* 0x0001501801007387 */ /* 0x000fe80000100a00 */
[----:B------:R0:W-:Y:S01]  /*2b200*/  STL [R1+0x158], R26 ;  /* 0x0001581a01007387 */ /* 0x0001e20000100800 */
[----:B------:R-:W-:-:S03]  /*2b210*/  IMAD.MOV.U32 R12, RZ, RZ, R27 ;  /* 0x000000ffff0c7224 */ /* 0x000fc600078e001b */
[----:B0-----:R-:W4:Y:S04]  /*2b220*/  LDL.LU.64 R26, [R1+0x1168] ;  /* 0x00116800011a7983 */ /* 0x001f280000300a00 */
[----:B------:R-:W4:Y:S04]  /*2b230*/  LDL.LU.64 R24, [R1+0x1160] ;  /* 0x0011600001187983 */ /* 0x000f280000300a00 */
[----:B------:R0:W-:Y:S04]  /*2b240*/  STL [R1+0x1040], R12 ;  /* 0x0010400c01007387 */ /* 0x0001e80000100800 */
[----:B--2---:R-:W-:Y:S04]  /*2b250*/  STL.64 [R1+0x1108], R14 ;  /* 0x0011080e01007387 */ /* 0x004fe80000100a00 */
[----:B---3--:R1:W-:Y:S04]  /*2b260*/  STL [R1+0x1100], R13 ;  /* 0x0011000d01007387 */ /* 0x0083e80000100800 */
[----:B0-----:R-:W2:Y:S04]  /*2b270*/  LDL.LU R12, [R1+0xb0] ;  /* 0x0000b000010c7983 */ /* 0x001ea80000300800 */
[----:B-1----:R-:W2:Y:S04]  /*2b280*/  LDL.LU R13, [R1+0xb4] ;  /* 0x0000b400010d7983 */ /* 0x002ea80000300800 */
[----:B------:R-:W2:Y:S04]  /*2b290*/  LDL.LU R14, [R1+0xb8] ;  /* 0x0000b800010e7983 */ /* 0x000ea80000300800 */
[----:B------:R-:W2:Y:S01]  /*2b2a0*/  LDL.LU R15, [R1+0xbc] ;  /* 0x0000bc00010f7983 */ /* 0x000ea20000300800 */
[----:B----4-:R-:W-:Y:S03]  /*2b2b0*/  HMMA.16816.F32.BF16 R20, R8, R20, R24 ;  /* 0x000000140814723c */ /* 0x010fe60000041818 */
[----:B------:R-:W3:Y:S04]  /*2b2c0*/  LDL.LU.64 R26, [R1+0x1158] ;  /* 0x00115800011a7983 */ /* 0x000ee80000300a00 */
[----:B------:R-:W3:-:S15]  /*2b2d0*/  LDL.LU.64 R24, [R1+0x1150] ;  /* 0x0011500001187983 */ /* 0x000ede0000300a00 */
[----:B------:R-:W-:-:S01]  /*2b2e0*/  NOP ;  /* 0x0000000000007918 */ /* 0x000fc20000000000 */
[----:B------:R-:W-:Y:S04]  /*2b2f0*/  STL.64 [R1+0x130], R20 ;  /* 0x0001301401007387 */ /* 0x000fe80000100a00 */
[----:B------:R0:W-:Y:S02]  /*2b300*/  STL.64 [R1+0x138], R22 ;  /* 0x0001381601007387 */ /* 0x0001e40000100a00 */
[----:B0-----:R-:W-:Y:S02]  /*2b310*/  IMAD.MOV.U32 R22, RZ, RZ, R7 ;  /* 0x000000ffff167224 */ /* 0x001fe400078e0007 */
[----:B------:R-:W-:Y:S02]  /*2b320*/  IMAD.MOV.U32 R23, RZ, RZ, R6 ;  /* 0x000000ffff177224 */ /* 0x000fe400078e0006 */
[----:B------:R-:W-:-:S02]  /*2b330*/  IMAD.MOV.U32 R20, RZ, RZ, R17 ;  /* 0x000000ffff147224 */ /* 0x000fc400078e0011 */
[----:B------:R-:W-:Y:S01]  /*2b340*/  IMAD.MOV.U32 R21, RZ, RZ, R16 ;  /* 0x000000ffff157224 */ /* 0x000fe200078e0010 */
[----:B------:R0:W-:Y:S04]  /*2b350*/  STL.64 [R1+0x1068], R22 ;  /* 0x0010681601007387 */ /* 0x0001e80000100a00 */
[----:B------:R-:W-:Y:S04]  /*2b360*/  STL.64 [R1+0x1060], R20 ;  /* 0x0010601401007387 */ /* 0x000fe80000100a00 */
[----:B0-----:R-:W2:Y:S04]  /*2b370*/  LDL.LU R22, [R1+0x8] ;  /* 0x0000080001167983 */ /* 0x001ea80000300800 */
[----:B------:R-:W2:Y:S01]  /*2b380*/  LDL.LU R23, [R1+0xc] ;  /* 0x00000c0001177983 */ /* 0x000ea20000300800 */
[----:B---3--:R-:W-:Y:S03]  /*2b390*/  HMMA.16816.F32.BF16 R4, R8, R4, R24 ;  /* 0x000000040804723c */ /* 0x008fe60000041818 */
[----:B------:R-:W3:Y:S04]  /*2b3a0*/  LDL.LU.64 R26, [R1+0x1148] ;  /* 0x00114800011a7983 */ /* 0x000ee80000300a00 */
[----:B------:R-:W4:-:S15]  /*2b3b0*/  LDL.LU.64 R24, [R1+0x1140] ;  /* 0x0011400001187983 */ /* 0x000f1e0000300a00 */
[----:B------:R-:W-:-:S01]  /*2b3c0*/  NOP ;  /* 0x0000000000007918 */ /* 0x000fc20000000000 */
[----:B------:R-:W-:Y:S04]  /*2b3d0*/  STL.64 [R1+0xf0], R4 ;  /* 0x0000f00401007387 */ /* 0x000fe80000100a00 */
[----:B------:R0:W-:Y:S04]  /*2b3e0*/  STL.64 [R1+0xf8], R6 ;  /* 0x0000f80601007387 */ /* 0x0001e80000100a00 */
[----:B0-----:R-:W4:Y:S04]  /*2b3f0*/  LDL.LU.64 R6, [R1+0x1138] ;  /* 0x0011380001067983 */ /* 0x001f280000300a00 */
        /* <DEDUP_REMOVED lines=8> */
[----:B------:R-:W4:Y:S04]  /*2b480*/  LDL.LU.64 R4, [R1+0x1120] ;  /* 0x0011200001047983 */ /* 0x000f280000300a00 */
[----:B---3--:R0:W-:Y:S04]  /*2b490*/  STL.64 [R1+0x10b0], R26 ;  /* 0x0010b01a01007387 */ /* 0x0081e80000100a00 */
[----:B0-----:R-:W4:Y:S04]  /*2b4a0*/  LDL.LU.64 R26, [R1+0x18] ;  /* 0x00001800011a7983 */ /* 0x001f280000300a00 */
[----:B------:R-:W-:Y:S04]  /*2b4b0*/  STL [R1+0x104c], R9 ;  /* 0x00104c0901007387 */ /* 0x000fe80000100800 */
[----:B------:R-:W-:Y:S04]  /*2b4c0*/  STL [R1+0x1048], R10 ;  /* 0x0010480a01007387 */ /* 0x000fe80000100800 */
[----:B------:R-:W-:Y:S04]  /*2b4d0*/  STL [R1+0x1044], R11 ;  /* 0x0010440b01007387 */ /* 0x000fe80000100800 */
[----:B------:R0:W-:Y:S04]  /*2b4e0*/  STL [R1+0x10d8], R8 ;  /* 0x0010d80801007387 */ /* 0x0001e80000100800 */
[----:B0-----:R-:W4:Y:S04]  /*2b4f0*/  LDL.LU R8, [R1+0xc0] ;  /* 0x0000c00001087983 */ /* 0x001f280000300800 */
[----:B------:R-:W4:Y:S04]  /*2b500*/  LDL.LU R9, [R1+0xc4] ;  /* 0x0000c40001097983 */ /* 0x000f280000300800 */
[----:B------:R-:W4:Y:S04]  /*2b510*/  LDL.LU R10, [R1+0xc8] ;  /* 0x0000c800010a7983 */ /* 0x000f280000300800 */
[----:B------:R-:W4:Y:S02]  /*2b520*/  LDL.LU R11, [R1+0xcc] ;  /* 0x0000cc00010b7983 */ /* 0x000f240000300800 */
[----:B----4-:R-:W-:-:S15]  /*2b530*/  HMMA.16816.F32.BF16 R8, R4, R26, R8 ;  /* 0x0000001a0408723c */ /* 0x010fde0000041808 */
[----:B------:R-:W-:-:S08]  /*2b540*/  NOP ;  /* 0x0000000000007918 */ /* 0x000fd00000000000 */
[----:B------:R-:W-:Y:S04]  /*2b550*/  STL.64 [R1+0x140], R8 ;  /* 0x0001400801007387 */ /* 0x000fe80000100a00 */
[----:B------:R2:W-:Y:S04]  /*2b560*/  STL.64 [R1+0x148], R10 ;  /* 0x0001480a01007387 */ /* 0x0005e80000100a00 */
[----:B------:R-:W3:Y:S01]  /*2b570*/  LDL.LU R24, [R1+0x60] ;  /* 0x0000600001187983 */ /* 0x000ee20000300800 */
[----:B--2---:R-:W-:Y:S01]  /*2b580*/  HMMA.16816.F32.BF16 R8, R4, R22, R12 ;  /* 0x000000160408723c */ /* 0x004fe2000004180c */
[----:B------:R-:W-:-:S02]  /*2b590*/  IMAD.MOV.U32 R17, RZ, RZ, R26 ;  /* 0x000000ffff117224 */ /* 0x000fc400078e001a */
[----:B------:R-:W-:Y:S02]  /*2b5a0*/  IMAD.MOV.U32 R16, RZ, RZ, R27 ;  /* 0x000000ffff107224 */ /* 0x000fe400078e001b */
[----:B------:R-:W-:Y:S02]  /*2b5b0*/  IMAD.MOV.U32 R26, RZ, RZ, R19 ;  /* 0x000000ffff1a7224 */ /* 0x000fe400078e0013 */
[----:B------:R-:W-:-:S15]  /*2b5c0*/  IMAD.MOV.U32 R27, RZ, RZ, R18 ;  /* 0x000000ffff1b7224 */ /* 0x000fde00078e0012 */
[----:B------:R-:W-:-:S01]  /*2b5d0*/  NOP ;  /* 0x0000000000007918 */ /* 0x000fc20000000000 */
[----:B------:R0:W-:Y:S04]  /*2b5e0*/  STL.64 [R1+0x1b0], R8 ;  /* 0x0001b00801007387 */ /* 0x0001e80000100a00 */
[----:B------:R1:W-:Y:S04]  /*2b5f0*/  STL.64 [R1+0x1b8], R10 ;  /* 0x0001b80a01007387 */ /* 0x0003e80000100a00 */
[----:B------:R-:W3:Y:S04]  /*2b600*/  LDL.LU R25, [R1+0x64] ;  /* 0x0000640001197983 */ /* 0x000ee80000300800 */
[----:B------:R-:W2:Y:S04]  /*2b610*/  LDL.LU R19, [R1+0x111c] ;  /* 0x00111c0001137983 */ /* 0x000ea80000300800 */
[----:B------:R-:W4:Y:S04]  /*2b620*/  LDL.LU R18, [R1+0x1118] ;  /* 0x0011180001127983 */ /* 0x000f280000300800 */
[----:B------:R-:W2:Y:S04]  /*2b630*/  LDL.LU R12, [R1+0xa0] ;  /* 0x0000a000010c7983 */ /* 0x000ea80000300800 */
[----:B------:R-:W2:Y:S04]  /*2b640*/  LDL.LU R13, [R1+0xa4] ;  /* 0x0000a400010d7983 */ /* 0x000ea80000300800 */
[----:B------:R-:W2:Y:S04]  /*2b650*/  LDL.LU R14, [R1+0xa8] ;  /* 0x0000a800010e7983 */ /* 0x000ea80000300800 */
[----:B------:R-:W2:Y:S04]  /*2b660*/  LDL.LU R15, [R1+0xac] ;  /* 0x0000ac00010f7983 */ /* 0x000ea80000300800 */
[----:B0-----:R-:W3:Y:S04]  /*2b670*/  LDL.LU R8, [R1+0x70] ;  /* 0x0000700001087983 */ /* 0x001ee80000300800 */
[----:B------:R-:W3:Y:S04]  /*2b680*/  LDL.LU R9, [R1+0x74] ;  /* 0x0000740001097983 */ /* 0x000ee80000300800 */
[----:B-1----:R-:W4:Y:S04]  /*2b690*/  LDL.LU R10, [R1+0x78] ;  /* 0x00007800010a7983 */ /* 0x002f280000300800 */
[----:B------:R-:W4:Y:S04]  /*2b6a0*/  LDL.LU R11, [R1+0x7c] ;  /* 0x00007c00010b7983 */ /* 0x000f280000300800 */
[----:B----4-:R0:W-:Y:S04]  /*2b6b0*/  STL.64 [R1+0x10e8], R10 ;  /* 0x0010e80a01007387 */ /* 0x0101e80000100a00 */
[----:B---3--:R1:W-:Y:S04]  /*2b6c0*/  STL.64 [R1+0x10e0], R8 ;  /* 0x0010e00801007387 */ /* 0x0083e80000100a00 */
[----:B0-----:R-:W3:Y:S04]  /*2b6d0*/  LDL.LU.64 R10, [R1+0x118] ;  /* 0x00011800010a7983 */ /* 0x001ee80000300a00 */
[----:B---3--:R0:W-:Y:S04]  /*2b6e0*/  STL.64 [R1+0x10f8], R10 ;  /* 0x0010f80a01007387 */ /* 0x0081e80000100a00 */
[----:B-1----:R-:W3:Y:S04]  /*2b6f0*/  LDL.LU R8, [R1+0x90] ;  /* 0x0000900001087983 */ /* 0x002ee80000300800 */
[----:B------:R-:W3:Y:S04]  /*2b700*/  LDL.LU R9, [R1+0x94] ;  /* 0x0000940001097983 */ /* 0x000ee80000300800 */
[----:B0-----:R-:W3:Y:S04]  /*2b710*/  LDL.LU R10, [R1+0x98] ;  /* 0x00009800010a7983 */ /* 0x001ee80000300800 */
[----:B------:R-:W3:Y:S04]  /*2b720*/  LDL.LU R11, [R1+0x9c] ;  /* 0x00009c00010b7983 */ /* 0x000ee80000300800 */
[----:B------:R0:W-:Y:S04]  /*2b730*/  STL.64 [R1+0x10d0], R26 ;  /* 0x0010d01a01007387 */ /* 0x0001e80000100a00 */
[----:B------:R1:W-:Y:S04]  /*2b740*/  STL.64 [R1+0x10c8], R24 ;  /* 0x0010c81801007387 */ /* 0x0003e80000100a00 */
[----:B0-----:R-:W4:Y:S04]  /*2b750*/  LDL.LU.64 R26, [R1+0x108] ;  /* 0x00010800011a7983 */ /* 0x001f280000300a00 */
[----:B----4-:R0:W-:Y:S04]  /*2b760*/  STL.64 [R1+0x10f0], R26 ;  /* 0x0010f01a01007387 */ /* 0x0101e80000100a00 */
[----:B-1----:R-:W4:Y:S04]  /*2b770*/  LDL.LU R24, [R1+0x80] ;  /* 0x0000800001187983 */ /* 0x002f280000300800 */
[----:B------:R-:W4:Y:S01]  /*2b780*/  LDL.LU R25, [R1+0x84] ;  /* 0x0000840001197983 */ /* 0x000f220000300800 */
[----:B0-----:R-:W-:-:S02]  /*2b790*/  IMAD.MOV.U32 R26, RZ, RZ, R18 ;  /* 0x000000ffff1a7224 */ /* 0x001fc400078e0012 */
[----:B--2---:R-:W-:Y:S01]  /*2b7a0*/  IMAD.MOV.U32 R27, RZ, RZ, R19 ;  /* 0x000000ffff1b7224 */ /* 0x004fe200078e0013 */
[----:B------:R-:W2:Y:S04]  /*2b7b0*/  LDL.LU R18, [R1+0x1114] ;  /* 0x0011140001127983 */ /* 0x000ea80000300800 */
[----:B------:R-:W2:Y:S04]  /*2b7c0*/  LDL.LU R19, [R1+0x1110] ;  /* 0x0011100001137983 */ /* 0x000ea80000300800 */
[----:B------:R0:W-:Y:S02]  /*2b7d0*/  STL.64 [R1+0x1080], R22 ;  /* 0x0010801601007387 */ /* 0x0001e40000100a00 */
[----:B0-----:R-:W-:-:S02]  /*2b7e0*/  IMAD.MOV.U32 R22, RZ, RZ, R17 ;  /* 0x000000ffff167224 */ /* 0x001fc400078e0011 */
[----:B------:R-:W-:-:S05]  /*2b7f0*/  IMAD.MOV.U32 R23, RZ, RZ, R16 ;  /* 0x000000ffff177224 */ /* 0x000fca00078e0010 */
[----:B------:R0:W-:Y:S04]  /*2b800*/  STL.64 [R1+0x10a8], R22 ;  /* 0x0010a81601007387 */ /* 0x0001e80000100a00 */
[----:B------:R-:W3:Y:S04]  /*2b810*/  LDL.LU R20, [R1+0x50] ;  /* 0x0000500001147983 */ /* 0x000ee80000300800 */
[----:B------:R-:W3:Y:S04]  /*2b820*/  LDL.LU R21, [R1+0x54] ;  /* 0x0000540001157983 */ /* 0x000ee80000300800 */
[----:B0-----:R-:W4:Y:S04]  /*2b830*/  LDL.LU R22, [R1+0x58] ;  /* 0x0000580001167983 */ /* 0x001f280000300800 */
[----:B------:R-:W4:Y:S01]  /*2b840*/  LDL.LU R23, [R1+0x5c] ;  /* 0x00005c0001177983 */ /* 0x000f220000300800 */
[----:B--2---:R-:W-:Y:S03]  /*2b850*/  HMMA.16816.F32.BF16 R12, R4, R18, R12 ;  /* 0x00000012040c723c */ /* 0x004fe6000004180c */
[----:B----4-:R0:W-:Y:S04]  /*2b860*/  STL.64 [R1+0x10c0], R22 ;  /* 0x0010c01601007387 */ /* 0x0101e80000100a00 */
[----:B---3--:R-:W-:Y:S04]  /*2b870*/  STL.64 [R1+0x10b8], R20 ;  /* 0x0010b81401007387 */ /* 0x008fe80000100a00 */
[----:B0-----:R-:W2:-:S12]  /*2b880*/  LDL.LU.64 R22, [R1+0xe8] ;  /* 0x0000e80001167983 */ /* 0x001e980000300a00 */
[----:B------:R-:W-:Y:S04]  /*2b890*/  STL.64 [R1+0x1a0], R12 ;  /* 0x0001a00c01007387 */ /* 0x000fe80000100a00 */
[----:B------:R0:W-:Y:S04]  /*2b8a0*/  STL.64 [R1+0x1a8], R14 ;  /* 0x0001a80e01007387 */ /* 0x0001e80000100a00 */
[----:B0-----:R-:W3:Y:S04]  /*2b8b0*/  LDL.LU.64 R14, [R1+0x1108] ;  /* 0x00110800010e7983 */ /* 0x001ee80000300a00 */
[----:B------:R-:W4:Y:S01]  /*2b8c0*/  LDL.LU R13, [R1+0x1100] ;  /* 0x00110000010d7983 */ /* 0x000f220000300800 */
[----:B---3--:R-:W-:-:S15]  /*2b8d0*/  HMMA.16816.F32.BF16 R8, R4, R14, R8 ;  /* 0x0000000e0408723c */ /* 0x008fde0000041808 */
[----:B------:R-:W-:-:S08]  /*2b8e0*/  NOP ;  /* 0x0000000000007918 */ /* 0x000fd00000000000 */
[----:B------:R-:W-:Y:S04]  /*2b8f0*/  STL.64 [R1+0x190], R8 ;  /* 0x0001900801007387 */ /* 0x000fe80000100a00 */
[----:B------:R0:W-:Y:S04]  /*2b900*/  STL.64 [R1+0x198], R10 ;  /* 0x0001980a01007387 */ /* 0x0001e80000100a00 */
[----:B0-----:R-:W3:Y:S02]  /*2b910*/  LDL.LU.64 R10, [R1+0x10f8] ;  /* 0x0010f800010a7983 */ /* 0x001ee40000300a00 */
[----:B---3--:R-:W-:Y:S06]  /*2b920*/  HMMA.16816.F32.BF16 R24, R4, R10, R24 ;  /* 0x0000000a0418723c */ /* 0x008fec0000041818 */
[----:B------:R-:W-:-:S02]  /*2b930*/  IMAD.MOV.U32 R17, RZ, RZ, R10 ;  /* 0x000000ffff117224 */ /* 0x000fc400078e000a */
[----:B------:R-:W-:-:S15]  /*2b940*/  IMAD.MOV.U32 R16, RZ, RZ, R11 ;  /* 0x000000ffff107224 */ /* 0x000fde00078e000b */
[----:B------:R-:W-:Y:S04]  /*2b950*/  STL.64 [R1+0x180], R24 ;  /* 0x0001801801007387 */ /* 0x000fe80000100a00 */
[----:B------:R0:W-:Y:S04]  /*2b960*/  STL.64 [R1+0x188], R26 ;  /* 0x0001881a01007387 */ /* 0x0001e80000100a00 */
[----:B0-----:R-:W3:Y:S04]  /*2b970*/  LDL.LU.64 R26, [R1+0x10f0] ;  /* 0x0010f000011a7983 */ /* 0x001ee80000300a00 */
[----:B------:R-:W3:Y:S04]  /*2b980*/  LDL.LU.64 R10, [R1+0x10e8] ;  /* 0x0010e800010a7983 */ /* 0x000ee80000300a00 */
[----:B------:R-:W3:Y:S04]  /*2b990*/  LDL.LU.64 R8, [R1+0x10e0] ;  /* 0x0010e00001087983 */ /* 0x000ee80000300a00 */
[----:B------:R-:W-:Y:S04]  /*2b9a0*/  STL.64 [R1+0x1078], R18 ;  /* 0x0010781201007387 */ /* 0x000fe80000100a00 */
[----:B------:R0:W-:Y:S04]  /*2b9b0*/  STL.64 [R1+0x1070], R16 ;  /* 0x0010701001007387 */ /* 0x0001e80000100a00 */
[----:B0-----:R-:W2:Y:S04]  /*2b9c0*/  LDL.LU R16, [R1+0x30] ;  /* 0x0000300001107983 */ /* 0x001ea80000300800 */
[----:B------:R-:W2:Y:S04]  /*2b9d0*/  LDL.LU R17, [R1+0x34] ;  /* 0x0000340001117983 */ /* 0x000ea80000300800 */
[----:B------:R-:W4:Y:S01]  /*2b9e0*/  LDL.LU R18, [R1+0x38] ;  /* 0x0000380001127983 */ /* 0x000f220000300800 */
[----:B------:R-:W-:Y:S01]  /*2b9f0*/  IMAD.MOV.U32 R19, RZ, RZ, R29 ;  /* 0x000000ffff137224 */ /* 0x000fe200078e001d */
[----:B---3--:R-:W-:Y:S06]  /*2ba00*/  HMMA.16816.F32.BF16 R8, R4, R26, R8 ;  /* 0x0000001a0408723c */ /* 0x008fec0000041808 */
[----:B------:R-:W-:Y:S01]  /*2ba10*/  IMAD.MOV.U32 R12, RZ, RZ, R27 ;  /* 0x000000ffff0c7224 */ /* 0x000fe200078e001b */
[----:B----4-:R-:W-:Y:S04]  /*2ba20*/  STL.64 [R1+0x1090], R18 ;  /* 0x0010901201007387 */ /* 0x010fe80000100a00 */
[----:B--2---:R-:W-:-:S12]  /*2ba30*/  STL.64 [R1+0x1088], R16 ;  /* 0x0010881001007387 */ /* 0x004fd80000100a00 */
[----:B------:R0:W-:Y:S04]  /*2ba40*/  STL.64 [R1+0x170], R8 ;  /* 0x0001700801007387 */ /* 0x0001e80000100a00 */
[----:B------:R1:W-:Y:S04]  /*2ba50*/  STL.64 [R1+0x178], R10 ;  /* 0x0001780a01007387 */ /* 0x0003e80000100a00 */
[----:B0-----:R-:W2:Y:S01]  /*2ba60*/  LDL.LU R8, [R1+0x10d8] ;  /* 0x0010d80001087983 */ /* 0x001ea20000300800 */
[----:B-1----:R-:W-:-:S03]  /*2ba70*/  IMAD.MOV.U32 R11, RZ, RZ, R26 ;  /* 0x000000ffff0b7224 */ /* 0x002fc600078e001a */
[----:B------:R-:W3:Y:S04]  /*2ba80*/  LDL.LU.64 R26, [R1+0x10d0] ;  /* 0x0010d000011a7983 */ /* 0x000ee80000300a00 */
[----:B------:R-:W3:Y:S01]  /*2ba90*/  LDL.LU.64 R24, [R1+0x10c8] ;  /* 0x0010c80001187983 */ /* 0x000ee20000300a00 */
[----:B------:R-:W-:Y:S02]  /*2baa0*/  IMAD.MOV.U32 R9, RZ, RZ, R22 ;  /* 0x000000ffff097224 */ /* 0x000fe400078e0016 */
[----:B------:R-:W-:Y:S02]  /*2bab0*/  IMAD.MOV.U32 R10, RZ, RZ, R23 ;  /* 0x000000ffff0a7224 */ /* 0x000fe400078e0017 */
[----:B------:R-:W-:Y:S02]  /*2bac0*/  IMAD.MOV.U32 R18, RZ, RZ, R2 ;  /* 0x000000ffff127224 */ /* 0x000fe400078e0002 */
[----:B------:R-:W-:Y:S01]  /*2bad0*/  IMAD.MOV.U32 R19, RZ, RZ, R0 ;  /* 0x000000ffff137224 */ /* 0x000fe200078e0000 */
[----:B---3--:R-:W-:Y:S01]  /*2bae0*/  HMMA.16816.F32.BF16 R24, R4, R22, R24 ;  /* 0x000000160418723c */ /* 0x008fe20000041818 */
[----:B------:R-:W3:Y:S04]  /*2baf0*/  LDL.LU.64 R22, [R1+0x10c0] ;  /* 0x0010c00001167983 */ /* 0x000ee80000300a00 */
[----:B------:R-:W3:-:S15]  /*2bb00*/  LDL.LU.64 R20, [R1+0x10b8] ;  /* 0x0010b80001147983 */ /* 0x000ede0000300a00 */
[----:B------:R-:W-:-:S04]  /*2bb10*/  NOP ;  /* 0x0000000000007918 */ /* 0x000fc80000000000 */
[----:B------:R-:W-:Y:S02]  /*2bb20*/  IMAD.MOV.U32 R2, RZ, RZ, R26 ;  /* 0x000000ffff027224 */ /* 0x000fe400078e001a */
[----:B------:R-:W-:Y:S02]  /*2bb30*/  IMAD.MOV.U32 R0, RZ, RZ, R27 ;  /* 0x000000ffff007224 */ /* 0x000fe400078e001b */
[----:B------:R-:W3:Y:S01]  /*2bb40*/  LDL.LU.64 R26, [R1+0x10b0] ;  /* 0x0010b000011a7983 */ /* 0x000ee20000300a00 */
[----:B------:R-:W-:Y:S02]  /*2bb50*/  IMAD.MOV.U32 R16, RZ, RZ, R28 ;  /* 0x000000ffff107224 */ /* 0x000fe400078e001c */
[----:B------:R-:W-:Y:S02]  /*2bb60*/  IMAD.MOV.U32 R17, RZ, RZ, R3 ;  /* 0x000000ffff117224 */ /* 0x000fe400078e0003 */
[----:B------:R-:W-:Y:S02]  /*2bb70*/  IMAD.MOV.U32 R28, RZ, RZ, R24 ;  /* 0x000000ffff1c7224 */ /* 0x000fe400078e0018 */
[----:B------:R-:W-:Y:S01]  /*2bb80*/  IMAD.MOV.U32 R3, RZ, RZ, R25 ;  /* 0x000000ffff037224 */ /* 0x000fe200078e0019 */
[----:B---3--:R-:W-:Y:S01]  /*2bb90*/  HMMA.16816.F32.BF16 R4, R4, R26, R20 ;  /* 0x0000001a0404723c */ /* 0x008fe20000041814 */
[----:B------:R-:W3:Y:S04]  /*2bba0*/  LDL.LU.64 R22, [R1+0x10a8] ;  /* 0x0010a80001167983 */ /* 0x000ee80000300a00 */
[----:B------:R-:W3:Y:S04]  /*2bbb0*/  LDL.LU.64 R26, [R1+0x10a0] ;  /* 0x0010a000011a7983 */ /* 0x000ee80000300a00 */
[----:B------:R-:W3:-:S14]  /*2bbc0*/  LDL.LU.64 R24, [R1+0x1098] ;  /* 0x0010980001187983 */ /* 0x000edc0000300a00 */
[----:B------:R-:W-:Y:S04]  /*2bbd0*/  STL.64 [R1+0xc0], R4 ;  /* 0x0000c00401007387 */ /* 0x000fe80000100a00 */
[----:B------:R0:W-:Y:S04]  /*2bbe0*/  STL.64 [R1+0xc8], R6 ;  /* 0x0000c80601007387 */ /* 0x0001e80000100a00 */
[----:B0-----:R-:W4:Y:S01]  /*2bbf0*/  LDL R7, [R1+0x2f0] ;  /* 0x0002f00001077983 */ /* 0x001f220000100800 */
[----:B---3--:R-:W-:Y:S03]  /*2bc00*/  HMMA.16816.F32.BF16 R20, R24, R22, R16 ;  /* 0x000000161814723c */ /* 0x008fe60000041810 */
[----:B------:R-:W3:Y:S04]  /*2bc10*/  LDL.LU.64 R18, [R1+0x1090] ;  /* 0x0010900001127983 */ /* 0x000ee80000300a00 */
[----:B------:R-:W3:-:S15]  /*2bc20*/  LDL.LU.64 R16, [R1+0x1088] ;  /* 0x0010880001107983 */ /* 0x000ede0000300a00 */
[----:B------:R-:W-:-:S01]  /*2bc30*/  NOP ;  /* 0x0000000000007918 */ /* 0x000fc20000000000 */
[----:B------:R-:W-:Y:S04]  /*2bc40*/  STL.64 [R1+0xb0], R20 ;  /* 0x0000b01401007387 */ /* 0x000fe80000100a00 */
[----:B------:R0:W-:Y:S04]  /*2bc50*/  STL.64 [R1+0xb8], R22 ;  /* 0x0000b81601007387 */ /* 0x0001e80000100a00 */
[----:B0-----:R-:W3:Y:S02]  /*2bc60*/  LDL.LU.64 R22, [R1+0x1080] ;  /* 0x0010800001167983 */ /* 0x001ee40000300a00 */
[----:B---3--:R-:W-:Y:S02]  /*2bc70*/  HMMA.16816.F32.BF16 R20, R24, R22, R16 ;  /* 0x000000161814723c */ /* 0x008fe40000041810 */
[----:B------:R-:W3:Y:S04]  /*2bc80*/  LDL.LU.64 R18, [R1+0x1078] ;  /* 0x0010780001127983 */ /* 0x000ee80000300a00 */
[----:B------:R-:W2:-:S15]  /*2bc90*/  LDL.LU.64 R16, [R1+0x1070] ;  /* 0x0010700001107983 */ /* 0x000e9e0000300a00 */
        /* <DEDUP_REMOVED lines=9> */
[----:B0-----:R-:W3:Y:S04]  /*2bd30*/  LDL.LU.64 R22, [R1+0x1058] ;  /* 0x0010580001167983 */ /* 0x001ee80000300a00 */
[----:B------:R-:W3:Y:S02]  /*2bd40*/  LDL.LU.64 R20, [R1+0x1050] ;  /* 0x0010500001147983 */ /* 0x000ee40000300a00 */
[----:B---3--:R-:W-:-:S15]  /*2bd50*/  HMMA.16816.F32.BF16 R20, R24, R14, R20 ;  /* 0x0000000e1814723c */ /* 0x008fde0000041814 */
[----:B------:R-:W-:-:S08]  /*2bd60*/  NOP ;  /* 0x0000000000007918 */ /* 0x000fd00000000000 */
[----:B------:R-:W-:Y:S04]  /*2bd70*/  STL.64 [R1+0x80], R20 ;  /* 0x0000801401007387 */ /* 0x000fe80000100a00 */
[----:B------:R-:W-:Y:S04]  /*2bd80*/  STL.64 [R1+0x88], R22 ;  /* 0x0000881601007387 */ /* 0x000fe80000100a00 */
[----:B----4-:R-:W0:Y:S04]  /*2bd90*/  LDSM.16.MT88.4 R20, [R7+UR5+0x11800] ;  /* 0x011800050714783b */ /* 0x010e280008004200 */
[----:B0-----:R-:W-:Y:S04]  /*2bda0*/  STL.64 [R1+0x1000], R22 ;  /* 0x0010001601007387 */ /* 0x001fe80000100a00 */
[----:B------:R-:W-:Y:S04]  /*2bdb0*/  STL.64 [R1+0xff8], R20 ;  /* 0x000ff81401007387 */ /* 0x000fe80000100a00 */
[----:B------:R-:W0:Y:S02]  /*2bdc0*/  LDSM.16.M88.4 R20, [R13+UR5+0x80] ;  /* 0x000080050d14783b */ /* 0x000e240008000200 */
[----:B0-----:R-:W-:-:S02]  /*2bdd0*/  IMAD.MOV.U32 R5, RZ, RZ, R20 ;  /* 0x000000ffff057224 */ /* 0x001fc400078e0014 */
[----:B------:R-:W-:Y:S01]  /*2bde0*/  IMAD.MOV.U32 R4, RZ, RZ, R21 ;  /* 0x000000ffff047224 */ /* 0x000fe200078e0015 */
[----:B------:R-:W-:Y:S04]  /*2bdf0*/  STL.64 [R1+0x50], R20 ;  /* 0x0000501401007387 */ /* 0x000fe80000100a00 */
[----:B------:R-:W-:Y:S04]  /*2be00*/  STL.64 [R1+0x58], R22 ;  /* 0x0000581601007387 */ /* 0x000fe80000100a00 */
[----:B------:R-:W-:Y:S04]  /*2be10*/  STL [R1+0x1010], R7 ;  /* 0x0010100701007387 */ /* 0x000fe80000100800 */
[----:B------:R-:W0:Y:S04]  /*2be20*/  LDSM.16.M88.4 R20, [R13+UR5+0x2080] ;  /* 0x002080050d14783b */ /* 0x000e280008000200 */
[----:B------:R-:W-:Y:S04]  /*2be30*/  STL.64 [R1+0x1008], R4 ;  /* 0x0010080401007387 */ /* 0x000fe80000100a00 */
[----:B------:R-:W1:Y:S04]  /*2be40*/  LDSM.16.M88.4 R4, [R13+UR5+0x4080] ;  /* 0x004080050d04783b */ /* 0x000e680008000200 */
[----:B0-----:R-:W-:Y:S04]  /*2be50*/  STL.64 [R1+0x40], R20 ;  /* 0x0000401401007387 */ /* 0x001fe80000100a00 */
[----:B------:R-:W-:Y:S04]  /*2be60*/  STL.64 [R1+0x48], R22 ;  /* 0x0000481601007387 */ /* 0x000fe80000100a00 */
[----:B-1----:R-:W-:Y:S04]  /*2be70*/  STL.64 [R1+0x30], R4 ;  /* 0x0000300401007387 */ /* 0x002fe80000100a00 */
[----:B------:R-:W-:Y:S04]  /*2be80*/  STL.64 [R1+0x38], R6 ;  /* 0x0000380601007387 */ /* 0x000fe80000100a00 */
[----:B------:R-:W0:Y:S04]  /*2be90*/  LDSM.16.M88.4 R4, [R13+UR5+0x8080] ;  /* 0x008080050d04783b */ /* 0x000e280008000200 */
[----:B------:R-:W1:Y:S04]  /*2bea0*/  LDSM.16.M88.4 R20, [R13+UR5+0x6080] ;  /* 0x006080050d14783b */ /* 0x000e680008000200 */
[----:B0-----:R-:W-:Y:S04]  /*2beb0*/  STL.64 [R1+0x10], R4 ;  /* 0x0000100401007387 */ /* 0x001fe80000100a00 */
[----:B-1----:R-:W-:Y:S04]  /*2bec0*/  STL.64 [R1+0x20], R20 ;  /* 0x0000201401007387 */ /* 0x002fe80000100a00 */
[----:B------:R-:W-:Y:S04]  /*2bed0*/  STL.64 [R1+0x28], R22 ;  /* 0x0000281601007387 */ /* 0x000fe80000100a00 */
[----:B------:R-:W0:Y:S01]  /*2bee0*/  LDSM.16.M88.4 R20, [R13+UR5+0xa080] ;  /* 0x00a080050d14783b */ /* 0x000e220008000200 */
[----:B------:R-:W-:-:S03]  /*2bef0*/  IMAD.MOV.U32 R29, RZ, RZ, R7 ;  /* 0x000000ffff1d7224 */ /* 0x000fc600078e0007 */
[----:B------:R1:W-:Y:S01]  /*2bf00*/  STL [R1+0x18], R6 ;  /* 0x0000180601007387 */ /* 0x0003e20000100800 */
[----:B------:R-:W-:-:S03]  /*2bf10*/  IMAD.MOV.U32 R7, RZ, RZ, R10 ;  /* 0x000000ffff077224 */ /* 0x000fc600078e000a */
[----:B------:R3:W-:Y:S01]  /*2bf20*/  STL [R1+0xe5c], R29 ;  /* 0x000e5c1d01007387 */ /* 0x0007e20000100800 */
[----:B-1----:R-:W-:-:S03]  /*2bf30*/  IMAD.MOV.U32 R6, RZ, RZ, R9 ;  /* 0x000000ffff067224 */ /* 0x002fc600078e0009 */
[----:B---3--:R-:W3:Y:S04]  /*2bf40*/  LDL R29, [R1+0x2f4] ;  /* 0x0002f400011d7983 */ /* 0x008ee80000100800 */
[----:B------:R-:W4:Y:S04]  /*2bf50*/  LDL.LU R9, [R1+0x104c] ;  /* 0x00104c0001097983 */ /* 0x000f280000300800 */
[----:B0-----:R-:W-:Y:S04]  /*2bf60*/  STL.64 [R1], R20 ;  /* 0x0000001401007387 */ /* 0x001fe80000100a00 */
[----:B------:R-:W-:Y:S04]  /*2bf70*/  STL.64 [R1+0x8], R22 ;  /* 0x0000081601007387 */ /* 0x000fe80000100a00 */
[----:B------:R-:W3:Y:S04]  /*2bf80*/  LDL.LU R10, [R1+0x1048] ;  /* 0x00104800010a7983 */ /* 0x000ee80000300800 */
[----:B------:R0:W-:Y:S02]  /*2bf90*/  STL.64 [R1+0x1028], R6 ;  /* 0x0010280601007387 */ /* 0x0001e40000100a00 */
[----:B0-----:R-:W-:-:S02]  /*2bfa0*/  IMAD.MOV.U32 R6, RZ, RZ, R11 ;  /* 0x000000ffff067224 */ /* 0x001fc400078e000b */
[----:B------:R-:W-:Y:S01]  /*2bfb0*/  IMAD.MOV.U32 R7, RZ, RZ, R12 ;  /* 0x000000ffff077224 */ /* 0x000fe200078e000c */
[----:B------:R-:W3:Y:S04]  /*2bfc0*/  LDL.LU R11, [R1+0x1044] ;  /* 0x00104400010b7983 */ /* 0x000ee80000300800 */
[----:B------:R-:W3:Y:S04]  /*2bfd0*/  LDL.LU R12, [R1+0x1040] ;  /* 0x00104000010c7983 */ /* 0x000ee80000300800 */
[----:B------:R2:W-:Y:S02]  /*2bfe0*/  STL.64 [R1+0x1030], R6 ;  /* 0x0010300601007387 */ /* 0x0005e40000100a00 */
[----:B--2---:R-:W-:-:S02]  /*2bff0*/  IMAD.MOV.U32 R6, RZ, RZ, R17 ;  /* 0x000000ffff067224 */ /* 0x004fc400078e0011 */
[----:B------:R-:W-:Y:S02]  /*2c000*/  IMAD.MOV.U32 R7, RZ, RZ, R16 ;  /* 0x000000ffff077224 */ /* 0x000fe400078e0010 */
[----:B------:R-:W0:Y:S04]  /*2c010*/  LDSM.16.M88.4 R16, [R13+UR5+0xc080] ;  /* 0x00c080050d10783b */ /* 0x000e280008000200 */
[----:B0-----:R-:W-:Y:S04]  /*2c020*/  STL [R1+0xe40], R18 ;  /* 0x000e401201007387 */ /* 0x001fe80000100800 */
[----:B------:R-:W-:Y:S04]  /*2c030*/  STL [R1+0xe3c], R19 ;  /* 0x000e3c1301007387 */ /* 0x000fe80000100800 */
[----:B------:R0:W-:Y:S04]  /*2c040*/  STL.64 [R1+0x1038], R16 ;  /* 0x0010381001007387 */ /* 0x0001e80000100a00 */
[----:B0-----:R-:W2:Y:S04]  /*2c050*/  LDL.LU R16, [R1+0x150] ;  /* 0x0001500001107983 */ /* 0x001ea80000300800 */
[----:B------:R-:W2:Y:S04]  /*2c060*/  LDL.LU R17, [R1+0x154] ;  /* 0x0001540001117983 */ /* 0x000ea80000300800 */
[----:B------:R-:W2:Y:S01]  /*2c070*/  LDL.LU R18, [R1+0x158] ;  /* 0x0001580001127983 */ /* 0x000ea20000300800 */
[----:B------:R-:W-:-:S02]  /*2c080*/  IMAD.MOV.U32 R23, RZ, RZ, R8 ;  /* 0x000000ffff177224 */ /* 0x000fc400078e0008 */
[----:B----4-:R-:W-:Y:S02]  /*2c090*/  IMAD.MOV.U32 R22, RZ, RZ, R9 ;  /* 0x000000ffff167224 */ /* 0x010fe400078e0009 */
[----:B---3--:R-:W-:Y:S02]  /*2c0a0*/  IMAD.MOV.U32 R21, RZ, RZ, R10 ;  /* 0x000000ffff157224 */ /* 0x008fe400078e000a */
[----:B------:R-:W-:Y:S02]  /*2c0b0*/  IMAD.MOV.U32 R19, RZ, RZ, R12 ;  /* 0x000000ffff137224 */ /* 0x000fe400078e000c */
[----:B------:R-:W-:Y:S01]  /*2c0c0*/  IMAD.MOV.U32 R20, RZ, RZ, R11 ;  /* 0x000000ffff147224 */ /* 0x000fe200078e000b */
[----:B------:R-:W0:Y:S04]  /*2c0d0*/  LDSM.16.M88.4 R12, [R13+UR5+0xe080] ;  /* 0x00e080050d0c783b */ /* 0x000e280008000200 */
[----:B------:R-:W1:Y:S04]  /*2c0e0*/  LDSM.16.MT88.4 R8, [R29+UR5+0x11800] ;  /* 0x011800051d08783b */ /* 0x000e680008004200 */
[----:B------:R-:W-:Y:S04]  /*2c0f0*/  STL.64 [R1+0x1020], R22 ;  /* 0x0010201601007387 */ /* 0x000fe80000100a00 */
[----:B------:R3:W-:Y:S04]  /*2c100*/  STL.64 [R1+0x1018], R20 ;  /* 0x0010181401007387 */ /* 0x0007e80000100a00 */
[----:B---3--:R-:W3:Y:S04]  /*2c110*/  LDL.LU R20, [R1+0xf0] ;  /* 0x0000f00001147983 */ /* 0x008ee80000300800 */
[----:B------:R-:W3:Y:S04]  /*2c120*/  LDL.LU R21, [R1+0xf4] ;  /* 0x0000f40001157983 */ /* 0x000ee80000300800 */
[----:B------:R-:W3:Y:S04]  /*2c130*/  LDL.LU R22, [R1+0xf8] ;  /* 0x0000f80001167983 */ /* 0x000ee80000300800 */
[----:B------:R-:W3:Y:S04]  /*2c140*/  LDL.LU R23, [R1+0xfc] ;  /* 0x0000fc0001177983 */ /* 0x000ee80000300800 */
[----:B0-----:R-:W-:Y:S04]  /*2c150*/  STL [R1+0xe44], R14 ;  /* 0x000e440e01007387 */ /* 0x001fe80000100800 */
[----:B------:R-:W-:Y:S04]  /*2c160*/  STL [R1+0xe38], R15 ;  /* 0x000e380f01007387 */ /* 0x000fe80000100800 */
[----:B-1----:R0:W-:Y:S04]  /*2c170*/  STL [R1+0xf54], R8 ;  /* 0x000f540801007387 */ /* 0x0021e80000100800 */
[----:B------:R1:W-:Y:S04]  /*2c180*/  STL [R1+0xf50], R9 ;  /* 0x000f500901007387 */ /* 0x0003e80000100800 */
[----:B------:R4:W-:Y:S04]  /*2c190*/  STL [R1+0xf4c], R10 ;  /* 0x000f4c0a01007387 */ /* 0x0009e80000100800 */
[----:B------:R4:W-:Y:S04]  /*2c1a0*/  STL [R1+0xf48], R11 ;  /* 0x000f480b01007387 */ /* 0x0009e80000100800 */
[----:B0-----:R-:W3:Y:S04]  /*2c1b0*/  LDL.LU R8, [R1+0x130] ;  /* 0x0001300001087983 */ /* 0x001ee80000300800 */
[----:B-1----:R-:W3:Y:S04]  /*2c1c0*/  LDL.LU R9, [R1+0x134] ;  /* 0x0001340001097983 */ /* 0x002ee80000300800 */
[----:B----4-:R-:W3:Y:S04]  /*2c1d0*/  LDL.LU R10, [R1+0x138] ;  /* 0x00013800010a7983 */ /* 0x010ee80000300800 */
[----:B------:R-:W3:Y:S01]  /*2c1e0*/  LDL.LU R11, [R1+0x13c] ;  /* 0x00013c00010b7983 */ /* 0x000ee20000300800 */
[----:B--2---:R-:W-:Y:S03]  /*2c1f0*/  HMMA.16816.F32.BF16 R4, R24, R6, R16 ;  /* 0x000000061804723c */ /* 0x004fe60000041810 */
[----:B------:R-:W2:-:S15]  /*2c200*/  LDL.LU.64 R16, [R1+0x1038] ;  /* 0x0010380001107983 */ /* 0x000e9e0000300a00 */
[----:B------:R-:W-:-:S05]  /*2c210*/  NOP ;  /* 0x0000000000007918 */ /* 0x000fca0000000000 */
[----:B------:R3:W-:Y:S01]  /*2c220*/  STL.64 [R1+0x70], R4 ;  /* 0x0000700401007387 */ /* 0x0007e20000100a00 */
[----:B------:R-:W-:Y:S02]  /*2c230*/  IMAD.MOV.U32 R18, RZ, RZ, R6 ;  /* 0x000000ffff127224 */ /* 0x000fe400078e0006 */
[----:B------:R-:W-:Y:S02]  /*2c240*/  IMAD.MOV.U32 R19, RZ, RZ, R7 ;  /* 0x000000ffff137224 */ /* 0x000fe400078e0007 */
[----:B------:R-:W3:Y:S04]  /*2c250*/  LDL.LU.64 R6, [R1+0x1030] ;  /* 0x0010300001067983 */ /* 0x000ee80000300a00 */
[----:B------:R-:W-:Y:S01]  /*2c260*/  STL [R1+0xf74], R18 ;  /* 0x000f741201007387 */ /* 0x000fe20000100800 */
[----:B---3--:R-:W-:-:S15]  /*2c270*/  HMMA.16816.F32.BF16 R4, R24, R6, R8 ;  /* 0x000000061804723c */ /* 0x008fde0000041808 */
[----:B------:R-:W-:-:S09]  /*2c280*/  NOP ;  /* 0x0000000000007918 */ /* 0x000fd20000000000 */
[----:B------:R-:W-:Y:S02]  /*2c290*/  IMAD.MOV.U32 R10, RZ, RZ, R6 ;  /* 0x000000ffff0a7224 */ /* 0x000fe400078e0006 */
[----:B------:R-:W-:Y:S02]  /*2c2a0*/  IMAD.MOV.U32 R11, RZ, RZ, R7 ;  /* 0x000000ffff0b7224 */ /* 0x000fe400078e0007 */
[----:B------:R-:W3:Y:S01]  /*2c2b0*/  LDL.LU.64 R6, [R1+0x1028] ;  /* 0x0010280001067983 */ /* 0x000ee20000300a00 */
[----:B------:R-:W-:Y:S02]  /*2c2c0*/  IMAD.MOV.U32 R8, RZ, RZ, R4 ;  /* 0x000000ffff087224 */ /* 0x000fe400078e0004 */
[----:B------:R-:W-:-:S03]  /*2c2d0*/  IMAD.MOV.U32 R9, RZ, RZ, R5 ;  /* 0x000000ffff097224 */ /* 0x000fc600078e0005 */
[----:B------:R-:W-:Y:S04]  /*2c2e0*/  STL [R1+0xf64], R8 ;  /* 0x000f640801007387 */ /* 0x000fe80000100800 */
[----:B------:R-:W-:Y:S04]  /*2c2f0*/  STL [R1+0xf60], R9 ;  /* 0x000f600901007387 */ /* 0x000fe80000100800 */
[----:B------:R0:W-:Y:S04]  /*2c300*/  STL [R1+0xf5c], R10 ;  /* 0x000f5c0a01007387 */ /* 0x0001e80000100800 */
[----:B------:R1:W-:Y:S04]  /*2c310*/  STL [R1+0xf58], R11 ;  /* 0x000f580b01007387 */ /* 0x0003e80000100800 */
[----:B0-----:R-:W4:Y:S04]  /*2c320*/  LDL.LU R10, [R1+0x128] ;  /* 0x00012800010a7983 */ /* 0x001f280000300800 */
[----:B-1----:R-:W4:Y:S01]  /*2c330*/  LDL.LU R11, [R1+0x12c] ;  /* 0x00012c00010b7983 */ /* 0x002f220000300800 */
[----:B---3--:R-:W-:Y:S03]  /*2c340*/  HMMA.16816.F32.BF16 R4, R24, R6, R20 ;  /* 0x000000061804723c */ /* 0x008fe60000041814 */
[----:B------:R-:W4:Y:S04]  /*2c350*/  LDL.LU.64 R22, [R1+0x1020] ;  /* 0x0010200001167983 */ /* 0x000f280000300a00 */
[----:B------:R-:W4:-:S15]  /*2c360*/  LDL.LU.64 R20, [R1+0x1018] ;  /* 0x0010180001147983 */ /* 0x000f1e0000300a00 */
[----:B------:R-:W-:-:S01]  /*2c370*/  NOP ;  /* 0x0000000000007918 */ /* 0x000fc20000000000 */
[----:B------:R-:W-:Y:S04]  /*2c380*/  STL [R1+0x154], R5 ;  /* 0x0001540501007387 */ /* 0x000fe80000100800 */
[----:B------:R0:W-:Y:S01]  /*2c390*/  STL.64 [R1+0x158], R6 ;  /* 0x0001580601007387 */ /* 0x0001e20000100a00 */
[----:B------:R-:W-:-:S03]  /*2c3a0*/  IMAD.MOV.U32 R18, RZ, RZ, R4 ;  /* 0x000000ffff127224 */ /* 0x000fc600078e0004 */
[----:B0-----:R-:W3:Y:S04]  /*2c3b0*/  LDL.LU R7, [R1+0x1010] ;  /* 0x0010100001077983 */ /* 0x001ee80000300800 */
[----:B------:R-:W4:Y:S04]  /*2c3c0*/  LDL.LU.64 R4, [R1+0x1008] ;  /* 0x0010080001047983 */ /* 0x000f280000300a00 */
[----:B------:R-:W-:Y:S04]  /*2c3d0*/  STL.64 [R1+0xf90], R18 ;  /* 0x000f901201007387 */ /* 0x000fe80000100a00 */
[----:B--2---:R4:W-:Y:S02]  /*2c3e0*/  STL.64 [R1+0xf88], R16 ;  /* 0x000f881001007387 */ /* 0x0049e40000100a00 */
[----:B----4-:R-:W-:-:S02]  /*2c3f0*/  IMAD.MOV.U32 R16, RZ, RZ, R5 ;  /* 0x000000ffff107224 */ /* 0x010fc400078e0005 */
[----:B------:R-:W-:Y:S02]  /*2c400*/  IMAD.MOV.U32 R17, RZ, RZ, R4 ;  /* 0x000000ffff117224 */ /* 0x000fe400078e0004 */
[----:B---3--:R-:W0:Y:S01]  /*2c410*/  LDSM.16.MT88.4 R4, [R7+UR5+0x11c00] ;  /* 0x011c00050704783b */ /* 0x008e220008004200 */
[----:B------:R-:W-:Y:S03]  /*2c420*/  HMMA.16816.F32.BF16 R24, R24, R10, R20 ;  /* 0x0000000a1818723c */ /* 0x000fe60000041814 */
[----:B0-----:R0:W-:Y:S04]  /*2c430*/  STL [R1+0xeb4], R4 ;  /* 0x000eb40401007387 */ /* 0x0011e80000100800 */
[----:B------:R1:W-:Y:S04]  /*2c440*/  STL [R1+0xeb0], R5 ;  /* 0x000eb00501007387 */ /* 0x0003e80000100800 */
[----:B------:R2:W-:Y:S04]  /*2c450*/  STL [R1+0xeac], R6 ;  /* 0x000eac0601007387 */ /* 0x0005e80000100800 */
[----:B------:R3:W-:Y:S04]  /*2c460*/  STL [R1+0xea8], R7 ;  /* 0x000ea80701007387 */ /* 0x0007e80000100800 */
[----:B0-----:R-:W4:Y:S04]  /*2c470*/  LDL.LU R4, [R1+0x140] ;  /* 0x0001400001047983 */ /* 0x001f280000300800 */
[----:B-1----:R-:W4:Y:S04]  /*2c480*/  LDL.LU R5, [R1+0x144] ;  /* 0x0001440001057983 */ /* 0x002f280000300800 */
[----:B--2---:R-:W4:Y:S04]  /*2c490*/  LDL.LU R6, [R1+0x148] ;  /* 0x0001480001067983 */ /* 0x004f280000300800 */
[----:B---3--:R-:W4:Y:S04]  /*2c4a0*/  LDL.LU R7, [R1+0x14c] ;  /* 0x00014c0001077983 */ /* 0x008f280000300800 */
[----:B------:R-:W4:Y:S04]  /*2c4b0*/  LDL.LU.64 R22, [R1+0x1000] ;  /* 0x0010000001167983 */ /* 0x000f280000300a00 */
[----:B------:R-:W4:Y:S01]  /*2c4c0*/  LDL.LU.64 R20, [R1+0xff8] ;  /* 0x000ff80001147983 */ /* 0x000f220000300a00 */
[----:B------:R-:W-:-:S02]  /*2c4d0*/  IMAD.MOV.U32 R9, RZ, RZ, R24 ;  /* 0x000000ffff097224 */ /* 0x000fc400078e0018 */
[----:B------:R-:W-:Y:S01]  /*2c4e0*/  IMAD.MOV.U32 R10, RZ, RZ, R25 ;  /* 0x000000ffff0a7224 */ /* 0x000fe200078e0019 */
[----:B------:R-:W-:Y:S01]  /*2c4f0*/  STL [R1+0xdc], R27 ;  /* 0x0000dc1b01007387 */ /* 0x000fe20000100800 */
[----:B------:R-:W-:-:S03]  /*2c500*/  IMAD.MOV.U32 R11, RZ, RZ, R26 ;  /* 0x000000ffff0b7224 */ /* 0x000fc600078e001a */
[----:B------:R-:W0:Y:S04]  /*2c510*/  LDSM.16.MT88.4 R24, [R29+UR5+0x11c00] ;  /* 0x011c00051d18783b */ /* 0x000e280008004200 */
[----:B------:R-:W-:Y:S04]  /*2c520*/  STL [R1+0xf70], R11 ;  /* 0x000f700b01007387 */ /* 0x000fe80000100800 */
[----:B------:R-:W-:Y:S04]  /*2c530*/  STL [R1+0xf6c], R10 ;  /* 0x000f6c0a01007387 */ /* 0x000fe80000100800 */
[----:B------:R-:W-:Y:S04]  /*2c540*/  STL [R1+0xf68], R9 ;  /* 0x000f680901007387 */ /* 0x000fe80000100800 */
[----:B0-----:R-:W-:Y:S04]  /*2c550*/  STL.64 [R1+0xe20], R26 ;  /* 0x000e201a01007387 */ /* 0x001fe80000100a00 */
[----:B------:R0:W-:Y:S04]  /*2c560*/  STL.64 [R1+0xe18], R24 ;  /* 0x000e181801007387 */ /* 0x0001e80000100a00 */
[----:B0-----:R-:W2:Y:S01]  /*2c570*/  LDL.LU R24, [R1+0xc0] ;  /* 0x0000c00001187983 */ /* 0x001ea20000300800 */
[----:B----4-:R-:W-:-:S15]  /*2c580*/  HMMA.16816.F32.BF16 R4, R20, R16, R4 ;  /* 0x000000101404723c */ /* 0x010fde0000041804 */
[----:B------:R-:W-:-:S08]  /*2c590*/  NOP ;  /* 0x0000000000007918 */ /* 0x000fd00000000000 */
[----:B------:R-:W-:Y:S04]  /*2c5a0*/  STL.64 [R1+0x140], R4 ;  /* 0x0001400401007387 */ /* 0x000fe80000100a00 */
[----:B------:R-:W-:Y:S04]  /*2c5b0*/  STL.64 [R1+0x148], R6 ;  /* 0x0001480601007387 */ /* 0x000fe80000100a00 */
[----:B------:R-:W2:Y:S04]  /*2c5c0*/  LDL.LU R25, [R1+0xc4] ;  /* 0x0000c40001197983 */ /* 0x000ea80000300800 */
[----:B------:R-:W3:Y:S04]  /*2c5d0*/  LDL.LU R26, [R1+0xc8] ;  /* 0x0000c800011a7983 */ /* 0x000ee80000300800 */
[----:B------:R-:W3:Y:S04]  /*2c5e0*/  LDL.LU R27, [R1+0xcc] ;  /* 0x0000cc00011b7983 */ /* 0x000ee80000300800 */
[----:B------:R-:W4:Y:S04]  /*2c5f0*/  LDL.LU R16, [R1+0x170] ;  /* 0x0001700001107983 */ /* 0x000f280000300800 */
[----:B------:R-:W4:Y:S04]  /*2c600*/  LDL.LU R17, [R1+0x174] ;  /* 0x0001740001117983 */ /* 0x000f280000300800 */
[----:B------:R-:W2:Y:S04]  /*2c610*/  LDL.LU R18, [R1+0x178] ;  /* 0x0001780001127983 */ /* 0x000ea80000300800 */
[----:B------:R-:W2:Y:S04]  /*2c620*/  LDL.LU R19, [R1+0x17c] ;  /* 0x00017c0001137983 */ /* 0x000ea80000300800 */
[----:B------:R-:W3:Y:S04]  /*2c630*/  LDL.LU R8, [R1+0x1a0] ;  /* 0x0001a00001087983 */ /* 0x000ee80000300800 */
[----:B------:R-:W3:Y:S04]  /*2c640*/  LDL.LU R9, [R1+0x1a4] ;  /* 0x0001a40001097983 */ /* 0x000ee80000300800 */
[----:B------:R-:W4:Y:S04]  /*2c650*/  LDL.LU R10, [R1+0x1a8] ;  /* 0x0001a800010a7983 */ /* 0x000f280000300800 */
[----:B------:R-:W4:Y:S04]  /*2c660*/  LDL.LU R11, [R1+0x1ac] ;  /* 0x0001ac00010b7983 */ /* 0x000f280000300800 */
[----:B----4-:R-:W-:Y:S04]  /*2c670*/  STL.64 [R1+0xff0], R10 ;  /* 0x000ff00a01007387 */ /* 0x010fe80000100a00 */
[----:B---3--:R0:W-:Y:S04]  /*2c680*/  STL.64 [R1+0xfe8], R8 ;  /* 0x000fe80801007387 */ /* 0x0081e80000100a00 */
[----:B0-----:R-:W3:Y:S04]  /*2c690*/  LDL.LU.64 R8, [R1+0x40] ;  /* 0x0000400001087983 */ /* 0x001ee80000300a00 */
[----:B------:R-:W4:Y:S04]  /*2c6a0*/  LDL.LU.64 R4, [R1+0x30] ;  /* 0x0000300001047983 */ /* 0x000f280000300a00 */
[----:B--2---:R-:W-:Y:S04]  /*2c6b0*/  STL.64 [R1+0xfb0], R18 ;  /* 0x000fb01201007387 */ /* 0x004fe80000100a00 */
[----:B------:R0:W-:Y:S04]  /*2c6c0*/  STL.64 [R1+0xfa8], R16 ;  /* 0x000fa81001007387 */ /* 0x0001e80000100a00 */
        /* <DEDUP_REMOVED lines=17> */
[----:B------:R1:W-:Y:S01]  /*2c7e0*/  STL.64 [R1+0xf78], R24 ;  /* 0x000f781801007387 */ /* 0x0003e20000100a00 */
[----:B0-----:R-:W-:-:S02]  /*2c7f0*/  IMAD.MOV.U32 R26, RZ, RZ, R2 ;  /* 0x000000ffff1a7224 */ /* 0x001fc400078e0002 */
[----:B------:R-:W-:Y:S02]  /*2c800*/  IMAD.MOV.U32 R27, RZ, RZ, R0 ;  /* 0x000000ffff1b7224 */ /* 0x000fe400078e0000 */
[----:B-1----:R-:W-:Y:S02]  /*2c810*/  IMAD.MOV.U32 R24, RZ, RZ, R28 ;  /* 0x000000ffff187224 */ /* 0x002fe400078e001c */
[----:B------:R-:W-:Y:S01]  /*2c820*/  IMAD.MOV.U32 R25, RZ, RZ, R3 ;  /* 0x000000ffff197224 */ /* 0x000fe200078e0003 */
[----:B------:R-:W-:Y:S04]  /*2c830*/  STL.64 [R1+0xfa0], R26 ;  /* 0x000fa01a01007387 */ /* 0x000fe80000100a00 */
[----:B------:R0:W-:Y:S04]  /*2c840*/  STL.64 [R1+0xf98], R24 ;  /* 0x000f981801007387 */ /* 0x0001e80000100a00 */
[----:B0-----:R-:W3:Y:S04]  /*2c850*/  LDL.LU.64 R24, [R1] ;  /* 0x0000000001187983 */ /* 0x001ee80000300a00 */
[----:B---3--:R0:W-:Y:S04]  /*2c860*/  STL.64 [R1+0xfb8], R24 ;  /* 0x000fb81801007387 */ /* 0x0081e80000100a00 */
[----:B0-----:R-:W3:Y:S01]  /*2c870*/  LDL.LU.64 R24, [R1+0x10] ;  /* 0x0000100001187983 */ /* 0x001ee20000300a00 */
[----:B--2---:R-:W-:Y:S06]  /*2c880*/  HMMA.16816.F32.BF16 R16, R20, R8, R16 ;  /* 0x000000081410723c */ /* 0x004fec0000041810 */
[----:B------:R-:W-:-:S02]  /*2c890*/  IMAD.MOV.U32 R15, RZ, RZ, R8 ;  /* 0x000000ffff0f7224 */ /* 0x000fc400078e0008 */
[----:B------:R-:W-:Y:S01]  /*2c8a0*/  IMAD.MOV.U32 R14, RZ, RZ, R9 ;  /* 0x000000ffff0e7224 */ /* 0x000fe200078e0009 */
[----:B---3--:R0:W-:Y:S04]  /*2c8b0*/  STL.64 [R1+0xfd0], R24 ;  /* 0x000fd01801007387 */ /* 0x0081e80000100a00 */
[----:B0-----:R-:W2:Y:S04]  /*2c8c0*/  LDL.LU.64 R24, [R1+0x20] ;  /* 0x0000200001187983 */ /* 0x001ea80000300a00 */
[----:B------:R-:W4:Y:S04]  /*2c8d0*/  LDL.LU.64 R10, [R1+0xff0] ;  /* 0x000ff000010a7983 */ /* 0x000f280000300a00 */
[----:B------:R-:W4:Y:S04]  /*2c8e0*/  LDL.LU.64 R8, [R1+0xfe8] ;  /* 0x000fe80001087983 */ /* 0x000f280000300a00 */
[----:B------:R-:W-:Y:S04]  /*2c8f0*/  STL.64 [R1+0x130], R16 ;  /* 0x0001301001007387 */ /* 0x000fe80000100a00 */
[----:B------:R4:W-:Y:S01]  /*2c900*/  STL [R1+0x138], R18 ;  /* 0x0001381201007387 */ /* 0x0009e20000100800 */
[----:B------:R-:W-:-:S05]  /*2c910*/  IMAD.MOV.U32 R0, RZ, RZ, R19 ;  /* 0x000000ffff007224 */ /* 0x000fca00078e0013 */
[----:B------:R-:W-:Y:S01]  /*2c920*/  STL [R1+0xeb8], R0 ;  /* 0x000eb80001007387 */ /* 0x000fe20000100800 */
[----:B----4-:R-:W-:Y:S07]  /*2c930*/  HMMA.16816.F32.BF16 R16, R20, R4, R8 ;  /* 0x000000041410723c */ /* 0x010fee0000041808 */
[----:B------:R-:W-:-:S15]  /*2c940*/  IMAD.MOV.U32 R8, RZ, RZ, R5 ;  /* 0x000000ffff087224 */ /* 0x000fde00078e0005 */
[----:B------:R-:W-:-:S01]  /*2c950*/  NOP ;  /* 0x0000000000007918 */ /* 0x000fc20000000000 */
[----:B------:R0:W-:Y:S01]  /*2c960*/  STL [R1+0x12c], R19 ;  /* 0x00012c1301007387 */ /* 0x0001e20000100800 */
[----:B------:R-:W-:Y:S02]  /*2c970*/  IMAD.MOV.U32 R7, RZ, RZ, R18 ;  /* 0x000000ffff077224 */ /* 0x000fe400078e0012 */
[----:B------:R-:W-:Y:S02]  /*2c980*/  IMAD.MOV.U32 R5, RZ, RZ, R16 ;  /* 0x000000ffff057224 */ /* 0x000fe400078e0010 */
[----:B------:R-:W-:Y:S01]  /*2c990*/  IMAD.MOV.U32 R6, RZ, RZ, R17 ;  /* 0x000000ffff067224 */ /* 0x000fe200078e0011 */
[----:B0-----:R-:W3:Y:S04]  /*2c9a0*/  LDL.LU.64 R18, [R1+0xfe0] ;  /* 0x000fe00001127983 */ /* 0x001ee80000300a00 */
[----:B------:R-:W3:Y:S01]  /*2c9b0*/  LDL.LU.64 R16, [R1+0xfd8] ;  /* 0x000fd80001107983 */ /* 0x000ee20000300a00 */
[----:B--2---:R-:W-:-:S02]  /*2c9c0*/  IMAD.MOV.U32 R11, RZ, RZ, R24 ;  /* 0x000000ffff0b7224 */ /* 0x004fc400078e0018 */
[----:B------:R-:W-:Y:S02]  /*2c9d0*/  IMAD.MOV.U32 R10, RZ, RZ, R25 ;  /* 0x000000ffff0a7224 */ /* 0x000fe400078e0019 */
[----:B------:R-:W-:Y:S01]  /*2c9e0*/  IMAD.MOV.U32 R9, RZ, RZ, R4 ;  /* 0x000000ffff097224 */ /* 0x000fe200078e0004 */
[----:B---3--:R-:W-:Y:S01]  /*2c9f0*/  HMMA.16816.F32.BF16 R16, R20, R24, R16 ;  /* 0x000000181410723c */ /* 0x008fe20000041810 */
[----:B------:R-:W2:-:S15]  /*2ca00*/  LDL.LU.64 R24, [R1+0xfd0] ;  /* 0x000fd00001187983 */ /* 0x000e9e0000300a00 */
[----:B------:R-:W-:-:S07]  /*2ca10*/  NOP ;  /* 0x0000000000007918 */ /* 0x000fce0000000000 */
[----:B------:R0:W-:Y:S01]  /*2ca20*/  STL.64 [R1+0x110], R16 ;  /* 0x0001101001007387 */ /* 0x0001e20000100a00 */
[----:B------:R-:W-:Y:S02]  /*2ca30*/  IMAD.MOV.U32 R0, RZ, RZ, R18 ;  /* 0x000000ffff007224 */ /* 0x000fe400078e0012 */
[----:B------:R-:W-:Y:S02]  /*2ca40*/  IMAD.MOV.U32 R4, RZ, RZ, R19 ;  /* 0x000000ffff047224 */ /* 0x000fe400078e0013 */
[----:B------:R-:W3:Y:S04]  /*2ca50*/  LDL.LU.64 R18, [R1+0xfc8] ;  /* 0x000fc80001127983 */ /* 0x000ee80000300a00 */
[----:B0-----:R-:W3:Y:S04]  /*2ca60*/  LDL.LU.64 R16, [R1+0xfc0] ;  /* 0x000fc00001107983 */ /* 0x001ee80000300a00 */
[----:B------:R-:W-:Y:S04]  /*2ca70*/  STL.64 [R1+0xec8], R6 ;  /* 0x000ec80601007387 */ /* 0x000fe80000100a00 */
[----:B------:R2:W-:Y:S02]  /*2ca80*/  STL.64 [R1+0xec0], R4 ;  /* 0x000ec00401007387 */ /* 0x0005e40000100a00 */
[----:B--2---:R-:W-:-:S02]  /*2ca90*/  IMAD.MOV.U32 R5, RZ, RZ, R24 ;  /* 0x000000ffff057224 */ /* 0x004fc400078e0018 */
[----:B------:R-:W-:Y:S01]  /*2caa0*/  IMAD.MOV.U32 R4, RZ, RZ, R25 ;  /* 0x000000ffff047224 */ /* 0x000fe200078e0019 */
[----:B---3--:R-:W-:Y:S01]  /*2cab0*/  HMMA.16816.F32.BF16 R16, R20, R24, R16 ;  /* 0x000000181410723c */ /* 0x008fe20000041810 */
[----:B------:R-:W2:-:S15]  /*2cac0*/  LDL.LU.64 R24, [R1+0xfb8] ;  /* 0x000fb80001187983 */ /* 0x000e9e0000300a00 */
[----:B------:R-:W-:-:S07]  /*2cad0*/  NOP ;  /* 0x0000000000007918 */ /* 0x000fce0000000000 */
[----:B------:R0:W-:Y:S01]  /*2cae0*/  STL [R1+0x100], R16 ;  /* 0x0001001001007387 */ /* 0x0001e20000100800 */
[----:B------:R-:W-:Y:S02]  /*2caf0*/  IMAD.MOV.U32 R3, RZ, RZ, R18 ;  /* 0x000000ffff037224 */ /* 0x000fe400078e0012 */
[----:B------:R-:W-:Y:S02]  /*2cb00*/  IMAD.MOV.U32 R2, RZ, RZ, R19 ;  /* 0x000000ffff027224 */ /* 0x000fe400078e0013 */
[----:B------:R-:W-:Y:S01]  /*2cb10*/  IMAD.MOV.U32 R28, RZ, RZ, R17 ;  /* 0x000000ffff1c7224 */ /* 0x000fe200078e0011 */
[----:B------:R-:W3:Y:S04]  /*2cb20*/  LDL.LU.64 R18, [R1+0xfb0] ;  /* 0x000fb00001127983 */ /* 0x000ee80000300a00 */
[----:B0-----:R-:W3:Y:S04]  /*2cb30*/  LDL.LU.64 R16, [R1+0xfa8] ;  /* 0x000fa80001107983 */ /* 0x001ee80000300a00 */
[----:B------:R-:W4:Y:S01]  /*2cb40*/  LDL.LU.64 R26, [R1+0xfa0] ;  /* 0x000fa000011a7983 */ /* 0x000f220000300a00 */
[----:B--2---:R-:W-:-:S02]  /*2cb50*/  IMAD.MOV.U32 R7, RZ, RZ, R24 ;  /* 0x000000ffff077224 */ /* 0x004fc400078e0018 */
[----:B------:R-:W-:Y:S01]  /*2cb60*/  IMAD.MOV.U32 R6, RZ, RZ, R25 ;  /* 0x000000ffff067224 */ /* 0x000fe200078e0019 */
[----:B---3--:R-:W-:Y:S01]  /*2cb70*/  HMMA.16816.F32.BF16 R16, R20, R24, R16 ;  /* 0x000000181410723c */ /* 0x008fe20000041810 */
[----:B------:R-:W4:-:S15]  /*2cb80*/  LDL.LU.64 R24, [R1+0xf98] ;  /* 0x000f980001187983 */ /* 0x000f1e0000300a00 */
[----:B------:R-:W-:-:S07]  /*2cb90*/  NOP ;  /* 0x0000000000007918 */ /* 0x000fce0000000000 */
[----:B------:R-:W-:Y:S04]  /*2cba0*/  STL [R1+0xf4], R17 ;  /* 0x0000f41101007387 */ /* 0x000fe80000100800 */
[----:B------:R0:W-:Y:S01]  /*2cbb0*/  STL.64 [R1+0xf8], R18 ;  /* 0x0000f81201007387 */ /* 0x0001e20000100a00 */
[----:B------:R-:W-:-:S03]  /*2cbc0*/  IMAD.MOV.U32 R29, RZ, RZ, R16 ;  /* 0x000000ffff1d7224 */ /* 0x000fc600078e0010 */
[----:B0-----:R-:W2:Y:S04]  /*2cbd0*/  LDL.LU.64 R18, [R1+0xf90] ;  /* 0x000f900001127983 */ /* 0x001ea80000300a00 */
[----:B------:R-:W4:Y:S02]  /*2cbe0*/  LDL.LU.64 R16, [R1+0xf88] ;  /* 0x000f880001107983 */ /* 0x000f240000300a00 */
[----:B----4-:R-:W-:-:S15]  /*2cbf0*/  HMMA.16816.F32.BF16 R24, R20, R16, R24 ;  /* 0x000000101418723c */ /* 0x010fde0000041818 */
[----:B------:R-:W-:-:S08]  /*2cc00*/  NOP ;  /* 0x0000000000007918 */ /* 0x000fd00000000000 */
[----:B------:R-:W-:Y:S04]  /*2cc10*/  STL.64 [R1+0xe0], R24 ;  /* 0x0000e01801007387 */ /* 0x000fe80000100a00 */
[----:B------:R0:W-:Y:S04]  /*2cc20*/  STL.64 [R1+0xe8], R26 ;  /* 0x0000e81a01007387 */ /* 0x0001e80000100a00 */
[----:B0-----:R-:W3:Y:S04]  /*2cc30*/  LDL.LU.64 R26, [R1+0xf80] ;  /* 0x000f8000011a7983 */ /* 0x001ee80000300a00 */
[----:B------:R-:W3:Y:S04]  /*2cc40*/  LDL.LU.64 R24, [R1+0xf78] ;  /* 0x000f780001187983 */ /* 0x000ee80000300a00 */
[----:B------:R0:W-:Y:S04]  /*2cc50*/  STL.64 [R1+0xef8], R16 ;  /* 0x000ef81001007387 */ /* 0x0001e80000100a00 */
[----:B------:R1:W-:Y:S01]  /*2cc60*/  STL.64 [R1+0xf30], R12 ;  /* 0x000f300c01007387 */ /* 0x0003e20000100a00 */
[----:B---3--:R-:W-:Y:S07]  /*2cc70*/  HMMA.16816.F32.BF16 R24, R20, R12, R24 ;  /* 0x0000000c1418723c */ /* 0x008fee0000041818 */
[----:B--2---:R-:W-:-:S02]  /*2cc80*/  IMAD.MOV.U32 R20, RZ, RZ, R18 ;  /* 0x000000ffff147224 */ /* 0x004fc400078e0012 */
[----:B------:R-:W2:Y:S04]  /*2cc90*/  LDL.LU R18, [R1+0xf74] ;  /* 0x000f740001127983 */ /* 0x000ea80000300800 */
[----:B------:R-:W3:Y:S04]  /*2cca0*/  LDL.LU R21, [R1+0x154] ;  /* 0x0001540001157983 */ /* 0x000ee80000300800 */
[----:B------:R-:W4:Y:S04]  /*2ccb0*/  LDL.LU R22, [R1+0x158] ;  /* 0x0001580001167983 */ /* 0x000f280000300800 */
[----:B------:R-:W4:Y:S04]  /*2ccc0*/  LDL.LU R23, [R1+0x15c] ;  /* 0x00015c0001177983 */ /* 0x000f280000300800 */
[----:B0-----:R-:W3:Y:S04]  /*2ccd0*/  LDL.LU R16, [R1+0x70] ;  /* 0x0000700001107983 */ /* 0x001ee80000300800 */
[----:B------:R-:W3:Y:S01]  /*2cce0*/  LDL.LU R17, [R1+0x74] ;  /* 0x0000740001117983 */ /* 0x000ee20000300800 */
[----:B-1----:R-:W-:-:S02]  /*2ccf0*/  IMAD.MOV.U32 R12, RZ, RZ, R15 ;  /* 0x000000ffff0c7224 */ /* 0x002fc400078e000f */
[----:B------:R-:W-:Y:S01]  /*2cd00*/  IMAD.MOV.U32 R13, RZ, RZ, R14 ;  /* 0x000000ffff0d7224 */ /* 0x000fe200078e000e */
[----:B--2---:R-:W-:Y:S04]  /*2cd10*/  STL.64 [R1+0xf08], R18 ;  /* 0x000f081201007387 */ /* 0x004fe80000100a00 */
[----:B---3--:R0:W-:Y:S02]  /*2cd20*/  STL.64 [R1+0xf00], R16 ;  /* 0x000f001001007387 */ /* 0x0081e40000100a00 */
[----:B0-----:R-:W-:Y:S02]  /*2cd30*/  IMAD.MOV.U32 R16, RZ, RZ, R11 ;  /* 0x000000ffff107224 */ /* 0x001fe400078e000b */
[----:B------:R-:W-:Y:S01]  /*2cd40*/  IMAD.MOV.U32 R17, RZ, RZ, R10 ;  /* 0x000000ffff117224 */ /* 0x000fe200078e000a */
[----:B------:R-:W2:Y:S04]  /*2cd50*/  LDL.LU R11, [R1+0xf70] ;  /* 0x000f7000010b7983 */ /* 0x000ea80000300800 */
[----:B------:R-:W3:Y:S04]  /*2cd60*/  LDL.LU R10, [R1+0xf6c] ;  /* 0x000f6c00010a7983 */ /* 0x000ee80000300800 */
[----:B------:R0:W-:Y:S02]  /*2cd70*/  STL.64 [R1+0xf18], R16 ;  /* 0x000f181001007387 */ /* 0x0001e40000100a00 */
[----:B0-----:R-:W-:-:S02]  /*2cd80*/  IMAD.MOV.U32 R16, RZ, RZ, R9 ;  /* 0x000000ffff107224 */ /* 0x001fc400078e0009 */
[----:B------:R-:W-:Y:S01]  /*2cd90*/  IMAD.MOV.U32 R17, RZ, RZ, R8 ;  /* 0x000000ffff117224 */ /* 0x000fe200078e0008 */
[----:B------:R-:W3:Y:S04]  /*2cda0*/  LDL.LU R9, [R1+0xf68] ;  /* 0x000f680001097983 */ /* 0x000ee80000300800 */
[----:B------:R-:W3:Y:S04]  /*2cdb0*/  LDL.LU R8, [R1+0xf64] ;  /* 0x000f640001087983 */ /* 0x000ee80000300800 */
[----:B------:R0:W-:Y:S04]  /*2cdc0*/  STL.64 [R1+0xf38], R16 ;  /* 0x000f381001007387 */ /* 0x0001e80000100a00 */
[----:B----4-:R-:W-:Y:S04]  /*2cdd0*/  STL.64 [R1+0xed8], R22 ;  /* 0x000ed81601007387 */ /* 0x010fe80000100a00 */
[----:B------:R1:W-:Y:S04]  /*2cde0*/  STL.64 [R1+0xed0], R20 ;  /* 0x000ed01401007387 */ /* 0x0003e80000100a00 */
[----:B------:R4:W-:Y:S04]  /*2cdf0*/  STL.64 [R1+0xf40], R12 ;  /* 0x000f400c01007387 */ /* 0x0009e80000100a00 */
[----:B0-----:R-:W3:Y:S04]  /*2ce00*/  LDL.LU R16, [R1+0xa0] ;  /* 0x0000a00001107983 */ /* 0x001ee80000300800 */
[----:B------:R-:W3:Y:S04]  /*2ce10*/  LDL.LU R17, [R1+0xa4] ;  /* 0x0000a40001117983 */ /* 0x000ee80000300800 */
[----:B------:R-:W3:Y:S01]  /*2ce20*/  LDL.LU R18, [R1+0xa8] ;  /* 0x0000a80001127983 */ /* 0x000ee20000300800 */
[----:B-1----:R-:W-:-:S02]  /*2ce30*/  IMAD.MOV.U32 R20, RZ, RZ, R7 ;  /* 0x000000ffff147224 */ /* 0x002fc400078e0007 */
[----:B------:R-:W-:Y:S01]  /*2ce40*/  IMAD.MOV.U32 R21, RZ, RZ, R6 ;  /* 0x000000ffff157224 */ /* 0x000fe200078e0006 */
[----:B------:R-:W3:Y:S04]  /*2ce50*/  LDL.LU R19, [R1+0xac] ;  /* 0x0000ac0001137983 */ /* 0x000ee80000300800 */
[----:B----4-:R-:W4:Y:S04]  /*2ce60*/  LDL.LU R12, [R1+0xb0] ;  /* 0x0000b000010c7983 */ /* 0x010f280000300800 */
[----:B------:R-:W4:Y:S04]  /*2ce70*/  LDL.LU R13, [R1+0xb4] ;  /* 0x0000b400010d7983 */ /* 0x000f280000300800 */
[----:B------:R-:W4:Y:S04]  /*2ce80*/  LDL.LU R14, [R1+0xb8] ;  /* 0x0000b800010e7983 */ /* 0x000f280000300800 */
[----:B------:R-:W4:Y:S04]  /*2ce90*/  LDL.LU R15, [R1+0xbc] ;  /* 0x0000bc00010f7983 */ /* 0x000f280000300800 */
[----:B------:R0:W-:Y:S02]  /*2cea0*/  STL.64 [R1+0xef0], R20 ;  /* 0x000ef01401007387 */ /* 0x0001e40000100a00 */
[----:B0-----:R-:W-:-:S02]  /*2ceb0*/  IMAD.MOV.U32 R20, RZ, RZ, R5 ;  /* 0x000000ffff147224 */ /* 0x001fc400078e0005 */
[----:B------:R-:W-:-:S05]  /*2cec0*/  IMAD.MOV.U32 R21, RZ, RZ, R4 ;  /* 0x000000ffff157224 */ /* 0x000fca00078e0004 */
[----:B------:R0:W-:Y:S04]  /*2ced0*/  STL.64 [R1+0xf10], R20 ;  /* 0x000f101401007387 */ /* 0x0001e80000100a00 */
[----:B0-----:R-:W4:Y:S04]  /*2cee0*/  LDL.LU R20, [R1+0x80] ;  /* 0x0000800001147983 */ /* 0x001f280000300800 */
[----:B------:R-:W4:Y:S04]  /*2cef0*/  LDL.LU R21, [R1+0x84] ;  /* 0x0000840001157983 */ /* 0x000f280000300800 */
[----:B------:R-:W4:Y:S04]  /*2cf00*/  LDL.LU R22, [R1+0x88] ;  /* 0x0000880001167983 */ /* 0x000f280000300800 */
[----:B------:R-:W4:Y:S01]  /*2cf10*/  LDL.LU R23, [R1+0x8c] ;  /* 0x00008c0001177983 */ /* 0x000f220000300800 */
[----:B--2---:R-:W-:-:S02]  /*2cf20*/  IMAD.MOV.U32 R6, RZ, RZ, R11 ;  /* 0x000000ffff067224 */ /* 0x004fc400078e000b */
[----:B---3--:R-:W-:Y:S02]  /*2cf30*/  IMAD.MOV.U32 R5, RZ, RZ, R10 ;  /* 0x000000ffff057224 */ /* 0x008fe400078e000a */
[----:B------:R-:W-:Y:S01]  /*2cf40*/  IMAD.MOV.U32 R4, RZ, RZ, R9 ;  /* 0x000000ffff047224 */ /* 0x000fe200078e0009 */
[----:B----4-:R-:W-:Y:S04]  /*2cf50*/  STL.64 [R1+0xf28], R22 ;  /* 0x000f281601007387 */ /* 0x010fe80000100a00 */
[----:B------:R0:W-:Y:S04]  /*2cf60*/  STL.64 [R1+0xf20], R20 ;  /* 0x000f201401007387 */ /* 0x0001e80000100a00 */
[----:B0-----:R-:W2:Y:S04]  /*2cf70*/  LDL.LU R20, [R1+0x90] ;  /* 0x0000900001147983 */ /* 0x001ea80000300800 */
[----:B------:R-:W2:Y:S04]  /*2cf80*/  LDL.LU R21, [R1+0x94] ;  /* 0x0000940001157983 */ /* 0x000ea80000300800 */
[----:B------:R-:W2:Y:S04]  /*2cf90*/  LDL.LU R22, [R1+0x98] ;  /* 0x0000980001167983 */ /* 0x000ea80000300800 */
[----:B------:R-:W2:Y:S04]  /*2cfa0*/  LDL.LU R23, [R1+0x9c] ;  /* 0x00009c0001177983 */ /* 0x000ea80000300800 */
[----:B------:R-:W3:Y:S04]  /*2cfb0*/  LDL.LU R9, [R1+0xf60] ;  /* 0x000f600001097983 */ /* 0x000ee80000300800 */
[----:B------:R-:W4:Y:S04]  /*2cfc0*/  LDL.LU R10, [R1+0xf5c] ;  /* 0x000f5c00010a7983 */ /* 0x000f280000300800 */
[----:B------:R-:W2:Y:S04]  /*2cfd0*/  LDL.LU R11, [R1+0xf58] ;  /* 0x000f5800010b7983 */ /* 0x000ea80000300800 */
[----:B------:R-:W3:Y:S04]  /*2cfe0*/  LDL.LU R7, [R1+0xdc] ;  /* 0x0000dc0001077983 */ /* 0x000ee80000300800 */
[----:B---3--:R-:W-:Y:S04]  /*2cff0*/  STL.64 [R1+0xee8], R6 ;  /* 0x000ee80601007387 */ /* 0x008fe80000100a00 */
[----:B------:R0:W-:Y:S02]  /*2d000*/  STL.64 [R1+0xee0], R4 ;  /* 0x000ee00401007387 */ /* 0x0001e40000100a00 */
[----:B0-----:R-:W-:-:S02]  /*2d010*/  IMAD.MOV.U32 R4, RZ, RZ, R8 ;  /* 0x000000ffff047224 */ /* 0x001fc400078e0008 */
[----:B------:R-:W-:Y:S01]  /*2d020*/  IMAD.MOV.U32 R5, RZ, RZ, R9 ;  /* 0x000000ffff057224 */ /* 0x000fe200078e0009 */
[----:B------:R-:W3:Y:S04]  /*2d030*/  LDL.LU R8, [R1+0xf54] ;  /* 0x000f540001087983 */ /* 0x000ee80000300800 */
[----:B------:R-:W3:Y:S01]  /*2d040*/  LDL.LU R9, [R1+0xf50] ;  /* 0x000f500001097983 */ /* 0x000ee20000300800 */
[----:B----4-:R-:W-:Y:S02]  /*2d050*/  IMAD.MOV.U32 R6, RZ, RZ, R10 ;  /* 0x000000ffff067224 */ /* 0x010fe400078e000a */
[----:B--2---:R-:W-:Y:S01]  /*2d060*/  IMAD.MOV.U32 R7, RZ, RZ, R11 ;  /* 0x000000ffff077224 */ /* 0x004fe200078e000b */
[----:B------:R-:W3:Y:S04]  /*2d070*/  LDL.LU R10, [R1+0xf4c] ;  /* 0x000f4c00010a7983 */ /* 0x000ee80000300800 */
[----:B------:R-:W3:Y:S04]  /*2d080*/  LDL.LU R11, [R1+0xf48] ;  /* 0x000f4800010b7983 */ /* 0x000ee80000300800 */
[----:B------:R-:W-:Y:S04]  /*2d090*/  STL.64 [R1+0xe30], R26 ;  /* 0x000e301a01007387 */ /* 0x000fe80000100a00 */
[----:B------:R0:W-:Y:S04]  /*2d0a0*/  STL.64 [R1+0xe28], R24 ;  /* 0x000e281801007387 */ /* 0x0001e80000100a00 */
[----:B0-----:R-:W3:Y:S04]  /*2d0b0*/  LDL.LU R24, [R1+0x50] ;  /* 0x0000500001187983 */ /* 0x001ee80000300800 */
[----:B------:R-:W3:Y:S04]  /*2d0c0*/  LDL.LU R25, [R1+0x54] ;  /* 0x0000540001197983 */ /* 0x000ee80000300800 */
[----:B------:R-:W2:Y:S04]  /*2d0d0*/  LDL R26, [R1+0x58] ;  /* 0x00005800011a7983 */ /* 0x000ea80000100800 */
[----:B------:R-:W2:Y:S01]  /*2d0e0*/  LDL R27, [R1+0x5c] ;  /* 0x00005c00011b7983 */ /* 0x000ea20000100800 */
[----:B---3--:R-:W-:-:S15]  /*2d0f0*/  HMMA.16816.F32.BF16 R12, R8, R24, R12 ;  /* 0x00000018080c723c */ /* 0x008fde000004180c */
[----:B------:R-:W-:-:S08]  /*2d100*/  NOP ;  /* 0x0000000000007918 */ /* 0x000fd00000000000 */
[----:B------:R0:W-:Y:S04]  /*2d110*/  STL.64 [R1+0xb0], R12 ;  /* 0x0000b00c01007387 */ /* 0x0001e80000100a00 */
[----:B------:R1:W-:Y:S04]  /*2d120*/  STL.64 [R1+0xb8], R14 ;  /* 0x0000b80e01007387 */ /* 0x0003e80000100a00 */
[----:B0-----:R-:W1:Y:S02]  /*2d130*/  LDL.LU.64 R12, [R1+0xf40] ;  /* 0x000f4000010c7983 */ /* 0x001e640000300a00 */
[----:B-1----:R-:W-:Y:S02]  /*2d140*/  HMMA.16816.F32.BF16 R12, R8, R12, R16 ;  /* 0x0000000c080c723c */ /* 0x002fe40000041810 */
[----:B------:R-:W3:-:S15]  /*2d150*/  LDL.LU.64 R16, [R1+0xf38] ;  /* 0x000f380001107983 */ /* 0x000ede0000300a00 */
[----:B------:R-:W-:-:S06]  /*2d160*/  NOP ;  /* 0x0000000000007918 */ /* 0x000fcc0000000000 */
[----:B------:R-:W-:Y:S04]  /*2d170*/  STL [R1+0xa4], R13 ;  /* 0x0000a40d01007387 */ /* 0x000fe80000100800 */
[----:B------:R0:W-:Y:S02]  /*2d180*/  STL.64 [R1+0xa8], R14 ;  /* 0x0000a80e01007387 */ /* 0x0001e40000100a00 */
[----:B0-----:R-:W-:Y:S02]  /*2d190*/  IMAD.MOV.U32 R15, RZ, RZ, R12 ;  /* 0x000000ffff0f7224 */ /* 0x001fe400078e000c */
[----:B------:R-:W4:Y:S04]  /*2d1a0*/  LDL.LU.64 R12, [R1+0xf30] ;  /* 0x000f3000010c7983 */ /* 0x000f280000300a00 */
[----:B------:R-:W-:Y:S01]  /*2d1b0*/  STL [R1+0xe58], R15 ;  /* 0x000e580f01007387 */ /* 0x000fe20000100800 */
[----:B---3--:R-:W-:Y:S03]  /*2d1c0*/  HMMA.16816.F32.BF16 R16, R8, R16, R20 ;  /* 0x000000100810723c */ /* 0x008fe60000041814 */
[----:B------:R-:W3:Y:S04]  /*2d1d0*/  LDL.LU.64 R22, [R1+0xf28] ;  /* 0x000f280001167983 */ /* 0x000ee80000300a00 */
[----:B------:R-:W3:-:S15]  /*2d1e0*/  LDL.LU.64 R20, [R1+0xf20] ;  /* 0x000f200001147983 */ /* 0x000ede0000300a00 */
[----:B------:R-:W-:-:S01]  /*2d1f0*/  NOP ;  /* 0x0000000000007918 */ /* 0x000fc20000000000 */
[----:B------:R0:W-:Y:S04]  /*2d200*/  STL.64 [R1+0x90], R16 ;  /* 0x0000901001007387 */ /* 0x0001e80000100a00 */
[----:B------:R3:W-:Y:S04]  /*2d210*/  STL.64 [R1+0x98], R18 ;  /* 0x0000981201007387 */ /* 0x0007e80000100a00 */
[----:B0-----:R-:W3:Y:S02]  /*2d220*/  LDL.LU.64 R16, [R1+0xf18] ;  /* 0x000f180001107983 */ /* 0x001ee40000300a00 */
[----:B---3--:R-:W-:Y:S02]  /*2d230*/  HMMA.16816.F32.BF16 R16, R8, R16, R20 ;  /* 0x000000100810723c */ /* 0x008fe40000041814 */
[----:B------:R-:W3:-:S15]  /*2d240*/  LDL.LU.64 R20, [R1+0xf10] ;  /* 0x000f100001147983 */ /* 0x000ede0000300a00 */
[----:B------:R-:W-:-:S06]  /*2d250*/  NOP ;  /* 0x0000000000007918 */ /* 0x000fcc0000000000 */
[----:B------:R-:W-:Y:S04]  /*2d260*/  STL.64 [R1+0x80], R16 ;  /* 0x0000801001007387 */ /* 0x000fe80000100a00 */
[----:B------:R0:W-:Y:S01]  /*2d270*/  STL [R1+0x88], R18 ;  /* 0x0000881201007387 */ /* 0x0001e20000100800 */
[----:B------:R-:W-:-:S03]  /*2d280*/  IMAD.MOV.U32 R15, RZ, RZ, R19 ;  /* 0x000000ffff0f7224 */ /* 0x000fc600078e0013 */
[----:B0-----:R-:W3:Y:S04]  /*2d290*/  LDL.LU.64 R18, [R1+0xf08] ;  /* 0x000f080001127983 */ /* 0x001ee80000300a00 */
[----:B------:R-:W3:Y:S04]  /*2d2a0*/  LDL.LU.64 R16, [R1+0xf00] ;  /* 0x000f000001107983 */ /* 0x000ee80000300a00 */
[----:B------:R-:W-:Y:S01]  /*2d2b0*/  STL [R1+0xe60], R15 ;  /* 0x000e600f01007387 */ /* 0x000fe20000100800 */
[----:B---3--:R-:W-:Y:S03]  /*2d2c0*/  HMMA.16816.F32.BF16 R20, R8, R20, R16 ;  /* 0x000000140814723c */ /* 0x008fe60000041810 */
[----:B------:R-:W3:-:S15]  /*2d2d0*/  LDL.LU.64 R16, [R1+0xef8] ;  /* 0x000ef80001107983 */ /* 0x000ede0000300a00 */
[----:B------:R-:W-:-:S05]  /*2d2e0*/  NOP ;  /* 0x0000000000007918 */ /* 0x000fca0000000000 */
[----:B------:R0:W-:Y:S01]  /*2d2f0*/  STL [R1+0x70], R20 ;  /* 0x0000701401007387 */ /* 0x0001e20000100800 */
[----:B------:R-:W-:-:S03]  /*2d300*/  IMAD.MOV.U32 R14, RZ, RZ, R21 ;  /* 0x000000ffff0e7224 */ /* 0x000fc600078e0015 */
[----:B0-----:R-:W2:Y:S01]  /*2d310*/  LDL.LU.64 R20, [R1+0xef0] ;  /* 0x000ef00001147983 */ /* 0x001ea20000300a00 */
[----:B------:R-:W-:Y:S02]  /*2d320*/  IMAD.MOV.U32 R18, RZ, RZ, R22 ;  /* 0x000000ffff127224 */ /* 0x000fe400078e0016 */
[----:B------:R-:W-:Y:S02]  /*2d330*/  IMAD.MOV.U32 R19, RZ, RZ, R23 ;  /* 0x000000ffff137224 */ /* 0x000fe400078e0017 */
[----:B--2---:R-:W-:Y:S01]  /*2d340*/  HMMA.16816.F32.BF16 R20, R8, R20, R4 ;  /* 0x000000140814723c */ /* 0x004fe20000041804 */
[----:B------:R-:W4:Y:S04]  /*2d350*/  LDL.LU.64 R6, [R1+0xee8] ;  /* 0x000ee80001067983 */ /* 0x000f280000300a00 */
[----:B------:R-:W4:-:S15]  /*2d360*/  LDL.LU.64 R4, [R1+0xee0] ;  /* 0x000ee00001047983 */ /* 0x000f1e0000300a00 */
[----:B------:R-:W-:-:S03]  /*2d370*/  NOP ;  /* 0x0000000000007918 */ /* 0x000fc60000000000 */
[----:B------:R-:W-:Y:S04]  /*2d380*/  STL.64 [R1+0x60], R20 ;  /* 0x0000601401007387 */ /* 0x000fe80000100a00 */
[----:B------:R0:W-:Y:S01]  /*2d390*/  STL [R1+0x68], R22 ;  /* 0x0000681601007387 */ /* 0x0001e20000100800 */
[----:B------:R-:W-:-:S03]  /*2d3a0*/  IMAD.MOV.U32 R15, RZ, RZ, R23 ;  /* 0x000000ffff0f7224 */ /* 0x000fc600078e0017 */
[----:B0-----:R-:W3:Y:S04]  /*2d3b0*/  LDL.LU.64 R22, [R1+0xed8] ;  /* 0x000ed80001167983 */ /* 0x001ee80000300a00 */
[----:B------:R-:W3:Y:S04]  /*2d3c0*/  LDL.LU.64 R20, [R1+0xed0] ;  /* 0x000ed00001147983 */ /* 0x000ee80000300a00 */
[----:B------:R0:W-:Y:S01]  /*2d3d0*/  STL.64 [R1+0xea0], R18 ;  /* 0x000ea01201007387 */ /* 0x0001e20000100a00 */
[C---:B---3--:R-:W-:Y:S06]  /*2d3e0*/  HMMA.16816.F32.BF16 R20, R8.reuse, R16, R20 ;  /* 0x000000100814723c */ /* 0x048fec0000041814 */
[----:B----4-:R-:W-:Y:S01]  /*2d3f0*/  HMMA.16816.F32.BF16 R8, R8, R12, R4 ;  /* 0x0000000c0808723c */ /* 0x010fe20000041804 */
[----:B------:R-:W2:Y:S04]  /*2d400*/  LDL.LU R16, [R1+0x140] ;  /* 0x0001400001107983 */ /* 0x000ea80000300800 */
[----:B------:R-:W2:Y:S04]  /*2d410*/  LDL.LU R17, [R1+0x144] ;  /* 0x0001440001117983 */ /* 0x000ea80000300800 */
[----:B0-----:R-:W2:Y:S04]  /*2d420*/  LDL.LU R18, [R1+0x148] ;  /* 0x0001480001127983 */ /* 0x001ea80000300800 */
[----:B------:R-:W2:Y:S04]  /*2d430*/  LDL.LU R19, [R1+0x14c] ;  /* 0x00014c0001137983 */ /* 0x000ea80000300800 */
[----:B------:R0:W-:Y:S04]  /*2d440*/  STL.64 [R1+0xda8], R22 ;  /* 0x000da81601007387 */ /* 0x0001e80000100a00 */
[----:B------:R-:W-:Y:S04]  /*2d450*/  STL.64 [R1+0xda0], R20 ;  /* 0x000da01401007387 */ /* 0x000fe80000100a00 */
[----:B0-----:R-:W3:Y:S04]  /*2d460*/  LDL.LU R22, [R1+0x8] ;  /* 0x0000080001167983 */ /* 0x001ee80000300800 */
[----:B------:R-:W3:Y:S04]  /*2d470*/  LDL.LU R23, [R1+0xc] ;  /* 0x00000c0001177983 */ /* 0x000ee80000300800 */
[----:B------:R-:W4:Y:S04]  /*2d480*/  LDL.LU.64 R6, [R1+0xec8] ;  /* 0x000ec80001067983 */ /* 0x000f280000300a00 */
[----:B------:R-:W2:Y:S04]  /*2d490*/  LDL.LU.64 R4, [R1+0xec0] ;  /* 0x000ec00001047983 */ /* 0x000ea80000300a00 */
[----:B------:R-:W-:Y:S04]  /*2d4a0*/  STL [R1+0xd98], R11 ;  /* 0x000d980b01007387 */ /* 0x000fe80000100800 */
[----:B------:R-:W-:Y:S04]  /*2d4b0*/  STL [R1+0xdb8], R10 ;  /* 0x000db80a01007387 */ /* 0x000fe80000100800 */
[----:B------:R0:W-:Y:S04]  /*2d4c0*/  STL.64 [R1+0xdb0], R8 ;  /* 0x000db00801007387 */ /* 0x0001e80000100a00 */
[----:B0-----:R-:W3:Y:S04]  /*2d4d0*/  LDL.LU R8, [R1+0x110] ;  /* 0x0001100001087983 */ /* 0x001ee80000300800 */
[----:B------:R-:W3:Y:S01]  /*2d4e0*/  LDL.LU R9, [R1+0x114] ;  /* 0x0001140001097983 */ /* 0x000ee20000300800 */
[----:B------:R-:W-:-:S03]  /*2d4f0*/  IMAD.MOV.U32 R10, RZ, RZ, R0 ;  /* 0x000000ffff0a7224 */ /* 0x000fc600078e0000 */
[----:B------:R-:W4:Y:S01]  /*2d500*/  LDL.LU R0, [R1+0xeb8] ;  /* 0x000eb80001007983 */ /* 0x000f220000300800 */
[----:B--2---:R-:W-:-:S03]  /*2d510*/  IMAD.MOV.U32 R11, RZ, RZ, R4 ;  /* 0x000000ffff0b7224 */ /* 0x004fc600078e0004 */
[----:B------:R-:W2:Y:S04]  /*2d520*/  LDL.LU R4, [R1+0xeb4] ;  /* 0x000eb40001047983 */ /* 0x000ea80000300800 */
[----:B------:R4:W-:Y:S04]  /*2d530*/  STL.64 [R1+0xe70], R10 ;  /* 0x000e700a01007387 */ /* 0x0009e80000100a00 */
[----:B---3--:R0:W-:Y:S01]  /*2d540*/  STL.64 [R1+0xe68], R8 ;  /* 0x000e680801007387 */ /* 0x0081e20000100a00 */
[----:B----4-:R-:W-:Y:S02]  /*2d550*/  IMAD.MOV.U32 R10, RZ, RZ, R7 ;  /* 0x000000ffff0a7224 */ /* 0x010fe400078e0007 */
[----:B0-----:R-:W-:-:S02]  /*2d560*/  IMAD.MOV.U32 R8, RZ, RZ, R5 ;  /* 0x000000ffff087224 */ /* 0x001fc400078e0005 */
[----:B------:R-:W-:Y:S01]  /*2d570*/  IMAD.MOV.U32 R9, RZ, RZ, R6 ;  /* 0x000000ffff097224 */ /* 0x000fe200078e0006 */
[----:B------:R-:W2:Y:S04]  /*2d580*/  LDL.LU R5, [R1+0xeb0] ;  /* 0x000eb00001057983 */ /* 0x000ea80000300800 */
[----:B------:R-:W2:Y:S04]  /*2d590*/  LDL.LU R6, [R1+0xeac] ;  /* 0x000eac0001067983 */ /* 0x000ea80000300800 */
[----:B------:R-:W2:Y:S04]  /*2d5a0*/  LDL.LU R7, [R1+0xea8] ;  /* 0x000ea80001077983 */ /* 0x000ea80000300800 */
[----:B------:R-:W3:Y:S01]  /*2d5b0*/  LDL.LU R11, [R1+0x12c] ;  /* 0x00012c00010b7983 */ /* 0x000ee20000300800 */
[----:B--2---:R-:W-:Y:S03]  /*2d5c0*/  HMMA.16816.F32.BF16 R24, R4, R26, R16 ;  /* 0x0000001a0418723c */ /* 0x004fe60000041810 */
[----:B---3--:R-:W-:Y:S04]  /*2d5d0*/  STL.64 [R1+0xe90], R10 ;  /* 0x000e900a01007387 */ /* 0x008fe80000100a00 */
[----:B------:R0:W-:Y:S04]  /*2d5e0*/  STL.64 [R1+0xe88], R8 ;  /* 0x000e880801007387 */ /* 0x0001e80000100a00 */
[----:B0-----:R-:W2:Y:S04]  /*2d5f0*/  LDL.LU R8, [R1+0x130] ;  /* 0x0001300001087983 */ /* 0x001ea80000300800 */
[----:B------:R-:W2:Y:S04]  /*2d600*/  LDL.LU R9, [R1+0x134] ;  /* 0x0001340001097983 */ /* 0x000ea80000300800 */
[----:B------:R-:W2:Y:S04]  /*2d610*/  LDL.LU R10, [R1+0x138] ;  /* 0x00013800010a7983 */ /* 0x000ea80000300800 */
[----:B------:R-:W3:Y:S01]  /*2d620*/  LDL.LU.64 R18, [R1+0xea0] ;  /* 0x000ea00001127983 */ /* 0x000ee20000300a00 */
[----:B------:R-:W-:-:S03]  /*2d630*/  IMAD.MOV.U32 R11, RZ, RZ, R0 ;  /* 0x000000ffff0b7224 */ /* 0x000fc600078e0000 */
[----:B------:R0:W-:Y:S04]  /*2d640*/  STL.64 [R1+0x2e0], R24 ;  /* 0x0002e01801007387 */ /* 0x0001e80000100a00 */
[----:B------:R1:W-:Y:S01]  /*2d650*/  STL.64 [R1+0x2e8], R26 ;  /* 0x0002e81a01007387 */ /* 0x0003e20000100a00 */
[----:B------:R-:W-:-:S03]  /*2d660*/  IMAD.MOV.U32 R0, RZ, RZ, R24 ;  /* 0x000000ffff007224 */ /* 0x000fc600078e0018 */
[----:B0-----:R-:W4:Y:S01]  /*2d670*/  LDL.LU R24, [R1+0x100] ;  /* 0x0001000001187983 */ /* 0x001f220000300800 */
[----:B------:R-:W-:Y:S02]  /*2d680*/  IMAD.MOV.U32 R12, RZ, RZ, R27 ;  /* 0x000000ffff0c7224 */ /* 0x000fe400078e001b */
[----:B------:R-:W-:Y:S02]  /*2d690*/  IMAD.MOV.U32 R16, RZ, RZ, R26 ;  /* 0x000000ffff107224 */ /* 0x000fe400078e001a */
[----:B-1----:R-:W-:Y:S02]  /*2d6a0*/  IMAD.MOV.U32 R26, RZ, RZ, R3 ;  /* 0x000000ffff1a7224 */ /* 0x002fe400078e0003 */
[----:B------:R-:W-:Y:S02]  /*2d6b0*/  IMAD.MOV.U32 R27, RZ, RZ, R2 ;  /* 0x000000ffff1b7224 */ /* 0x000fe400078e0002 */
[----:B------:R-:W-:-:S03]  /*2d6c0*/  IMAD.MOV.U32 R25, RZ, RZ, R28 ;  /* 0x000000ffff197224 */ /* 0x000fc600078e001c */
[----:B------:R0:W-:Y:S04]  /*2d6d0*/  STL.64 [R1+0xe80], R26 ;  /* 0x000e801a01007387 */ /* 0x0001e80000100a00 */
[----:B----4-:R-:W-:Y:S04]  /*2d6e0*/  STL.64 [R1+0xe78], R24 ;  /* 0x000e781801007387 */ /* 0x010fe80000100a00 */
[----:B0-----:R-:W4:Y:S04]  /*2d6f0*/  LDL.LU.64 R26, [R1+0x38] ;  /* 0x00003800011a7983 */ /* 0x001f280000300a00 */
[----:B----4-:R0:W-:Y:S04]  /*2d700*/  STL.64 [R1+0xe98], R26 ;  /* 0x000e981a01007387 */ /* 0x0101e80000100a00 */
[----:B0-----:R-:W2:Y:S04]  /*2d710*/  LDL.LU.64 R26, [R1+0x48] ;  /* 0x00004800011a7983 */ /* 0x001ea80000300a00 */
[----:B------:R-:W-:Y:S04]  /*2d720*/  STL [R1+0xcd4], R0 ;  /* 0x000cd40001007387 */ /* 0x000fe80000100800 */
[----:B------:R-:W-:Y:S04]  /*2d730*/  STL [R1+0xcd0], R16 ;  /* 0x000cd01001007387 */ /* 0x000fe80000100800 */
[----:B------:R-:W-:Y:S01]  /*2d740*/  STL [R1+0xccc], R12 ;  /* 0x000ccc0c01007387 */ /* 0x000fe20000100800 */
[----:B--2---:R-:W-:Y:S06]  /*2d750*/  HMMA.16816.F32.BF16 R8, R4, R26, R8 ;  /* 0x0000001a0408723c */ /* 0x004fec0000041808 */
[----:B------:R-:W-:-:S02]  /*2d760*/  IMAD.MOV.U32 R21, RZ, RZ, R26 ;  /* 0x000000ffff157224 */ /* 0x000fc400078e001a */
[----:B------:R-:W-:Y:S02]  /*2d770*/  IMAD.MOV.U32 R20, RZ, RZ, R27 ;  /* 0x000000ffff147224 */ /* 0x000fe400078e001b */
[----:B------:R-:W2:-:S13]  /*2d780*/  LDL.LU.64 R26, [R1+0xe98] ;  /* 0x000e9800011a7983 */ /* 0x000e9a0000300a00 */
[----:B------:R-:W-:Y:S04]  /*2d790*/  STL.64 [R1+0x2d0], R8 ;  /* 0x0002d00801007387 */ /* 0x000fe80000100a00 */
[----:B------:R0:W-:Y:S01]  /*2d7a0*/  STL.64 [R1+0x2d8], R10 ;  /* 0x0002d80a01007387 */ /* 0x0001e20000100a00 */
[----:B------:R-:W-:-:S03]  /*2d7b0*/  IMAD.MOV.U32 R2, RZ, RZ, R8 ;  /* 0x000000ffff027224 */ /* 0x000fc600078e0008 */
[----:B0-----:R-:W4:Y:S04]  /*2d7c0*/  LDL.LU.64 R10, [R1+0xe90] ;  /* 0x000e9000010a7983 */ /* 0x001f280000300a00 */
[----:B------:R-:W4:Y:S04]  /*2d7d0*/  LDL.LU.64 R8, [R1+0xe88] ;  /* 0x000e880001087983 */ /* 0x000f280000300a00 */
[----:B------:R-:W-:Y:S01]  /*2d7e0*/  STL [R1+0xcd8], R2 ;  /* 0x000cd80201007387 */ /* 0x000fe20000100800 */
[----:B--2---:R-:W-:Y:S02]  /*2d7f0*/  IMAD.MOV.U32 R16, RZ, RZ, R26 ;  /* 0x000000ffff107224 */ /* 0x004fe400078e001a */
[----:B------:R-:W-:Y:S01]  /*2d800*/  IMAD.MOV.U32 R12, RZ, RZ, R27 ;  /* 0x000000ffff0c7224 */ /* 0x000fe200078e001b */
[----:B----4-:R-:W-:Y:S01]  /*2d810*/  HMMA.16816.F32.BF16 R8, R4, R26, R8 ;  /* 0x0000001a0408723c */ /* 0x010fe20000041808 */
[----:B------:R-:W2:Y:S04]  /*2d820*/  LDL.LU.64 R26, [R1+0xe80] ;  /* 0x000e8000011a7983 */ /* 0x000ea80000300a00 */
[----:B------:R-:W2:-:S15]  /*2d830*/  LDL.LU.64 R24, [R1+0xe78] ;  /* 0x000e780001187983 */ /* 0x000e9e0000300a00 */
[----:B------:R-:W-:-:S03]  /*2d840*/  NOP ;  /* 0x0000000000007918 */ /* 0x000fc60000000000 */
[----:B------:R-:W-:Y:S01]  /*2d850*/  STL.64 [R1+0x2c0], R8 ;  /* 0x0002c00801007387 */ /* 0x000fe20000100a00 */
[----:B------:R-:W-:Y:S02]  /*2d860*/  IMAD.MOV.U32 R3, RZ, RZ, R8 ;  /* 0x000000ffff037224 */ /* 0x000fe400078e0008 */
[----:B------:R-:W-:Y:S02]  /*2d870*/  IMAD.MOV.U32 R17, RZ, RZ, R10 ;  /* 0x000000ffff117224 */ /* 0x000fe400078e000a */
[----:B------:R-:W-:Y:S01]  /*2d880*/  IMAD.MOV.U32 R13, RZ, RZ, R11 ;  /* 0x000000ffff0d7224 */ /* 0x000fe200078e000b */
[----:B------:R0:W-:Y:S04]  /*2d890*/  STL.64 [R1+0x2c8], R10 ;  /* 0x0002c80a01007387 */ /* 0x0001e80000100a00 */
[----:B0-----:R-:W4:Y:S04]  /*2d8a0*/  LDL.LU.64 R10, [R1+0xe70] ;  /* 0x000e7000010a7983 */ /* 0x001f280000300a00 */
[----:B------:R-:W4:Y:S04]  /*2d8b0*/  LDL.LU.64 R8, [R1+0xe68] ;  /* 0x000e680001087983 */ /* 0x000f280000300a00 */
[----:B------:R-:W-:Y:S04]  /*2d8c0*/  STL [R1+0xce4], R3 ;  /* 0x000ce40301007387 */ /* 0x000fe80000100800 */
[----:B------:R-:W-:Y:S04]  /*2d8d0*/  STL [R1+0xce0], R17 ;  /* 0x000ce01101007387 */ /* 0x000fe80000100800 */
[----:B---3--:R0:W-:Y:S04]  /*2d8e0*/  STL.64 [R1+0xe50], R18 ;  /* 0x000e501201007387 */ /* 0x0081e80000100a00 */
[----:B------:R-:W-:Y:S04]  /*2d8f0*/  STL [R1+0xe48], R16 ;  /* 0x000e481001007387 */ /* 0x000fe80000100800 */
[----:B0-----:R-:W4:Y:S04]  /*2d900*/  LDL.LU.64 R18, [R1+0x28] ;  /* 0x0000280001127983 */ /* 0x001f280000300a00 */
[----:B------:R-:W-:Y:S01]  /*2d910*/  STL [R1+0xcdc], R13 ;  /* 0x000cdc0d01007387 */ /* 0x000fe20000100800 */
[----:B----4-:R-:W-:-:S15]  /*2d920*/  HMMA.16816.F32.BF16 R8, R4, R18, R8 ;  /* 0x000000120408723c */ /* 0x010fde0000041808 */
[----:B------:R-:W-:-:S08]  /*2d930*/  NOP ;  /* 0x0000000000007918 */ /* 0x000fd00000000000 */
[----:B------:R0:W-:Y:S04]  /*2d940*/  STL.64 [R1+0x2b0], R8 ;  /* 0x0002b00801007387 */ /* 0x0001e80000100a00 */
[----:B------:R1:W-:Y:S01]  /*2d950*/  STL.64 [R1+0x2b8], R10 ;  /* 0x0002b80a01007387 */ /* 0x0003e20000100a00 */
[----:B------:R-:W-:-:S03]  /*2d960*/  IMAD.MOV.U32 R28, RZ, RZ, R8 ;  /* 0x000000ffff1c7224 */ /* 0x000fc600078e0008 */
[----:B0-----:R-:W3:Y:S04]  /*2d970*/  LDL.LU R8, [R1+0x60] ;  /* 0x0000600001087983 */ /* 0x001ee80000300800 */
[----:B------:R-:W3:Y:S04]  /*2d980*/  LDL.LU R9, [R1+0x64] ;  /* 0x0000640001097983 */ /* 0x000ee80000300800 */
[----:B-1----:R-:W4:Y:S01]  /*2d990*/  LDL.LU R10, [R1+0x68] ;  /* 0x00006800010a7983 */ /* 0x002f220000300800 */
[----:B------:R-:W-:Y:S02]  /*2d9a0*/  IMAD.MOV.U32 R11, RZ, RZ, R15 ;  /* 0x000000ffff0b7224 */ /* 0x000fe400078e000f */
[----:B------:R-:W-:Y:S01]  /*2d9b0*/  IMAD.MOV.U32 R16, RZ, RZ, R29 ;  /* 0x000000ffff107224 */ /* 0x000fe200078e001d */
[----:B------:R-:W2:Y:S04]  /*2d9c0*/  LDL.LU R15, [R1+0xe60] ;  /* 0x000e6000010f7983 */ /* 0x000ea80000300800 */
[----:B------:R-:W2:Y:S01]  /*2d9d0*/  LDL.LU R29, [R1+0xe5c] ;  /* 0x000e5c00011d7983 */ /* 0x000ea20000300800 */
[----:B------:R-:W-:-:S03]  /*2d9e0*/  IMAD.MOV.U32 R2, RZ, RZ, R18 ;  /* 0x000000ffff027224 */ /* 0x000fc600078e0012 */
[----:B------:R-:W2:Y:S01]  /*2d9f0*/  LDL.LU R17, [R1+0xf4] ;  /* 0x0000f40001117983 */ /* 0x000ea20000300800 */
[----:B------:R-:W-:-:S03]  /*2da00*/  IMAD.MOV.U32 R0, RZ, RZ, R19 ;  /* 0x000000ffff007224 */ /* 0x000fc600078e0013 */
[----:B------:R-:W2:Y:S04]  /*2da10*/  LDL.LU R18, [R1+0xf8] ;  /* 0x0000f80001127983 */ /* 0x000ea80000300800 */
[----:B------:R-:W2:Y:S04]  /*2da20*/  LDL.LU R19, [R1+0xfc] ;  /* 0x0000fc0001137983 */ /* 0x000ea80000300800 */
[----:B----4-:R0:W-:Y:S04]  /*2da30*/  STL.64 [R1+0xdc8], R10 ;  /* 0x000dc80a01007387 */ /* 0x0101e80000100a00 */
[----:B---3--:R-:W-:Y:S04]  /*2da40*/  STL.64 [R1+0xdc0], R8 ;  /* 0x000dc00801007387 */ /* 0x008fe80000100a00 */
[----:B0-----:R-:W3:Y:S01]  /*2da50*/  LDL.LU R10, [R1+0x18] ;  /* 0x00001800010a7983 */ /* 0x001ee20000300800 */
[----:B--2---:R-:W-:-:S03]  /*2da60*/  IMAD.MOV.U32 R11, RZ, RZ, R29 ;  /* 0x000000ffff0b7224 */ /* 0x004fc600078e001d */
[----:B------:R-:W-:Y:S04]  /*2da70*/  STL [R1+0xce8], R28 ;  /* 0x000ce81c01007387 */ /* 0x000fe80000100800 */
[----:B---3--:R-:W-:-:S15]  /*2da80*/  HMMA.16816.F32.BF16 R24, R4, R10, R24 ;  /* 0x0000000a0418723c */ /* 0x008fde0000041818 */
[----:B------:R-:W-:-:S08]  /*2da90*/  NOP ;  /* 0x0000000000007918 */ /* 0x000fd00000000000 */
[----:B------:R0:W-:Y:S04]  /*2daa0*/  STL.64 [R1+0x2a0], R24 ;  /* 0x0002a01801007387 */ /* 0x0001e80000100a00 */
[----:B------:R1:W-:Y:S01]  /*2dab0*/  STL.64 [R1+0x2a8], R26 ;  /* 0x0002a81a01007387 */ /* 0x0003e20000100a00 */
[----:B------:R-:W-:-:S03]  /*2dac0*/  IMAD.MOV.U32 R29, RZ, RZ, R24 ;  /* 0x000000ffff1d7224 */ /* 0x000fc600078e0018 */
[----:B0-----:R-:W2:Y:S04]  /*2dad0*/  LDL.LU R24, [R1+0xe0] ;  /* 0x0000e00001187983 */ /* 0x001ea80000300800 */
[----:B------:R-:W2:Y:S04]  /*2dae0*/  LDL.LU R25, [R1+0xe4] ;  /* 0x0000e40001197983 */ /* 0x000ea80000300800 */
[----:B-1----:R-:W2:Y:S04]  /*2daf0*/  LDL.LU R26, [R1+0xe8] ;  /* 0x0000e800011a7983 */ /* 0x002ea80000300800 */
[----:B------:R-:W2:Y:S04]  /*2db00*/  LDL.LU R27, [R1+0xec] ;  /* 0x0000ec00011b7983 */ /* 0x000ea80000300800 */
[----:B------:R0:W-:Y:S04]  /*2db10*/  STL.64 [R1+0xdd8], R10 ;  /* 0x000dd80a01007387 */ /* 0x0001e80000100a00 */
[----:B------:R-:W3:Y:S04]  /*2db20*/  LDL.LU R8, [R1+0x80] ;  /* 0x0000800001087983 */ /* 0x000ee80000300800 */
[----:B------:R-:W3:Y:S04]  /*2db30*/  LDL.LU R9, [R1+0x84] ;  /* 0x0000840001097983 */ /* 0x000ee80000300800 */
[----:B0-----:R-:W4:Y:S01]  /*2db40*/  LDL.LU R10, [R1+0x88] ;  /* 0x00008800010a7983 */ /* 0x001f220000300800 */
[----:B------:R-:W-:-:S03]  /*2db50*/  IMAD.MOV.U32 R11, RZ, RZ, R15 ;  /* 0x000000ffff0b7224 */ /* 0x000fc600078e000f */
[----:B------:R-:W2:Y:S01]  /*2db60*/  LDL.LU R15, [R1+0xe58] ;  /* 0x000e5800010f7983 */ /* 0x000ea20000300800 */
[----:B------:R-:W-:Y:S03]  /*2db70*/  HMMA.16816.F32.BF16 R16, R4, R22, R16 ;  /* 0x000000160410723c */ /* 0x000fe60000041810 */
[----:B----4-:R-:W-:Y:S04]  /*2db80*/  STL.64 [R1+0xde8], R10 ;  /* 0x000de80a01007387 */ /* 0x010fe80000100a00 */
[----:B---3--:R0:W-:Y:S04]  /*2db90*/  STL.64 [R1+0xde0], R8 ;  /* 0x000de00801007387 */ /* 0x0081e80000100a00 */
[----:B0-----:R-:W3:Y:S04]  /*2dba0*/  LDL.LU R8, [R1+0x90] ;  /* 0x0000900001087983 */ /* 0x001ee80000300800 */
[----:B------:R-:W3:Y:S04]  /*2dbb0*/  LDL.LU R9, [R1+0x94] ;  /* 0x0000940001097983 */ /* 0x000ee80000300800 */
[----:B------:R-:W4:Y:S04]  /*2dbc0*/  LDL.LU R10, [R1+0x98] ;  /* 0x00009800010a7983 */ /* 0x000f280000300800 */
[----:B------:R-:W4:Y:S04]  /*2dbd0*/  LDL.LU R11, [R1+0x9c] ;  /* 0x00009c00010b7983 */ /* 0x000f280000300800 */
[----:B----4-:R0:W-:Y:S04]  /*2dbe0*/  STL.64 [R1+0xdf8], R10 ;  /* 0x000df80a01007387 */ /* 0x0101e80000100a00 */
[----:B---3--:R1:W-:Y:S01]  /*2dbf0*/  STL.64 [R1+0xdf0], R8 ;  /* 0x000df00801007387 */ /* 0x0083e20000100a00 */
[----:B0-----:R-:W-:-:S02]  /*2dc00*/  IMAD.MOV.U32 R10, RZ, RZ, R21 ;  /* 0x000000ffff0a7224 */ /* 0x001fc400078e0015 */
[----:B------:R-:W-:-:S05]  /*2dc10*/  IMAD.MOV.U32 R11, RZ, RZ, R20 ;  /* 0x000000ffff0b7224 */ /* 0x000fca00078e0014 */
[----:B------:R0:W-:Y:S04]  /*2dc20*/  STL.64 [R1+0xe10], R10 ;  /* 0x000e100a01007387 */ /* 0x0001e80000100a00 */
[----:B-1----:R-:W3:Y:S04]  /*2dc30*/  LDL.LU R8, [R1+0xb0] ;  /* 0x0000b00001087983 */ /* 0x002ee80000300800 */
[----:B------:R-:W3:Y:S04]  /*2dc40*/  LDL.LU R9, [R1+0xb4] ;  /* 0x0000b40001097983 */ /* 0x000ee80000300800 */
[----:B0-----:R-:W3:Y:S04]  /*2dc50*/  LDL.LU R10, [R1+0xb8] ;  /* 0x0000b800010a7983 */ /* 0x001ee80000300800 */
[----:B------:R-:W3:Y:S04]  /*2dc60*/  LDL.LU R11, [R1+0xbc] ;  /* 0x0000bc00010b7983 */ /* 0x000ee80000300800 */
[----:B------:R-:W-:Y:S04]  /*2dc70*/  STL [R1+0xcec], R29 ;  /* 0x000cec1d01007387 */ /* 0x000fe80000100800 */
[----:B------:R-:W-:Y:S04]  /*2dc80*/  STL.64 [R1+0x290], R16 ;  /* 0x0002901001007387 */ /* 0x000fe80000100a00 */
[----:B------:R0:W-:Y:S04]  /*2dc90*/  STL.64 [R1+0x298], R18 ;  /* 0x0002981201007387 */ /* 0x0001e80000100a00 */
[----:B0-----:R-:W4:Y:S04]  /*2dca0*/  LDL.LU.64 R18, [R1+0xe50] ;  /* 0x000e500001127983 */ /* 0x001f280000300a00 */
[----:B------:R-:W3:Y:S04]  /*2dcb0*/  LDL.LU R16, [R1+0xe48] ;  /* 0x000e480001107983 */ /* 0x000ee80000300800 */
[----:B------:R4:W-:Y:S04]  /*2dcc0*/  STL.64 [R1+0xdd0], R22 ;  /* 0x000dd01601007387 */ /* 0x0009e80000100a00 */
[----:B------:R-:W2:Y:S01]  /*2dcd0*/  LDL.LU R20, [R1+0x70] ;  /* 0x0000700001147983 */ /* 0x000ea20000300800 */
[----:B------:R-:W-:-:S03]  /*2dce0*/  IMAD.MOV.U32 R21, RZ, RZ, R14 ;  /* 0x000000ffff157224 */ /* 0x000fc600078e000e */
[----:B------:R-:W3:Y:S01]  /*2dcf0*/  LDL.LU R14, [R1+0xe44] ;  /* 0x000e4400010e7983 */ /* 0x000ee20000300800 */
[----:B----4-:R-:W-:Y:S02]  /*2dd00*/  IMAD.MOV.U32 R22, RZ, RZ, R18 ;  /* 0x000000ffff167224 */ /* 0x010fe400078e0012 */
[----:B------:R-:W-:Y:S01]  /*2dd10*/  IMAD.MOV.U32 R23, RZ, RZ, R19 ;  /* 0x000000ffff177224 */ /* 0x000fe200078e0013 */
[----:B------:R-:W4:Y:S04]  /*2dd20*/  LDL.LU R18, [R1+0xe40] ;  /* 0x000e400001127983 */ /* 0x000f280000300800 */
[----:B------:R-:W4:Y:S04]  /*2dd30*/  LDL.LU R19, [R1+0xe3c] ;  /* 0x000e3c0001137983 */ /* 0x000f280000300800 */
[----:B------:R-:W-:Y:S04]  /*2dd40*/  STL.64 [R1+0xe08], R22 ;  /* 0x000e081601007387 */ /* 0x000fe80000100a00 */
[----:B--2---:R0:W-:Y:S02]  /*2dd50*/  STL.64 [R1+0xe00], R20 ;  /* 0x000e001401007387 */ /* 0x0041e40000100a00 */
[----:B0-----:R-:W-:-:S02]  /*2dd60*/  IMAD.MOV.U32 R20, RZ, RZ, R15 ;  /* 0x000000ffff147224 */ /* 0x001fc400078e000f */
[----:B------:R-:W3:Y:S04]  /*2dd70*/  LDL.LU R15, [R1+0xe38] ;  /* 0x000e3800010f7983 */ /* 0x000ee80000300800 */
[----:B------:R-:W2:Y:S04]  /*2dd80*/  LDL.LU R21, [R1+0xa4] ;  /* 0x0000a40001157983 */ /* 0x000ea80000300800 */
[----:B------:R-:W2:Y:S04]  /*2dd90*/  LDL.LU R22, [R1+0xa8] ;  /* 0x0000a80001167983 */ /* 0x000ea80000300800 */
[----:B------:R-:W2:Y:S01]  /*2dda0*/  LDL.LU R23, [R1+0xac] ;  /* 0x0000ac0001177983 */ /* 0x000ea20000300800 */
[----:B----4-:R-:W-:-:S15]  /*2ddb0*/  HMMA.16816.F32.BF16 R24, R4, R18, R24 ;  /* 0x000000120418723c */ /* 0x010fde0000041818 */
[----:B------:R-:W-:-:S08]  /*2ddc0*/  NOP ;  /* 0x0000000000007918 */ /* 0x000fd00000000000 */
[----:B------:R-:W-:Y:S04]  /*2ddd0*/  STL.64 [R1+0x280], R24 ;  /* 0x0002801801007387 */ /* 0x000fe80000100a00 */
[----:B------:R0:W-:Y:S04]  /*2dde0*/  STL.64 [R1+0x288], R26 ;  /* 0x0002881a01007387 */ /* 0x0001e80000100a00 */
[----:B0-----:R-:W3:Y:S04]  /*2ddf0*/  LDL.LU.64 R26, [R1+0xe30] ;  /* 0x000e3000011a7983 */ /* 0x001ee80000300a00 */
[----:B------:R-:W3:Y:S02]  /*2de00*/  LDL.LU.64 R24, [R1+0xe28] ;  /* 0x000e280001187983 */ /* 0x000ee40000300a00 */
[----:B---3--:R-:W-:Y:S02]  /*2de10*/  HMMA.16816.F32.BF16 R4, R4, R14, R24 ;  /* 0x0000000e0404723c */ /* 0x008fe40000041818 */
[----:B------:R-:W3:Y:S04]  /*2de20*/  LDL.LU.64 R26, [R1+0xe20] ;  /* 0x000e2000011a7983 */ /* 0x000ee80000300a00 */
[----:B------:R-:W3:-:S15]  /*2de30*/  LDL.LU.64 R24, [R1+0xe18] ;  /* 0x000e180001187983 */ /* 0x000ede0000300a00 */
[----:B------:R-:W-:-:S02]  /*2de40*/  NOP ;  /* 0x0000000000007918 */ /* 0x000fc40000000000 */
[----:B------:R-:W-:Y:S04]  /*2de50*/  STL.64 [R1+0x270], R4 ;  /* 0x0002700401007387 */ /* 0x000fe80000100a00 */
[----:B------:R0:W-:Y:S04]  /*2de60*/  STL.64 [R1+0x278], R6 ;  /* 0x0002780601007387 */ /* 0x0001e80000100a00 */
[----:B0-----:R-:W3:Y:S04]  /*2de70*/  LDL.LU R6, [R1+0x58] ;  /* 0x0000580001067983 */ /* 0x001ee80000300800 */
[----:B------:R-:W3:Y:S02]  /*2de80*/  LDL.LU R7, [R1+0x5c] ;  /* 0x00005c0001077983 */ /* 0x000ee40000300800 */
[----:B---3--:R-:W-:Y:S02]  /*2de90*/  HMMA.16816.F32.BF16 R4, R24, R6, R8 ;  /* 0x000000061804723c */ /* 0x008fe40000041808 */
[----:B------:R-:W2:-:S15]  /*2dea0*/  LDL.LU.64 R10, [R1+0xe10] ;  /* 0x000e1000010a7983 */ /* 0x000e9e0000300a00 */
[----:B------:R-:W-:-:S06]  /*2deb0*/  NOP ;  /* 0x0000000000007918 */ /* 0x000fcc0000000000 */
[----:B------:R0:W-:Y:S04]  /*2dec0*/  STL.64 [R1+0x260], R4 ;  /* 0x0002600401007387 */ /* 0x0001e80000100a00 */
[----:B------:R-:W-:Y:S01]  /*2ded0*/  STL.64 [R1+0x268], R6 ;  /* 0x0002680601007387 */ /* 0x000fe20000100a00 */
[----:B0-----:R-:W-:-:S05]  /*2dee0*/  IMAD.MOV.U32 R4, RZ, RZ, R5 ;  /* 0x000000ffff047224 */ /* 0x001fca00078e0005 */
[----:B------:R-:W-:Y:S01]  /*2def0*/  STL [R1+0xcf0], R4 ;  /* 0x000cf00401007387 */ /* 0x000fe20000100800 */
[----:B--2---:R-:W-:Y:S03]  /*2df00*/  HMMA.16816.F32.BF16 R8, R24, R10, R20 ;  /* 0x0000000a1808723c */ /* 0x004fe60000041814 */
[----:B------:R-:W2:Y:S04]  /*2df10*/  LDL.LU.64 R22, [R1+0xe08] ;  /* 0x000e080001167983 */ /* 0x000ea80000300a00 */
[----:B------:R-:W2:-:S15]  /*2df20*/  LDL.LU.64 R20, [R1+0xe00] ;  /* 0x000e000001147983 */ /* 0x000e9e0000300a00 */
[----:B------:R-:W-:-:S01]  /*2df30*/  NOP ;  /* 0x0000000000007918 */ /* 0x000fc20000000000 */
[----:B------:R-:W-:Y:S04]  /*2df40*/  STL.64 [R1+0x250], R8 ;  /* 0x0002500801007387 */ /* 0x000fe80000100a00 */
[----:B------:R0:W-:Y:S04]  /*2df50*/  STL.64 [R1+0x258], R10 ;  /* 0x0002580a01007387 */ /* 0x0001e80000100a00 */
[----:B0-----:R-:W3:Y:S04]  /*2df60*/  LDL.LU.64 R10, [R1+0xdf8] ;  /* 0x000df800010a7983 */ /* 0x001ee80000300a00 */
[----:B------:R-:W3:Y:S01]  /*2df70*/  LDL.LU.64 R8, [R1+0xdf0] ;  /* 0x000df00001087983 */ /* 0x000ee20000300a00 */
[----:B------:R-:W-:-:S02]  /*2df80*/  IMAD.MOV.U32 R6, RZ, RZ, R16 ;  /* 0x000000ffff067224 */ /* 0x000fc400078e0010 */
[----:B------:R-:W-:-:S07]  /*2df90*/  IMAD.MOV.U32 R7, RZ, RZ, R12 ;  /* 0x000000ffff077224 */ /* 0x000fce00078e000c */
[----:B---3--:R-:W-:Y:S01]  /*2dfa0*/  HMMA.16816.F32.BF16 R4, R24, R6, R8 ;  /* 0x000000061804723c */ /* 0x008fe20000041808 */
[----:B------:R-:W3:Y:S04]  /*2dfb0*/  LDL.LU.64 R10, [R1+0xde8] ;  /* 0x000de800010a7983 */ /* 0x000ee80000300a00 */
[----:B------:R-:W3:-:S15]  /*2dfc0*/  LDL.LU.64 R8, [R1+0xde0] ;  /* 0x000de00001087983 */ /* 0x000ede0000300a00 */
[----:B------:R-:W-:-:S03]  /*2dfd0*/  NOP ;  /* 0x0000000000007918 */ /* 0x000fc60000000000 */
[----:B------:R-:W-:Y:S04]  /*2dfe0*/  STL.64 [R1+0x240], R4 ;  /* 0x0002400401007387 */ /* 0x000fe80000100a00 */
[----:B------:R0:W-:Y:S04]  /*2dff0*/  STL.64 [R1+0x248], R6 ;  /* 0x0002480601007387 */ /* 0x0001e80000100a00 */
[----:B------:R3:W-:Y:S01]  /*2e000*/  STL [R1+0xcf4], R5 ;  /* 0x000cf40501007387 */ /* 0x0007e20000100800 */
[----:B0-----:R-:W-:Y:S02]  /*2e010*/  IMAD.MOV.U32 R6, RZ, RZ, R2 ;  /* 0x000000ffff067224 */ /* 0x001fe400078e0002 */
[----:B------:R-:W-:-:S07]  /*2e020*/  IMAD.MOV.U32 R7, RZ, RZ, R0 ;  /* 0x000000ffff077224 */ /* 0x000fce00078e0000 */
[----:B---3--:R-:W-:Y:S01]  /*2e030*/  HMMA.16816.F32.BF16 R4, R24, R6, R8 ;  /* 0x000000061804723c */ /* 0x008fe20000041808 */
[----:B------:R-:W2:-:S15]  /*2e040*/  LDL.LU.64 R10, [R1+0xdd8] ;  /* 0x000dd800010a7983 */ /* 0x000e9e0000300a00 */
[----:B------:R-:W-:-:S07]  /*2e050*/  NOP ;  /* 0x0000000000007918 */ /* 0x000fce0000000000 */
[----:B------:R0:W-:Y:S04]  /*2e060*/  STL.64 [R1+0x230], R4 ;  /* 0x0002300401007387 */ /* 0x0001e80000100a00 */
[----:B------:R1:W-:Y:S04]  /*2e070*/  STL.64 [R1+0x238], R6 ;  /* 0x0002380601007387 */ /* 0x0003e80000100a00 */
[----:B0-----:R-:W3:Y:S04]  /*2e080*/  LDL.LU R5, [R1+0x3d4] ;  /* 0x0003d40001057983 */ /* 0x001ee80000300800 */
[----:B------:R-:W4:Y:S04]  /*2e090*/  LDL.LU R4, [R1+0x360] ;  /* 0x0003600001047983 */ /* 0x000f280000300800 */
        /* <DEDUP_REMOVED lines=8> */
[----:B------:R-:W3:Y:S01]  /*2e120*/  LDL.LU R0, [R1+0x3ac] ;  /* 0x0003ac0001007983 */ /* 0x000ee20000300800 */
[----:B--2---:R-:W-:Y:S03]  /*2e130*/  HMMA.16816.F32.BF16 R8, R24, R10, R20 ;  /* 0x0000000a1808723c */ /* 0x004fe60000041814 */
[----:B------:R-:W2:-:S15]  /*2e140*/  LDL.LU.64 R22, [R1+0xdd0] ;  /* 0x000dd00001167983 */ /* 0x000e9e0000300a00 */
[----:B------:R-:W-:-:S05]  /*2e150*/  NOP ;  /* 0x0000000000007918 */ /* 0x000fca0000000000 */
[----:B------:R-:W-:Y:S04]  /*2e160*/  STL.64 [R1+0x220], R8 ;  /* 0x0002200801007387 */ /* 0x000fe80000100a00 */
[----:B------:R0:W-:Y:S01]  /*2e170*/  STL.64 [R1+0x228], R10 ;  /* 0x0002280a01007387 */ /* 0x0001e20000100a00 */
[----:B-1----:R-:W-:-:S03]  /*2e180*/  IMAD.MOV.U32 R6, RZ, RZ, R9 ;  /* 0x000000ffff067224 */ /* 0x002fc600078e0009 */
[----:B0-----:R-:W2:Y:S04]  /*2e190*/  LDL.LU.64 R10, [R1+0xdc8] ;  /* 0x000dc800010a7983 */ /* 0x001ea80000300a00 */
[----:B------:R-:W2:Y:S04]  /*2e1a0*/  LDL.LU.64 R8, [R1+0xdc0] ;  /* 0x000dc00001087983 */ /* 0x000ea80000300a00 */
[----:B------:R0:W-:Y:S04]  /*2e1b0*/  STL [R1+0xcf8], R6 ;  /* 0x000cf80601007387 */ /* 0x0001e80000100800 */
[----:B0-----:R-:W3:Y:S01]  /*2e1c0*/  LDL.LU R6, [R1+0x35c] ;  /* 0x00035c0001067983 */ /* 0x001ee20000300800 */
[----:B--2---:R-:W-:Y:S03]  /*2e1d0*/  HMMA.16816.F32.BF16 R20, R24, R22, R8 ;  /* 0x000000161814723c */ /* 0x004fe60000041808 */
[----:B------:R-:W2:Y:S04]  /*2e1e0*/  LDL.LU R10, [R1+0xdb8] ;  /* 0x000db800010a7983 */ /* 0x000ea80000300800 */
[----:B------:R-:W2:Y:S01]  /*2e1f0*/  LDL.LU.64 R8, [R1+0xdb0] ;  /* 0x000db00001087983 */ /* 0x000ea20000300a00 */
[----:B------:R-:W0:-:S15]  /*2e200*/  LDC R11, c[0x0][0x230] ;  /* 0x00008c00ff0b7b82 */ /* 0x000e1e0000000800 */
[----:B------:R-:W-:Y:S04]  /*2e210*/  STL.64 [R1+0x210], R20 ;  /* 0x0002101401007387 */ /* 0x000fe80000100a00 */
[----:B------:R1:W-:Y:S04]  /*2e220*/  STL.64 [R1+0x218], R22 ;  /* 0x0002181601007387 */ /* 0x0003e80000100a00 */
[----:B-1----:R-:W4:Y:S04]  /*2e230*/  LDL.LU.64 R22, [R1+0xda8] ;  /* 0x000da80001167983 */ /* 0x002f280000300a00 */
[----:B------:R-:W4:Y:S01]  /*2e240*/  LDL.LU.64 R20, [R1+0xda0] ;  /* 0x000da00001147983 */ /* 0x000f220000300a00 */
[----:B0-----:R-:W-:Y:S01]  /*2e250*/  VIADD R11, R11, 0x7f ;  /* 0x0000007f0b0b7836 */ /* 0x001fe20000000000 */
[----:B----4-:R-:W-:-:S15]  /*2e260*/  HMMA.16816.F32.BF16 R20, R24, R18, R20 ;  /* 0x000000121814723c */ /* 0x010fde0000041814 */
[----:B------:R-:W-:-:S08]  /*2e270*/  NOP ;  /* 0x0000000000007918 */ /* 0x000fd00000000000 */
[----:B------:R0:W-:Y:S04]  /*2e280*/  STL.64 [R1+0x1f0], R20 ;  /* 0x0001f01401007387 */ /* 0x0001e80000100a00 */
[----:B------:R1:W-:Y:S01]  /*2e290*/  STL.64 [R1+0x1f8], R22 ;  /* 0x0001f81601007387 */ /* 0x0003e20000100a00 */
[----:B------:R-:W-:-:S03]  /*2e2a0*/  IMAD.MOV.U32 R7, RZ, RZ, R21 ;  /* 0x000000ffff077224 */ /* 0x000fc600078e0015 */
[----:B------:R-:W4:Y:S01]  /*2e2b0*/  LDL.LU R19, [R1+0x3f0] ;  /* 0x0003f00001137983 */ /* 0x000f220000300800 */
[----:B------:R-:W-:-:S03]  /*2e2c0*/  IMAD.MOV.U32 R18, RZ, RZ, R23 ;  /* 0x000000ffff127224 */ /* 0x000fc600078e0017 */
[----:B0-----:R-:W3:Y:S04]  /*2e2d0*/  LDL.LU R20, [R1+0x3ec] ;  /* 0x0003ec0001147983 */ /* 0x001ee80000300800 */
[----:B------:R-:W2:Y:S04]  /*2e2e0*/  LDL.LU R21, [R1+0x3e8] ;  /* 0x0003e80001157983 */ /* 0x000ea80000300800 */
[----:B-1----:R-:W2:Y:S04]  /*2e2f0*/  LDL.LU R22, [R1+0x3e4] ;  /* 0x0003e40001167983 */ /* 0x002ea80000300800 */
[----:B------:R-:W2:Y:S04]  /*2e300*/  LDL.LU R23, [R1+0x3dc] ;  /* 0x0003dc0001177983 */ /* 0x000ea80000300800 */
[----:B------:R0:W-:Y:S04]  /*2e310*/  STL [R1+0xd00], R7 ;  /* 0x000d000701007387 */ /* 0x0001e80000100800 */
[----:B0-----:R-:W2:Y:S04]  /*2e320*/  LDL.LU R7, [R1+0x364] ;  /* 0x0003640001077983 */ /* 0x001ea80000300800 */
[----:B------:R0:W-:Y:S02]  /*2e330*/  STL [R1+0xcfc], R18 ;  /* 0x000cfc1201007387 */ /* 0x0001e40000100800 */
[----:B0-----:R-:W-:-:S04]  /*2e340*/  SHF.R.S32.HI R18, RZ, 0x1f, R11 ;  /* 0x0000001fff127819 */ /* 0x001fc8000001140b */
[----:B------:R-:W-:Y:S02]  /*2e350*/  LEA.HI R18, R18, R11, RZ, 0x7 ;  /* 0x0000000b12127211 */ /* 0x000fe400078f38ff */
[----:B------:R-:W2:Y:S01]  /*2e360*/  LDL.LU R11, [R1+0xd98] ;  /* 0x000d9800010b7983 */ /* 0x000ea20000300800 */
[----:B----4-:R-:W-:Y:S02]  /*2e370*/  IADD3 R19, P2, R19, UR13, RZ ;  /* 0x0000000d13137c10 */ /* 0x010fe4000ff5e0ff */
[----:B---3--:R-:W-:Y:S02]  /*2e380*/  IADD3 R20, P1, R20, UR13, RZ ;  /* 0x0000000d14147c10 */ /* 0x008fe4000ff3e0ff */
[----:B--2---:R-:W-:Y:S02]  /*2e390*/  IADD3 R21, P6, R21, UR13, RZ ;  /* 0x0000000d15157c10 */ /* 0x004fe4000ffde0ff */
[----:B------:R-:W-:Y:S01]  /*2e3a0*/  IADD3 R22, P5, R22, UR13, RZ ;  /* 0x0000000d16167c10 */ /* 0x000fe2000ffbe0ff */
[----:B------:R-:W-:Y:S01]  /*2e3b0*/  HMMA.16816.F32.BF16 R8, R24, R14, R8 ;  /* 0x0000000e1808723c */ /* 0x000fe20000041808 */
[----:B------:R-:W-:-:S02]  /*2e3c0*/  IADD3 R7, P3, R7, UR13, RZ ;  /* 0x0000000d07077c10 */ /* 0x000fc4000ff7e0ff */
[----:B------:R-:W-:Y:S02]  /*2e3d0*/  IADD3 R23, P4, R23, UR13, RZ ;  /* 0x0000000d17177c10 */ /* 0x000fe4000ff9e0ff */
[----:B------:R-:W-:Y:S02]  /*2e3e0*/  IADD3.X R4, R4, UR8, RZ, P2, !PT ;  /* 0x0000000804047c10 */ /* 0x000fe400097fe4ff */
[----:B------:R-:W-:Y:S02]  /*2e3f0*/  IADD3.X R6, R6, UR8, RZ, P3, !PT ;  /* 0x0000000806067c10 */ /* 0x000fe40009ffe4ff */
[----:B------:R-:W-:Y:S02]  /*2e400*/  IADD3 R5, P3, R5, UR13, RZ ;  /* 0x0000000d05057c10 */ /* 0x000fe4000ff7e0ff */
[----:B------:R-:W-:Y:S02]  /*2e410*/  IADD3 R29, P2, R29, UR13, RZ ;  /* 0x0000000d1d1d7c10 */ /* 0x000fe4000ff5e0ff */
[----:B------:R-:W-:-:S02]  /*2e420*/  IADD3.X R28, R28, UR8, RZ, P1, !PT ;  /* 0x000000081c1c7c10 */ /* 0x000fc40008ffe4ff */
[----:B------:R-:W-:-:S08]  /*2e430*/  IADD3 R13, P1, R13, UR13, RZ ;  /* 0x0000000d0d0d7c10 */ /* 0x000fd0000ff3e0ff */
[----:B------:R0:W-:Y:S04]  /*2e440*/  STL.64 [R1+0x1e0], R8 ;  /* 0x0001e00801007387 */ /* 0x0001e80000100a00 */
[----:B------:R-:W-:Y:S01]  /*2e450*/  STL.64 [R1+0x1e8], R10 ;  /* 0x0001e80a01007387 */ /* 0x000fe20000100a00 */
[----:B0-----:R-:W-:-:S05]  /*2e460*/  IMAD.MOV.U32 R8, RZ, RZ, R11 ;  /* 0x000000ffff087224 */ /* 0x001fca00078e000b */
[----:B------:R0:W-:Y:S04]  /*2e470*/  STL [R1+0xd04], R8 ;  /* 0x000d040801007387 */ /* 0x0001e80000100800 */
        /* <DEDUP_REMOVED lines=8> */
[----:B------:R-:W-:-:S03]  /*2e500*/  IADD3.X R17, R17, UR8, RZ, P6, !PT ;  /* 0x0000000811117c10 */ /* 0x000fc6000b7fe4ff */
[----:B------:R-:W-:Y:S01]  /*2e510*/  STL [R1+0x360], R4 ;  /* 0x0003600401007387 */ /* 0x000fe20000100800 */
[----:B------:R-:W-:-:S03]  /*2e520*/  IADD3 R3, P6, R3, UR13, RZ ;  /* 0x0000000d03037c10 */ /* 0x000fc6000ffde0ff */
[----:B------:R-:W-:Y:S01]  /*2e530*/  STL [R1+0x3cc], R29 ;  /* 0x0003cc1d01007387 */ /* 0x000fe20000100800 */
[----:B------:R-:W-:-:S03]  /*2e540*/  IADD3.X R2, R2, UR8, RZ, P5, !PT ;  /* 0x0000000802027c10 */ /* 0x000fc6000affe4ff */
[----:B------:R-:W-:Y:S04]  /*2e550*/  STL [R1+0x358], R28 ;  /* 0x0003581c01007387 */ /* 0x000fe80000100800 */
[----:B------:R-:W-:Y:S04]  /*2e560*/  STL [R1+0x3c4], R13 ;  /* 0x0003c40d01007387 */ /* 0x000fe80000100800 */
[----:B------:R-:W-:Y:S04]  /*2e570*/  STL [R1+0x354], R17 ;  /* 0x0003541101007387 */ /* 0x000fe80000100800 */
[----:B------:R-:W-:Y:S04]  /*2e580*/  STL [R1+0x3bc], R3 ;  /* 0x0003bc0301007387 */ /* 0x000fe80000100800 */
[----:B------:R-:W-:Y:S04]  /*2e590*/  STL [R1+0x3e0], R2 ;  /* 0x0003e00201007387 */ /* 0x000fe80000100800 */
[----:B0-----:R-:W2:Y:S01]  /*2e5a0*/  LDL.LU R8, [R1+0x3c8] ;  /* 0x0003c80001087983 */ /* 0x001ea20000300800 */
[----:B------:R-:W-:-:S02]  /*2e5b0*/  IADD3 R12, P5, R12, UR13, RZ ;  /* 0x0000000d0c0c7c10 */ /* 0x000fc4000ffbe0ff */
[----:B------:R-:W-:-:S03]  /*2e5c0*/  IADD3.X R16, R16, UR8, RZ, P4, !PT ;  /* 0x0000000810107c10 */ /* 0x000fc6000a7fe4ff */
[----:B------:R-:W-:Y:S04]  /*2e5d0*/  STL [R1+0x3b4], R12 ;  /* 0x0003b40c01007387 */ /* 0x000fe80000100800 */
[----:B--2---:R0:W-:Y:S04]  /*2e5e0*/  STL [R1+0xd90], R8 ;  /* 0x000d900801007387 */ /* 0x0041e80000100800 */
[----:B------:R-:W-:Y:S04]  /*2e5f0*/  STL [R1+0x3d8], R16 ;  /* 0x0003d81001007387 */ /* 0x000fe80000100800 */
[----:B0-----:R-:W2:Y:S01]  /*2e600*/  LDL.LU R8, [R1+0x3a4] ;  /* 0x0003a40001087983 */ /* 0x001ea20000300800 */
[----:B------:R-:W-:-:S05]  /*2e610*/  IADD3 R0, P4, R0, UR13, RZ ;  /* 0x0000000d00007c10 */ /* 0x000fca000ff9e0ff */
[----:B------:R-:W-:Y:S01]  /*2e620*/  STL [R1+0x3ac], R0 ;  /* 0x0003ac0001007387 */ /* 0x000fe20000100800 */
[----:B------:R-:W-:Y:S01]  /*2e630*/  UIADD3 UR4, UR4, 0x1, URZ ;  /* 0x0000000104047890 */ /* 0x000fe2000fffe03f */
[----:B------:R-:W-:-:S05]  /*2e640*/  SHF.R.S32.HI R18, RZ, 0x7, R18 ;  /* 0x00000007ff127819 */ /* 0x000fca0000011412 */
[----:B------:R-:W-:Y:S01]  /*2e650*/  ISETP.NE.U32.AND P0, PT, R18, UR4, PT ;  /* 0x0000000412007c0c */ /* 0x000fe2000bf05070 */
[----:B--2---:R0:W-:Y:S04]  /*2e660*/  STL [R1+0xd94], R8 ;  /* 0x000d940801007387 */ /* 0x0041e80000100800 */
[----:B0-----:R-:W2:Y:S04]  /*2e670*/  LDL.LU R8, [R1+0x3d0] ;  /* 0x0003d00001087983 */ /* 0x001ea80000300800 */
[----:B------:R-:W3:Y:S04]  /*2e680*/  LDL.LU R24, [R1+0x39c] ;  /* 0x00039c0001187983 */ /* 0x000ee80000300800 */
        /* <DEDUP_REMOVED lines=27> */
[----:B--2---:R-:W-:-:S05]  /*2e840*/  IADD3.X R8, R8, UR8, RZ, P3, !PT ;  /* 0x0000000808087c10 */ /* 0x004fca0009ffe4ff */
[----:B------:R0:W-:Y:S04]  /*2e850*/  STL [R1+0x3d0], R8 ;  /* 0x0003d00801007387 */ /* 0x0001e80000100800 */
[----:B0-----:R-:W2:Y:S02]  /*2e860*/  LDL.LU R8, [R1+0xd94] ;  /* 0x000d940001087983 */ /* 0x001ea40000300800 */
[----:B--2---:R-:W-:-:S05]  /*2e870*/  IADD3 R8, P3, R8, UR13, RZ ;  /* 0x0000000d08087c10 */ /* 0x004fca000ff7e0ff */
[----:B------:R0:W-:Y:S04]  /*2e880*/  STL [R1+0x3a4], R8 ;  /* 0x0003a40801007387 */ /* 0x0001e80000100800 */
[----:B0-----:R-:W2:Y:S01]  /*2e890*/  LDL.LU R8, [R1+0xd90] ;  /* 0x000d900001087983 */ /* 0x001ea20000300800 */
[----:B----4-:R-:W-:Y:S02]  /*2e8a0*/  IADD3.X R25, R25, UR8, RZ, P1, !PT ;  /* 0x0000000819197c10 */ /* 0x010fe40008ffe4ff */
[----:B---3--:R-:W-:Y:S02]  /*2e8b0*/  IADD3 R26, P1, R26, UR13, RZ ;  /* 0x0000000d1a1a7c10 */ /* 0x008fe4000ff3e0ff */
[----:B------:R-:W-:Y:S02]  /*2e8c0*/  IADD3.X R27, R27, UR8, RZ, P6, !PT ;  /* 0x000000081b1b7c10 */ /* 0x000fe4000b7fe4ff */
[----:B------:R-:W-:-:S02]  /*2e8d0*/  IADD3 R14, P6, R14, UR13, RZ ;  /* 0x0000000d0e0e7c10 */ /* 0x000fc4000ffde0ff */
[----:B------:R-:W-:Y:S02]  /*2e8e0*/  IADD3.X R15, R15, UR8, RZ, P5, !PT ;  /* 0x000000080f0f7c10 */ /* 0x000fe4000affe4ff */
[----:B------:R-:W-:Y:S02]  /*2e8f0*/  IADD3 R9, P5, R9, UR13, RZ ;  /* 0x0000000d09097c10 */ /* 0x000fe4000ffbe0ff */
[----:B------:R-:W-:Y:S02]  /*2e900*/  IADD3.X R10, R10, UR8, RZ, P4, !PT ;  /* 0x000000080a0a7c10 */ /* 0x000fe4000a7fe4ff */
[----:B------:R-:W-:Y:S02]  /*2e910*/  IADD3 R11, P4, R11, UR13, RZ ;  /* 0x0000000d0b0b7c10 */ /* 0x000fe4000ff9e0ff */
        /* <DEDUP_REMOVED lines=12> */
[----:B--2---:R-:W-:Y:S02]  /*2e9e0*/  IADD3.X R8, R8, UR8, RZ, P2, !PT ;  /* 0x0000000808087c10 */ /* 0x004fe400097fe4ff */
[----:B------:R-:W-:-:S03]  /*2e9f0*/  IADD3 R24, P2, R24, UR13, RZ ;  /* 0x0000000d18187c10 */ /* 0x000fc6000ff5e0ff */
[----:B------:R0:W-:Y:S04]  /*2ea00*/  STL [R1+0x3c8], R8 ;  /* 0x0003c80801007387 */ /* 0x0001e80000100800 */
        /* <DEDUP_REMOVED lines=29> */
[----:B0-----:R-:W2:Y:S01]  /*2ebe0*/  LDL.LU R8, [R1+0x310] ;  /* 0x0003100001087983 */ /* 0x001ea20000300800 */
[----:B------:R-:W-:-:S02]  /*2ebf0*/  IADD3.X R12, R12, UR8, RZ, P1, !PT ;  /* 0x000000080c0c7c10 */ /* 0x000fc40008ffe4ff */
[----:B------:R-:W-:-:S03]  /*2ec00*/  IADD3 R16, P1, R16, UR13, RZ ;  /* 0x0000000d10107c10 */ /* 0x000fc6000ff3e0ff */
[----:B------:R-:W-:Y:S04]  /*2ec10*/  STL [R1+0x34c], R12 ;  /* 0x00034c0c01007387 */ /* 0x000fe80000100800 */
[----:B--2---:R0:W-:Y:S04]  /*2ec20*/  STL [R1+0xd88], R8 ;  /* 0x000d880801007387 */ /* 0x0041e80000100800 */
[----:B------:R-:W-:Y:S04]  /*2ec30*/  STL [R1+0x320], R16 ;  /* 0x0003201001007387 */ /* 0x000fe80000100800 */
[----:B0-----:R-:W2:Y:S01]  /*2ec40*/  LDL.LU R8, [R1+0x33c] ;  /* 0x00033c0001087983 */ /* 0x001ea20000300800 */
[----:B------:R-:W-:-:S05]  /*2ec50*/  IADD3.X R0, R0, UR8, RZ, P6, !PT ;  /* 0x0000000800007c10 */ /* 0x000fca000b7fe4ff */
[----:B------:R-:W-:Y:S04]  /*2ec60*/  STL [R1+0x344], R0 ;  /* 0x0003440001007387 */ /* 0x000fe80000100800 */
[----:B--2---:R0:W-:Y:S04]  /*2ec70*/  STL [R1+0xd8c], R8 ;  /* 0x000d8c0801007387 */ /* 0x0041e80000100800 */
[----:B0-----:R-:W2:Y:S04]  /*2ec80*/  LDL.LU R8, [R1+0x318] ;  /* 0x0003180001087983 */ /* 0x001ea80000300800 */
[----:B------:R-:W3:Y:S04]  /*2ec90*/  LDL.LU R24, [R1+0x334] ;  /* 0x0003340001187983 */ /* 0x000ee80000300800 */
        /* <DEDUP_REMOVED lines=26> */
[----:B------:R-:W4:Y:S01]  /*2ee40*/  LDL.LU R0, [R1+0xb70] ;  /* 0x000b700001007983 */ /* 0x000f220000300800 */
[----:B--2---:R-:W-:-:S05]  /*2ee50*/  IADD3 R8, P6, R8, UR13, RZ ;  /* 0x0000000d08087c10 */ /* 0x004fca000ffde0ff */
[----:B------:R0:W-:Y:S04]  /*2ee60*/  STL [R1+0x318], R8 ;  /* 0x0003180801007387 */ /* 0x0001e80000100800 */
[----:B0-----:R-:W2:Y:S02]  /*2ee70*/  LDL.LU R8, [R1+0xd8c] ;  /* 0x000d8c0001087983 */ /* 0x001ea40000300800 */
[----:B--2---:R-:W-:-:S05]  /*2ee80*/  IADD3.X R8, R8, UR8, RZ, P5, !PT ;  /* 0x0000000808087c10 */ /* 0x004fca000affe4ff */
[----:B------:R0:W-:Y:S04]  /*2ee90*/  STL [R1+0x33c], R8 ;  /* 0x00033c0801007387 */ /* 0x0001e80000100800 */
[----:B0-----:R-:W2:Y:S01]  /*2eea0*/  LDL.LU R8, [R1+0xd88] ;  /* 0x000d880001087983 */ /* 0x001ea20000300800 */
[----:B---3--:R-:W-:Y:S02]  /*2eeb0*/  IADD3.X R24, R24, UR8, RZ, P4, !PT ;  /* 0x0000000818187c10 */ /* 0x008fe4000a7fe4ff */
[----:B----4-:R-:W-:Y:S02]  /*2eec0*/  IADD3 R25, P4, R25, UR13, RZ ;  /* 0x0000000d19197c10 */ /* 0x010fe4000ff9e0ff */
        /* <DEDUP_REMOVED lines=19> */
[----:B--2---:R-:W-:-:S05]  /*2f000*/  IADD3 R8, P5, R8, UR13, RZ ;  /* 0x0000000d08087c10 */ /* 0x004fca000ffbe0ff */
[----:B------:R0:W-:Y:S04]  /*2f010*/  STL [R1+0x310], R8 ;  /* 0x0003100801007387 */ /* 0x0001e80000100800 */
        /* <DEDUP_REMOVED lines=37> */
[----:B------:R-:W-:Y:S04]  /*2f270*/  STL [R1+0xb70], R0 ;  /* 0x000b700001007387 */ /* 0x000fe80000100800 */
        /* <DEDUP_REMOVED lines=1512> */
[----:B------:R-:W-:-:S02]  /*35100*/  IADD3.X R20, R20, UR9, RZ, P1, !PT ;  /* 0x0000000914147c10 */ /* 0x000fc40008ffe4ff */
[----:B------:R-:W-:Y:S02]  /*35110*/  IADD3.X R21, R21, UR9, RZ, P6, !PT ;  /* 0x0000000915157c10 */ /* 0x000fe4000b7fe4ff */
[----:B------:R-:W-:Y:S02]  /*35120*/  IADD3.X R23, R23, UR8, RZ, P4, !PT ;  /* 0x0000000817177c10 */ /* 0x000fe4000a7fe4ff */
[----:B------:R-:W-:Y:S02]  /*35130*/  IADD3.X R22, R22, UR9, RZ, P5, !PT ;  /* 0x0000000916167c10 */ /* 0x000fe4000affe4ff */
[----:B--2---:R-:W-:-:S05]  /*35140*/  IADD3 R8, P3, R8, UR12, RZ ;  /* 0x0000000c08087c10 */ /* 0x004fca000ff7e0ff */
[----:B------:R0:W-:Y:S04]  /*35150*/  STL [R1+0xbc0], R8 ;  /* 0x000bc00801007387 */ /* 0x0001e80000100800 */
[----:B0-----:R0:W5:Y:S04]  /*35160*/  LDL.LU R8, [R1+0xd04] ;  /* 0x000d040001087983 */ /* 0x0011680000300800 */
[----:B------:R1:W-:Y:S04]  /*35170*/  STL [R1+0x444], R7 ;  /* 0x0004440701007387 */ /* 0x0003e80000100800 */
[----:B-1----:R0:W5:Y:S04]  /*35180*/  LDL.LU R7, [R1+0xd00] ;  /* 0x000d000001077983 */ /* 0x0021680000300800 */
[----:B------:R1:W-:Y:S04]  /*35190*/  STL [R1+0xbc8], R18 ;  /* 0x000bc81201007387 */ /* 0x0003e80000100800 */
[----:B-1----:R0:W5:Y:S04]  /*351a0*/  LDL.LU R18, [R1+0xcfc] ;  /* 0x000cfc0001127983 */ /* 0x0021680000300800 */
[----:B------:R1:W-:Y:S04]  /*351b0*/  STL [R1+0x43c], R6 ;  /* 0x00043c0601007387 */ /* 0x0003e80000100800 */
[----:B-1----:R0:W5:Y:S04]  /*351c0*/  LDL.LU R6, [R1+0xcf8] ;  /* 0x000cf80001067983 */ /* 0x0021680000300800 */
[----:B------:R1:W-:Y:S01]  /*351d0*/  STL [R1+0xbd0], R5 ;  /* 0x000bd00501007387 */ /* 0x0003e20000100800 */
[----:B------:R-:W-:-:S03]  /*351e0*/  IADD3.X R2, R2, UR9, RZ, P3, !PT ;  /* 0x0000000902027c10 */ /* 0x000fc60009ffe4ff */
[----:B-1----:R0:W5:Y:S04]  /*351f0*/  LDL.LU R5, [R1+0xcf4] ;  /* 0x000cf40001057983 */ /* 0x0021680000300800 */
[----:B------:R1:W-:Y:S01]  /*35200*/  STL [R1+0x434], R4 ;  /* 0x0004340401007387 */ /* 0x0003e20000100800 */
[----:B------:R-:W-:-:S03]  /*35210*/  IADD3 R0, P3, R0, UR12, RZ ;  /* 0x0000000c00007c10 */ /* 0x000fc6000ff7e0ff */
[----:B-1----:R0:W5:Y:S04]  /*35220*/  LDL.LU R4, [R1+0xcf0] ;  /* 0x000cf00001047983 */ /* 0x0021680000300800 */
[----:B------:R1:W-:Y:S04]  /*35230*/  STL [R1+0xbd8], R29 ;  /* 0x000bd81d01007387 */ /* 0x0003e80000100800 */
        /* <DEDUP_REMOVED lines=14> */
[----:B------:R1:W-:Y:S04]  /*35320*/  STL [R1+0x424], R16 ;  /* 0x0004241001007387 */ /* 0x0003e80000100800 */
[----:B-1----:R0:W5:Y:S04]  /*35330*/  LDL.LU R16, [R1+0xcd0] ;  /* 0x000cd00001107983 */ /* 0x0021680000300800 */
[----:B------:R1:W-:Y:S04]  /*35340*/  STL [R1+0xbe8], R12 ;  /* 0x000be80c01007387 */ /* 0x0003e80000100800 */
[----:B-1----:R0:W5:Y:S04]  /*35350*/  LDL.LU R12, [R1+0xccc] ;  /* 0x000ccc00010c7983 */ /* 0x0021680000300800 */
[----:B------:R0:W-:Y:S04]  /*35360*/  STL [R1+0x420], R24 ;  /* 0x0004201801007387 */ /* 0x0001e80000100800 */
        /* <DEDUP_REMOVED lines=12> */
[----:B------:R0:W-:Y:S01]  /*35430*/  STL [R1+0xbd4], R22 ;  /* 0x000bd41601007387 */ /* 0x0001e20000100800 */
[----:B------:R-:W-:Y:S05]  /*35440*/  @P0 BRA `(.L_x_2) ;  /* 0xfffffe4c004c0947 */ /* 0x000fea000383ffff */
[----:B-----5:R1:W-:Y:S04]  /*35450*/  STL [R1+0xd18], R7 ;  /* 0x000d180701007387 */ /* 0x0203e80000100800 */
[----:B-1----:R-:W2:Y:S04]  /*35460*/  LDL.LU R7, [R1+0x268] ;  /* 0x0002680001077983 */ /* 0x002ea80000300800 */
[----:B--2---:R1:W-:Y:S04]  /*35470*/  STL [R1+0xd20], R7 ;  /* 0x000d200701007387 */ /* 0x0043e80000100800 */
        /* <DEDUP_REMOVED lines=12> */
[----:B------:R2:W-:Y:S01]  /*35540*/  STL [R1+0xd14], R6 ;  /* 0x000d140601007387 */ /* 0x0005e20000100800 */
[----:B-1----:R-:W-:-:S03]  /*35550*/  IMAD.MOV.U32 R7, RZ, RZ, R18 ;  /* 0x000000ffff077224 */ /* 0x002fc600078e0012 */
[----:B--2---:R-:W2:Y:S04]  /*35560*/  LDL.LU R6, [R1+0x1e4] ;  /* 0x0001e40001067983 */ /* 0x004ea80000300800 */
        /* <DEDUP_REMOVED lines=18> */
[----:B------:R1:W-:Y:S04]  /*35690*/  STL [R1+0xd0c], R4 ;  /* 0x000d0c0401007387 */ /* 0x0003e80000100800 */
[----:B-1----:R-:W3:Y:S04]  /*356a0*/  LDL.LU R4, [R1+0x234] ;  /* 0x0002340001047983 */ /* 0x002ee80000300800 */
[----:B0-----:R-:W4:Y:S04]  /*356b0*/  LDL.LU R11, [R1+0x1f0] ;  /* 0x0001f000010b7983 */ /* 0x001f280000300800 */
[----:B----4-:R0:W-:Y:S04]  /*356c0*/  STL [R1+0xd08], R11 ;  /* 0x000d080b01007387 */ /* 0x0101e80000100800 */
[----:B0-----:R-:W4:Y:S04]  /*356d0*/  LDL.LU R11, [R1+0x254] ;  /* 0x00025400010b7983 */ /* 0x001f280000300800 */
[----:B------:R-:W2:Y:S04]  /*356e0*/  LDL.LU R10, [R1+0x220] ;  /* 0x00022000010a7983 */ /* 0x000ea80000300800 */
[----:B--2---:R0:W-:Y:S04]  /*356f0*/  STL [R1+0xd04], R10 ;  /* 0x000d040a01007387 */ /* 0x0041e80000100800 */
[----:B0-----:R-:W2:Y:S04]  /*35700*/  LDL.LU R10, [R1+0x1e0] ;  /* 0x0001e000010a7983 */ /* 0x001ea80000300800 */
[----:B------:R-:W3:Y:S04]  /*35710*/  LDL.LU R9, [R1+0x240] ;  /* 0x0002400001097983 */ /* 0x000ee80000300800 */
[----:B---3--:R0:W-:Y:S04]  /*35720*/  STL [R1+0xd00], R9 ;  /* 0x000d000901007387 */ /* 0x0081e80000100800 */
[----:B0-----:R-:W3:Y:S04]  /*35730*/  LDL.LU R9, [R1+0x210] ;  /* 0x0002100001097983 */ /* 0x001ee80000300800 */
[----:B------:R-:W4:Y:S04]  /*35740*/  LDL.LU R8, [R1+0x260] ;  /* 0x0002600001087983 */ /* 0x000f280000300800 */
[----:B----4-:R0:W-:Y:S04]  /*35750*/  STL [R1+0xcfc], R8 ;  /* 0x000cfc0801007387 */ /* 0x0101e80000100800 */
[----:B0-----:R-:W4:Y:S04]  /*35760*/  LDL.LU R8, [R1+0x230] ;  /* 0x0002300001087983 */ /* 0x001f280000300800 */
[----:B------:R-:W2:Y:S04]  /*35770*/  LDL.LU R15, [R1+0x28c] ;  /* 0x00028c00010f7983 */ /* 0x000ea80000300800 */
[----:B--2---:R0:W-:Y:S04]  /*35780*/  STL [R1+0xcf8], R15 ;  /* 0x000cf80f01007387 */ /* 0x0041e80000100800 */
[----:B0-----:R-:W2:Y:S04]  /*35790*/  LDL.LU R15, [R1+0x250] ;  /* 0x00025000010f7983 */ /* 0x001ea80000300800 */
[----:B------:R0:W-:Y:S04]  /*357a0*/  STL [R1+0xcf0], R13 ;  /* 0x000cf00d01007387 */ /* 0x0001e80000100800 */
[----:B0-----:R-:W3:Y:S04]  /*357b0*/  LDL.LU R13, [R1+0x29c] ;  /* 0x00029c00010d7983 */ /* 0x001ee80000300800 */
[----:B---3--:R0:W-:Y:S04]  /*357c0*/  STL [R1+0xcf4], R13 ;  /* 0x000cf40d01007387 */ /* 0x0081e80000100800 */
[----:B0-----:R-:W3:Y:S04]  /*357d0*/  LDL.LU R13, [R1+0x27c] ;  /* 0x00027c00010d7983 */ /* 0x001ee80000300800 */
[----:B------:R-:W3:Y:S04]  /*357e0*/  LDL.LU R14, [R1+0x2ac] ;  /* 0x0002ac00010e7983 */ /* 0x000ee80000300800 */
[----:B------:R0:W-:Y:S04]  /*357f0*/  STL [R1+0xcec], R12 ;  /* 0x000cec0c01007387 */ /* 0x0001e80000100800 */
[----:B0-----:R-:W3:Y:S04]  /*35800*/  LDL.LU R12, [R1+0x2bc] ;  /* 0x0002bc00010c7983 */ /* 0x001ee80000300800 */
[----:B------:R0:W-:Y:S04]  /*35810*/  STL [R1+0xce4], R17 ;  /* 0x000ce41101007387 */ /* 0x0001e80000100800 */
[----:B0-----:R-:W4:Y:S01]  /*35820*/  LDL.LU R17, [R1+0x278] ;  /* 0x0002780001117983 */ /* 0x001f220000300800 */
[----:B------:R-:W-:-:S03]  /*35830*/  F2FP.BF16.F32.PACK_AB R7, R6, R7 ;  /* 0x000000070607723e */ /* 0x000fc600000010ff */
[----:B----4-:R0:W-:Y:S04]  /*35840*/  STL [R1+0xce8], R17 ;  /* 0x000ce81101007387 */ /* 0x0101e80000100800 */
[----:B0-----:R-:W4:Y:S04]  /*35850*/  LDL.LU R17, [R1+0x2dc] ;  /* 0x0002dc0001117983 */ /* 0x001f280000300800 */
[----:B------:R-:W4:Y:S04]  /*35860*/  LDL.LU R19, [R1+0x288] ;  /* 0x0002880001137983 */ /* 0x000f280000300800 */
[----:B------:R0:W-:Y:S04]  /*35870*/  STL [R1+0xce0], R16 ;  /* 0x000ce01001007387 */ /* 0x0001e80000100800 */
[----:B0-----:R-:W4:Y:S04]  /*35880*/  LDL.LU R16, [R1+0x298] ;  /* 0x0002980001107983 */ /* 0x001f280000300800 */
[----:B------:R-:W4:Y:S04]  /*35890*/  LDL.LU R18, [R1+0x2a8] ;  /* 0x0002a80001127983 */ /* 0x000f280000300800 */
[----:B------:R0:W-:Y:S04]  /*358a0*/  STL [R1+0xcdc], R29 ;  /* 0x000cdc1d01007387 */ /* 0x0001e80000100800 */
[----:B0-----:R-:W4:Y:S04]  /*358b0*/  LDL.LU R29, [R1+0x2b8] ;  /* 0x0002b800011d7983 */ /* 0x001f280000300800 */
[----:B------:R0:W-:Y:S04]  /*358c0*/  STL [R1+0xcd8], R3 ;  /* 0x000cd80301007387 */ /* 0x0001e80000100800 */
[----:B0-----:R-:W4:Y:S04]  /*358d0*/  LDL.LU R3, [R1+0x2d8] ;  /* 0x0002d80001037983 */ /* 0x001f280000300800 */
[----:B------:R0:W-:Y:S04]  /*358e0*/  STL [R1+0xcd4], R28 ;  /* 0x000cd41c01007387 */ /* 0x0001e80000100800 */
[----:B0-----:R-:W4:Y:S04]  /*358f0*/  LDL.LU R28, [R1+0x274] ;  /* 0x00027400011c7983 */ /* 0x001f280000300800 */
[----:B------:R-:W4:Y:S04]  /*35900*/  LDL.LU R23, [R1+0x284] ;  /* 0x0002840001177983 */ /* 0x000f280000300800 */
[----:B------:R0:W-:Y:S04]  /*35910*/  STL [R1+0xcd0], R0 ;  /* 0x000cd00001007387 */ /* 0x0001e80000100800 */
[----:B0-----:R-:W4:Y:S04]  /*35920*/  LDL.LU R0, [R1+0x294] ;  /* 0x0002940001007983 */ /* 0x001f280000300800 */
[----:B------:R-:W4:Y:S04]  /*35930*/  LDL.LU R22, [R1+0x2a4] ;  /* 0x0002a40001167983 */ /* 0x000f280000300800 */
[----:B------:R0:W-:Y:S04]  /*35940*/  STL [R1+0xccc], R2 ;  /* 0x000ccc0201007387 */ /* 0x0001e80000100800 */
[----:B0-----:R-:W4:Y:S04]  /*35950*/  LDL.LU R2, [R1+0x2b4] ;  /* 0x0002b40001027983 */ /* 0x001f280000300800 */
[----:B------:R-:W4:Y:S04]  /*35960*/  LDL.LU R21, [R1+0x2c4] ;  /* 0x0002c40001157983 */ /* 0x000f280000300800 */
[----:B------:R-:W4:Y:S04]  /*35970*/  LDL.LU R24, [R1+0x2d4] ;  /* 0x0002d40001187983 */ /* 0x000f280000300800 */
[----:B------:R-:W4:Y:S04]  /*35980*/  LDL.LU R20, [R1+0x2e4] ;  /* 0x0002e40001147983 */ /* 0x000f280000300800 */
[----:B------:R-:W4:Y:S04]  /*35990*/  LDL.LU R25, [R1+0x270] ;  /* 0x0002700001197983 */ /* 0x000f280000300800 */
[----:B------:R-:W4:Y:S04]  /*359a0*/  LDL.LU R27, [R1+0x280] ;  /* 0x00028000011b7983 */ /* 0x000f280000300800 */
[----:B------:R-:W4:Y:S04]  /*359b0*/  LDL.LU R26, [R1+0x290] ;  /* 0x00029000011a7983 */ /* 0x000f280000300800 */
[----:B------:R-:W2:Y:S04]  /*359c0*/  LDL.LU R6, [R1+0xd54] ;  /* 0x000d540001067983 */ /* 0x000ea80000300800 */
[----:B------:R0:W-:Y:S04]  /*359d0*/  STL [R1+0x1c], R7 ;  /* 0x00001c0701007387 */ /* 0x0001e80000100800 */
[----:B0-----:R-:W2:Y:S02]  /*359e0*/  LDL.LU R7, [R1+0xd50] ;  /* 0x000d500001077983 */ /* 0x001ea40000300800 */
[----:B--2---:R-:W-:-:S02]  /*359f0*/  F2FP.BF16.F32.PACK_AB R7, R6, R7 ;  /* 0x000000070607723e */ /* 0x004fc400000010ff */
        /* <DEDUP_REMOVED lines=25> */
[----:B------:R0:W-:Y:S04]  /*35b90*/  STL [R1], R7 ;  /* 0x0000000701007387 */ /* 0x0001e80000100800 */
[----:B0-----:R-:W2:Y:S02]  /*35ba0*/  LDL.LU R7, [R1+0xd18] ;  /* 0x000d180001077983 */ /* 0x001ea40000300800 */
[----:B--2---:R-:W-:-:S02]  /*35bb0*/  F2FP.BF16.F32.PACK_AB R7, R6, R7 ;  /* 0x000000070607723e */ /* 0x004fc400000010ff */
[----:B------:R-:W2:Y:S02]  /*35bc0*/  LDL.LU R6, [R1+0xd14] ;  /* 0x000d140001067983 */ /* 0x000ea40000300800 */
[----:B--2---:R-:W-:Y:S02]  /*35bd0*/  F2FP.BF16.F32.PACK_AB R6, R5, R6 ;  /* 0x000000060506723e */ /* 0x004fe400000010ff */
[----:B------:R-:W2:Y:S02]  /*35be0*/  LDL.LU R5, [R1+0xd10] ;  /* 0x000d100001057983 */ /* 0x000ea40000300800 */
[----:B--2---:R-:W-:Y:S02]  /*35bf0*/  F2FP.BF16.F32.PACK_AB R5, R4, R5 ;  /* 0x000000050405723e */ /* 0x004fe400000010ff */
[----:B------:R-:W2:Y:S02]  /*35c00*/  LDL.LU R4, [R1+0xd0c] ;  /* 0x000d0c0001047983 */ /* 0x000ea40000300800 */
        /* <DEDUP_REMOVED lines=9> */
[----:B------:R-:W3:Y:S02]  /*35ca0*/  LDL.LU R15, [R1+0xcf8] ;  /* 0x000cf800010f7983 */ /* 0x000ee40000300800 */
[----:B---3--:R-:W-:Y:S02]  /*35cb0*/  F2FP.BF16.F32.PACK_AB R15, R13, R15 ;  /* 0x0000000f0d0f723e */ /* 0x008fe400000010ff */
[----:B------:R-:W2:Y:S02]  /*35cc0*/  LDL.LU R13, [R1+0xcf4] ;  /* 0x000cf400010d7983 */ /* 0x000ea40000300800 */
[----:B--2---:R-:W-:-:S02]  /*35cd0*/  F2FP.BF16.F32.PACK_AB R14, R13, R14 ;  /* 0x0000000e0d0e723e */ /* 0x004fc400000010ff */
[----:B------:R-:W2:Y:S02]  /*35ce0*/  LDL.LU R13, [R1+0xcf0] ;  /* 0x000cf000010d7983 */ /* 0x000ea40000300800 */
[----:B--2---:R-:W-:Y:S02]  /*35cf0*/  F2FP.BF16.F32.PACK_AB R13, R12, R13 ;  /* 0x0000000d0c0d723e */ /* 0x004fe400000010ff */
[----:B------:R-:W4:Y:S02]  /*35d00*/  LDL.LU R12, [R1+0xcec] ;  /* 0x000cec00010c7983 */ /* 0x000f240000300800 */
[----:B----4-:R-:W-:Y:S02]  /*35d10*/  F2FP.BF16.F32.PACK_AB R12, R17, R12 ;  /* 0x0000000c110c723e */ /* 0x010fe400000010ff */
[----:B------:R-:W2:Y:S01]  /*35d20*/  LDL.LU R17, [R1+0xce8] ;  /* 0x000ce80001117983 */ /* 0x000ea20000300800 */
[----:B------:R-:W-:Y:S02]  /*35d30*/  F2FP.BF16.F32.PACK_AB R18, R16, R18 ;  /* 0x000000121012723e */ /* 0x000fe400000010ff */
[----:B--2---:R-:W-:-:S02]  /*35d40*/  F2FP.BF16.F32.PACK_AB R19, R17, R19 ;  /* 0x000000131113723e */ /* 0x004fc400000010ff */
[----:B------:R-:W2:Y:S04]  /*35d50*/  LDL.LU R17, [R1+0xce4] ;  /* 0x000ce40001117983 */ /* 0x000ea80000300800 */
[----:B------:R-:W3:Y:S01]  /*35d60*/  LDL.LU R16, [R1+0xce0] ;  /* 0x000ce00001107983 */ /* 0x000ee20000300800 */
[----:B------:R-:W-:Y:S02]  /*35d70*/  F2FP.BF16.F32.PACK_AB R23, R28, R23 ;  /* 0x000000171c17723e */ /* 0x000fe400000010ff */
[----:B------:R-:W-:Y:S02]  /*35d80*/  F2FP.BF16.F32.PACK_AB R22, R0, R22 ;  /* 0x000000160016723e */ /* 0x000fe400000010ff */
[----:B------:R-:W-:Y:S02]  /*35d90*/  F2FP.BF16.F32.PACK_AB R21, R2, R21 ;  /* 0x000000150215723e */ /* 0x000fe400000010ff */
[----:B--2---:R-:W-:-:S02]  /*35da0*/  F2FP.BF16.F32.PACK_AB R17, R29, R17 ;  /* 0x000000111d11723e */ /* 0x004fc400000010ff */
[----:B------:R-:W2:Y:S01]  /*35db0*/  LDL.LU R29, [R1+0xcdc] ;  /* 0x000cdc00011d7983 */ /* 0x000ea20000300800 */
[----:B---3--:R-:W-:-:S03]  /*35dc0*/  F2FP.BF16.F32.PACK_AB R16, R3, R16 ;  /* 0x000000100310723e */ /* 0x008fc600000010ff */
[----:B------:R-:W3:Y:S04]  /*35dd0*/  LDL.LU R3, [R1+0xcd8] ;  /* 0x000cd80001037983 */ /* 0x000ee80000300800 */
[----:B------:R-:W3:Y:S04]  /*35de0*/  LDL.LU R28, [R1+0xcd4] ;  /* 0x000cd400011c7983 */ /* 0x000ee80000300800 */
[----:B------:R-:W4:Y:S04]  /*35df0*/  LDL.LU R0, [R1+0xcd0] ;  /* 0x000cd00001007983 */ /* 0x000f280000300800 */
[----:B------:R-:W4:Y:S01]  /*35e00*/  LDL.LU R2, [R1+0xccc] ;  /* 0x000ccc0001027983 */ /* 0x000f220000300800 */
[----:B------:R-:W-:-:S02]  /*35e10*/  F2FP.BF16.F32.PACK_AB R20, R24, R20 ;  /* 0x000000141814723e */ /* 0x000fc400000010ff */
[----:B------:R-:W-:Y:S02]  /*35e20*/  F2FP.BF16.F32.PACK_AB R27, R25, R27 ;  /* 0x0000001b191b723e */ /* 0x000fe400000010ff */
[----:B--2---:R-:W-:Y:S02]  /*35e30*/  F2FP.BF16.F32.PACK_AB R26, R26, R29 ;  /* 0x0000001d1a1a723e */ /* 0x004fe400000010ff */
[----:B---3--:R-:W-:Y:S02]  /*35e40*/  F2FP.BF16.F32.PACK_AB R25, R28, R3 ;  /* 0x000000031c19723e */ /* 0x008fe400000010ff */
[----:B----4-:R-:W-:-:S07]  /*35e50*/  F2FP.BF16.F32.PACK_AB R24, R2, R0 ;  /* 0x000000000218723e */ /* 0x010fce00000010ff */
.L_x_1:
[----:B------:R-:W2:Y:S01]  /*35e60*/  LDL.LU R28, [R1+0xc9c] ;  /* 0x000c9c00011c7983 */ /* 0x000ea20000300800 */
[----:B------:R-:W1:Y:S01]  /*35e70*/  S2UR UR5, SR_CgaCtaId ;  /* 0x00000000000579c3 */ /* 0x000e620000008800 */
[----:B------:R-:W-:Y:S01]  /*35e80*/  UMOV UR4, 0x400 ;  /* 0x0000040000047882 */ /* 0x000fe20000000000 */
[----:B------:R-:W-:Y:S01]  /*35e90*/  ULDC.64 UR8, c[0x0][0x228] ;  /* 0x00008a0000087ab9 */ /* 0x000fe20000000a00 */
[----:B------:R-:W0:Y:S01]  /*35ea0*/  S2R R2, SR_TID.X ;  /* 0x0000000000027919 */ /* 0x000e220000002100 */
[----:B------:R-:W-:Y:S01]  /*35eb0*/  ULDC.64 UR6, c[0x0][0x220] ;  /* 0x0000880000067ab9 */ /* 0x000fe20000000a00 */
[----:B-1----:R-:W-:-:S03]  /*35ec0*/  ULEA UR4, UR5, UR4, 0x18 ;  /* 0x0000000405047291 */ /* 0x002fc6000f8ec03f */
[----:B------:R-:W-:Y:S01]  /*35ed0*/  ULDC UR5, c[0x0][0x244] ;  /* 0x0000910000057ab9 */ /* 0x000fe20000000800 */
[C---:B0-----:R-:W-:Y:S02]  /*35ee0*/  IMAD.SHL.U32 R0, R2.reuse, 0x200, RZ ;  /* 0x0000020002007824 */ /* 0x041fe400078e00ff */
[C---:B------:R-:W-:Y:S02]  /*35ef0*/  IMAD.SHL.U32 R29, R2.reuse, 0x4, RZ ;  /* 0x00000004021d7824 */ /* 0x040fe400078e00ff */
[----:B------:R-:W-:Y:S01]  /*35f00*/  IMAD.SHL.U32 R3, R2, 0x800, RZ ;  /* 0x0000080002037824 */ /* 0x000fe200078e00ff */
[----:B------:R-:W-:-:S04]  /*35f10*/  LOP3.LUT R0, R0, 0x3000, RZ, 0xc0, !PT ;  /* 0x0000300000007812 */ /* 0x000fc800078ec0ff */
[----:B------:R-:W-:Y:S01]  /*35f20*/  LOP3.LUT R3, R3, 0x3000, RZ, 0xc0, !PT ;  /* 0x0000300003037812 */ /* 0x000fe200078ec0ff */
[----:B------:R-:W-:Y:S01]  /*35f30*/  BAR.SYNC.DEFER_BLOCKING 0x0 ;  /* 0x0000000000007b1d */ /* 0x000fe20000010000 */
[----:B--2---:R-:W-:Y:S01]  /*35f40*/  LOP3.LUT R0, R0, 0xc60, R28, 0xf8, !PT ;  /* 0x00000c6000007812 */ /* 0x004fe200078ef81c */
[----:B------:R-:W-:-:S03]  /*35f50*/  IMAD.SHL.U32 R28, R2, 0x10, RZ ;  /* 0x00000010021c7824 */ /* 0x000fc600078e00ff */
[----:B------:R-:W-:Y:S02]  /*35f60*/  LOP3.LUT R0, R0, 0x70, R29, 0x78, !PT ;  /* 0x0000007000007812 */ /* 0x000fe400078e781d */
[----:B------:R-:W2:Y:S01]  /*35f70*/  LDL.LU R29, [R1+0x208] ;  /* 0x00020800011d7983 */ /* 0x000ea20000300800 */
[----:B------:R-:W-:Y:S02]  /*35f80*/  LOP3.LUT R3, R3, 0x3f0, R28, 0xf8, !PT ;  /* 0x000003f003037812 */ /* 0x000fe400078ef81c */
[----:B------:R-:W-:Y:S01]  /*35f90*/  SHF.R.U32.HI R28, RZ, 0x1, R2 ;  /* 0x00000001ff1c7819 */ /* 0x000fe20000011602 */
[----:B------:R0:W-:Y:S04]  /*35fa0*/  STS.128 [R0+UR4], R24 ;  /* 0x0000001800007988 */ /* 0x0001e80008000c04 */
[----:B------:R1:W-:Y:S04]  /*35fb0*/  STS.128 [R0+UR4+0x200], R20 ;  /* 0x0002001400007988 */ /* 0x0003e80008000c04 */
[----:B------:R3:W-:Y:S04]  /*35fc0*/  STS.128 [R0+UR4+0x80], R16 ;  /* 0x0000801000007988 */ /* 0x0007e80008000c04 */
[----:B0-----:R-:W4:Y:S04]  /*35fd0*/  LDL.LU R24, [R1+0x10] ;  /* 0x0000100001187983 */ /* 0x001f280000300800 */
[----:B------:R-:W4:Y:S04]  /*35fe0*/  LDL.LU R25, [R1+0x14] ;  /* 0x0000140001197983 */ /* 0x000f280000300800 */
[----:B------:R-:W4:Y:S04]  /*35ff0*/  LDL.LU R26, [R1+0x18] ;  /* 0x00001800011a7983 */ /* 0x000f280000300800 */
[----:B------:R-:W4:Y:S04]  /*36000*/  LDL.LU R27, [R1+0x1c] ;  /* 0x00001c00011b7983 */ /* 0x000f280000300800 */
[----:B-1----:R-:W5:Y:S04]  /*36010*/  LDL.LU R23, [R1+0xcc8] ;  /* 0x000cc80001177983 */ /* 0x002f680000300800 */
[----:B---3--:R-:W3:Y:S04]  /*36020*/  LDL.LU R16, [R1] ;  /* 0x0000000001107983 */ /* 0x008ee80000300800 */
[----:B------:R-:W3:Y:S04]  /*36030*/  LDL.LU R17, [R1+0x4] ;  /* 0x0000040001117983 */ /* 0x000ee80000300800 */
[----:B------:R-:W3:Y:S04]  /*36040*/  LDL.LU R18, [R1+0x8] ;  /* 0x0000080001127983 */ /* 0x000ee80000300800 */
[----:B------:R-:W3:Y:S01]  /*36050*/  LDL.LU R19, [R1+0xc] ;  /* 0x00000c0001137983 */ /* 0x000ee20000300800 */
[----:B------:R-:W-:-:S02]  /*36060*/  LOP3.LUT R3, R3, 0x20, R28, 0x78, !PT ;  /* 0x0000002003037812 */ /* 0x000fc400078e781c */
[----:B------:R-:W-:Y:S01]  /*36070*/  SHF.R.U32.HI R28, RZ, 0x5, R2 ;  /* 0x00000005ff1c7819 */ /* 0x000fe20000011602 */
[----:B------:R-:W-:Y:S03]  /*36080*/  STS.128 [R0+UR4+0x300], R4 ;  /* 0x0003000400007988 */ /* 0x000fe60008000c04 */
[----:B------:R-:W-:Y:S01]  /*36090*/  SGXT.U32 R20, R28, 0x2 ;  /* 0x000000021c14781a */ /* 0x000fe20000000000 */
[----:B------:R0:W-:Y:S04]  /*360a0*/  STS.128 [R0+UR4+0x280], R12 ;  /* 0x0002800c00007988 */ /* 0x0001e80008000c04 */
[----:B------:R-:W-:Y:S01]  /*360b0*/  STS.128 [R0+UR4+0x100], R8 ;  /* 0x0001000800007988 */ /* 0x000fe20008000c04 */
[----:B0-----:R-:W0:Y:S01]  /*360c0*/  LDC R12, c[0x0][0x248] ;  /* 0x00009200ff0c7b82 */ /* 0x001e220000000800 */
[----:B--2---:R-:W-:-:S02]  /*360d0*/  LOP3.LUT R5, R29, 0xf4, R20, 0xfe, !PT ;  /* 0x000000f41d057812 */ /* 0x004fc400078efe14 */
[C-C-:B------:R-:W-:Y:S02]  /*360e0*/  LOP3.LUT R4, R29.reuse, 0xf0, R20.reuse, 0xfe, !PT ;  /* 0x000000f01d047812 */ /* 0x140fe400078efe14 */
[C-C-:B------:R-:W-:Y:S01]  /*360f0*/  LOP3.LUT R6, R29.reuse, 0xec, R20.reuse, 0xfe, !PT ;  /* 0x000000ec1d067812 */ /* 0x140fe200078efe14 */
[----:B------:R1:W-:Y:S04]  /*36100*/  STL [R1+0x118], R5 ;  /* 0x0001180501007387 */ /* 0x0003e80000100800 */
[----:B------:R2:W-:Y:S01]  /*36110*/  STL [R1+0xd0], R4 ;  /* 0x0000d00401007387 */ /* 0x0005e20000100800 */
[----:B-1----:R-:W-:-:S03]  /*36120*/  LOP3.LUT R5, R29, 0xe8, R20, 0xfe, !PT ;  /* 0x000000e81d057812 */ /* 0x002fc600078efe14 */
[----:B------:R1:W-:Y:S01]  /*36130*/  STL [R1+0x114], R6 ;  /* 0x0001140601007387 */ /* 0x0003e20000100800 */
[----:B--2---:R-:W-:-:S03]  /*36140*/  LOP3.LUT R4, R29, 0xe4, R20, 0xfe, !PT ;  /* 0x000000e41d047812 */ /* 0x004fc600078efe14 */
[----:B------:R2:W-:Y:S04]  /*36150*/  STL [R1+0x110], R5 ;  /* 0x0001100501007387 */ /* 0x0005e80000100800 */
[----:B------:R0:W-:Y:S01]  /*36160*/  STL [R1+0x10c], R4 ;  /* 0x00010c0401007387 */ /* 0x0001e20000100800 */
[C-C-:B-1----:R-:W-:Y:S02]  /*36170*/  LOP3.LUT R6, R29.reuse, 0xe0, R20.reuse, 0xfe, !PT ;  /* 0x000000e01d067812 */ /* 0x142fe400078efe14 */
[----:B--2---:R-:W-:-:S03]  /*36180*/  LOP3.LUT R5, R29, 0xdc, R20, 0xfe, !PT ;  /* 0x000000dc1d057812 */ /* 0x004fc600078efe14 */
[----:B------:R1:W-:Y:S01]  /*36190*/  STL [R1+0x108], R6 ;  /* 0x0001080601007387 */ /* 0x0003e20000100800 */
[----:B0-----:R-:W-:-:S03]  /*361a0*/  LOP3.LUT R4, R29, 0xd8, R20, 0xfe, !PT ;  /* 0x000000d81d047812 */ /* 0x001fc600078efe14 */
[----:B------:R0:W-:Y:S04]  /*361b0*/  STL [R1+0x104], R5 ;  /* 0x0001040501007387 */ /* 0x0001e80000100800 */
[----:B------:R2:W-:Y:S01]  /*361c0*/  STL [R1+0x100], R4 ;  /* 0x0001000401007387 */ /* 0x0005e20000100800 */
[C-C-:B-1----:R-:W-:Y:S02]  /*361d0*/  LOP3.LUT R6, R29.reuse, 0xd4, R20.reuse, 0xfe, !PT ;  /* 0x000000d41d067812 */ /* 0x142fe400078efe14 */
[C-C-:B0-----:R-:W-:Y:S01]  /*361e0*/  LOP3.LUT R5, R29.reuse, 0xd0, R20.reuse, 0xfe, !PT ;  /* 0x000000d01d057812 */ /* 0x141fe200078efe14 */
[----:B----4-:R-:W-:Y:S01]  /*361f0*/  STS.128 [R0+UR4+0x380], R24 ;  /* 0x0003801800007988 */ /* 0x010fe20008000c04 */
[----:B--2---:R-:W-:-:S03]  /*36200*/  LOP3.LUT R4, R29, 0xcc, R20, 0xfe, !PT ;  /* 0x000000cc1d047812 */ /* 0x004fc600078efe14 */
[----:B------:R0:W-:Y:S04]  /*36210*/  STL [R1+0xfc], R6 ;  /* 0x0000fc0601007387 */ /* 0x0001e80000100800 */
[----:B---3--:R-:W-:Y:S01]  /*36220*/  STS.128 [R0+UR4+0x180], R16 ;  /* 0x0001801000007988 */ /* 0x008fe20008000c04 */
[----:B------:R-:W-:Y:S01]  /*36230*/  BAR.SYNC.DEFER_BLOCKING 0x0 ;  /* 0x0000000000007b1d */ /* 0x000fe20000010000 */
[----:B0-----:R-:W-:-:S05]  /*36240*/  LOP3.LUT R6, R29, 0xc8, R20, 0xfe, !PT ;  /* 0x000000c81d067812 */ /* 0x001fca00078efe14 */
[----:B------:R0:W-:Y:S04]  /*36250*/  STL [R1+0xf8], R5 ;  /* 0x0000f80501007387 */ /* 0x0001e80000100800 */
[----:B------:R1:W-:Y:S01]  /*36260*/  STL [R1+0xf4], R4 ;  /* 0x0000f40401007387 */ /* 0x0003e20000100800 */
[----:B0-----:R-:W-:-:S03]  /*36270*/  LOP3.LUT R5, R29, 0xc4, R20, 0xfe, !PT ;  /* 0x000000c41d057812 */ /* 0x001fc600078efe14 */
[----:B------:R0:W-:Y:S01]  /*36280*/  STL [R1+0xf0], R6 ;  /* 0x0000f00601007387 */ /* 0x0001e20000100800 */
[----:B-1----:R-:W-:-:S03]  /*36290*/  LOP3.LUT R4, R29, 0xc0, R20, 0xfe, !PT ;  /* 0x000000c01d047812 */ /* 0x002fc600078efe14 */
[----:B------:R1:W-:Y:S04]  /*362a0*/  STL [R1+0xec], R5 ;  /* 0x0000ec0501007387 */ /* 0x0003e80000100800 */
[----:B------:R2:W-:Y:S01]  /*362b0*/  STL [R1+0xe8], R4 ;  /* 0x0000e80401007387 */ /* 0x0005e20000100800 */
[----:B0-----:R-:W-:-:S03]  /*362c0*/  LOP3.LUT R6, R29, 0xbc, R20, 0xfe, !PT ;  /* 0x000000bc1d067812 */ /* 0x001fc600078efe14 */
[----:B------:R-:W0:Y:S01]  /*362d0*/  LDS.128 R8, [R3+UR4] ;  /* 0x0000000403087984 */ /* 0x000e220008000c00 */
        /* <DEDUP_REMOVED lines=8> */
[----:B---3--:R-:W-:-:S03]  /*36360*/  LOP3.LUT R4, R29, 0xa8, R20, 0xfe, !PT ;  /* 0x000000a81d047812 */ /* 0x008fc600078efe14 */
        /* <DEDUP_REMOVED lines=44> */
[----:B-1----:R-:W-:-:S03]  /*36630*/  LOP3.LUT R6, R29, 0x54, R20, 0xfe, !PT ;  /* 0x000000541d067812 */ /* 0x002fc600078efe14 */
[----:B0-----:R-:W-:Y:S01]  /*36640*/  STL.64 [R1+0x10], R8 ;  /* 0x0000100801007387 */ /* 0x001fe20000100a00 */
[----:B--2---:R-:W-:-:S03]  /*36650*/  LOP3.LUT R5, R29, 0x50, R20, 0xfe, !PT ;  /* 0x000000501d057812 */ /* 0x004fc600078efe14 */
[----:B------:R-:W-:Y:S01]  /*36660*/  STL.64 [R1+0x18], R10 ;  /* 0x0000180a01007387 */ /* 0x000fe20000100a00 */
[----:B---3--:R-:W-:-:S03]  /*36670*/  LOP3.LUT R4, R29, 0x4c, R20, 0xfe, !PT ;  /* 0x0000004c1d047812 */ /* 0x008fc600078efe14 */
[----:B------:R0:W-:Y:S04]  /*36680*/  STL [R1+0x74], R6 ;  /* 0x0000740601007387 */ /* 0x0001e80000100800 */
[----:B------:R1:W-:Y:S01]  /*36690*/  STL [R1+0x70], R5 ;  /* 0x0000700501007387 */ /* 0x0003e20000100800 */
[----:B0-----:R-:W-:-:S03]  /*366a0*/  LOP3.LUT R6, R29, 0x48, R20, 0xfe, !PT ;  /* 0x000000481d067812 */ /* 0x001fc600078efe14 */
[----:B------:R0:W-:Y:S01]  /*366b0*/  STL [R1+0x6c], R4 ;  /* 0x00006c0401007387 */ /* 0x0001e20000100800 */
[----:B-1----:R-:W-:-:S03]  /*366c0*/  LOP3.LUT R5, R29, 0x44, R20, 0xfe, !PT ;  /* 0x000000441d057812 */ /* 0x002fc600078efe14 */
[----:B------:R1:W-:Y:S04]  /*366d0*/  STL [R1+0x68], R6 ;  /* 0x0000680601007387 */ /* 0x0003e80000100800 */
[----:B------:R2:W-:Y:S01]  /*366e0*/  STL [R1+0x64], R5 ;  /* 0x0000640501007387 */ /* 0x0005e20000100800 */
[----:B0-----:R-:W-:Y:S02]  /*366f0*/  LOP3.LUT R4, R3, 0x40, RZ, 0x3c, !PT ;  /* 0x0000004003047812 */ /* 0x001fe400078e3cff */
[C-C-:B-1----:R-:W-:Y:S02]  /*36700*/  LOP3.LUT R6, R29.reuse, 0x40, R20.reuse, 0xfe, !PT ;  /* 0x000000401d067812 */ /* 0x142fe400078efe14 */
[----:B--2---:R-:W-:-:S03]  /*36710*/  LOP3.LUT R5, R29, 0x3c, R20, 0xfe, !PT ;  /* 0x0000003c1d057812 */ /* 0x004fc600078efe14 */
[----:B------:R-:W-:Y:S04]  /*36720*/  STL [R1+0x60], R6 ;  /* 0x0000600601007387 */ /* 0x000fe80000100800 */
[----:B------:R-:W-:Y:S04]  /*36730*/  STL [R1+0x5c], R5 ;  /* 0x00005c0501007387 */ /* 0x000fe80000100800 */
[----:B------:R-:W0:Y:S01]  /*36740*/  LDS.128 R4, [R4+UR4] ;  /* 0x0000000404047984 */ /* 0x000e220008000c00 */
[C-C-:B------:R-:W-:Y:S02]  /*36750*/  LOP3.LUT R9, R29.reuse, 0x38, R20.reuse, 0xfe, !PT ;  /* 0x000000381d097812 */ /* 0x140fe400078efe14 */
[----:B------:R-:W-:-:S03]  /*36760*/  LOP3.LUT R8, R29, 0x34, R20, 0xfe, !PT ;  /* 0x000000341d087812 */ /* 0x000fc600078efe14 */
[----:B------:R-:W-:Y:S04]  /*36770*/  STL [R1+0x58], R9 ;  /* 0x0000580901007387 */ /* 0x000fe80000100800 */
[----:B0-----:R0:W-:Y:S04]  /*36780*/  STL [R1+0xd00], R5 ;  /* 0x000d000501007387 */ /* 0x0011e80000100800 */
[----:B------:R-:W-:Y:S04]  /*36790*/  STL [R1+0x54], R8 ;  /* 0x0000540801007387 */ /* 0x000fe80000100800 */
[----:B------:R-:W1:Y:S04]  /*367a0*/  LDS.128 R8, [R3+UR4+0x400] ;  /* 0x0004000403087984 */ /* 0x000e680008000c00 */
[----:B------:R2:W-:Y:S01]  /*367b0*/  STL [R1+0xcd0], R6 ;  /* 0x000cd00601007387 */ /* 0x0005e20000100800 */
[----:B0-----:R-:W-:-:S03]  /*367c0*/  LOP3.LUT R5, R29, 0x28, R20, 0xfe, !PT ;  /* 0x000000281d057812 */ /* 0x001fc600078efe14 */
[----:B------:R0:W-:Y:S01]  /*367d0*/  STL [R1+0xccc], R7 ;  /* 0x000ccc0701007387 */ /* 0x0001e20000100800 */
[C-C-:B--2---:R-:W-:Y:S02]  /*367e0*/  LOP3.LUT R6, R29.reuse, 0x30, R20.reuse, 0xfe, !PT ;  /* 0x000000301d067812 */ /* 0x144fe400078efe14 */
[----:B0-----:R-:W-:-:S03]  /*367f0*/  LOP3.LUT R7, R29, 0x2c, R20, 0xfe, !PT ;  /* 0x0000002c1d077812 */ /* 0x001fc600078efe14 */
[----:B------:R0:W-:Y:S04]  /*36800*/  STL [R1+0x50], R6 ;  /* 0x0000500601007387 */ /* 0x0001e80000100800 */
[----:B------:R1:W-:Y:S01]  /*36810*/  STL [R1+0x4c], R7 ;  /* 0x00004c0701007387 */ /* 0x0003e20000100800 */
[----:B0-----:R-:W-:-:S03]  /*36820*/  LOP3.LUT R6, R29, 0x24, R20, 0xfe, !PT ;  /* 0x000000241d067812 */ /* 0x001fc600078efe14 */
[----:B------:R-:W-:Y:S04]  /*36830*/  STL [R1+0x48], R5 ;  /* 0x0000480501007387 */ /* 0x000fe80000100800 */
[----:B------:R0:W-:Y:S01]  /*36840*/  STL [R1+0x44], R6 ;  /* 0x0000440601007387 */ /* 0x0001e20000100800 */
[----:B-1----:R-:W-:Y:S02]  /*36850*/  IMAD.MOV.U32 R7, RZ, RZ, R10 ;  /* 0x000000ffff077224 */ /* 0x002fe400078e000a */
[----:B0-----:R-:W-:Y:S01]  /*36860*/  IMAD.MOV.U32 R6, RZ, RZ, R9 ;  /* 0x000000ffff067224 */ /* 0x001fe200078e0009 */
[----:B------:R-:W-:Y:S01]  /*36870*/  STL [R1+0xc], R11 ;  /* 0x00000c0b01007387 */ /* 0x000fe20000100800 */
[----:B------:R-:W-:Y:S01]  /*36880*/  IMAD.MOV.U32 R5, RZ, RZ, R8 ;  /* 0x000000ffff057224 */ /* 0x000fe200078e0008 */
[----:B------:R-:W-:-:S02]  /*36890*/  LOP3.LUT R8, R29, 0x1c, R20, 0xfe, !PT ;  /* 0x0000001c1d087812 */ /* 0x000fc400078efe14 */
[----:B------:R0:W-:Y:S01]  /*368a0*/  STL [R1+0xd04], R6 ;  /* 0x000d040601007387 */ /* 0x0001e20000100800 */
[----:B-----5:R-:W-:-:S03]  /*368b0*/  ISETP.GE.AND P0, PT, R23, UR8, PT ;  /* 0x0000000817007c0c */ /* 0x020fc6000bf06270 */
[----:B------:R1:W-:Y:S01]  /*368c0*/  STL [R1+0xce8], R7 ;  /* 0x000ce80701007387 */ /* 0x0003e20000100800 */
[C---:B------:R-:W-:Y:S02]  /*368d0*/  LOP3.LUT R16, R29.reuse, R20, RZ, 0xfc, !PT ;  /* 0x000000141d107212 */ /* 0x040fe400078efcff */
[----:B0-----:R-:W-:Y:S01]  /*368e0*/  LOP3.LUT R6, R29, 0x20, R20, 0xfe, !PT ;  /* 0x000000201d067812 */ /* 0x001fe200078efe14 */
[----:B------:R-:W-:Y:S01]  /*368f0*/  IMAD R2, R23, UR5, RZ ;  /* 0x0000000517027c24 */ /* 0x000fe2000f8e02ff */
[----:B-1----:R-:W-:-:S03]  /*36900*/  LOP3.LUT R7, R3, 0x40, RZ, 0x3c, !PT ;  /* 0x0000004003077812 */ /* 0x002fc600078e3cff */
[----:B------:R0:W-:Y:S01]  /*36910*/  STL [R1+0xd08], R6 ;  /* 0x000d080601007387 */ /* 0x0001e20000100800 */
[----:B------:R-:W-:-:S03]  /*36920*/  ISETP.LT.AND P4, PT, R16, UR9, !P0 ;  /* 0x0000000910007c0c */ /* 0x000fc6000c781270 */
[----:B------:R-:W-:Y:S01]  /*36930*/  STL [R1+0x3c], R8 ;  /* 0x00003c0801007387 */ /* 0x000fe20000100800 */
[C-C-:B------:R-:W-:Y:S01]  /*36940*/  LOP3.LUT R13, R29.reuse, 0x18, R20.reuse, 0xfe, !PT ;  /* 0x000000181d0d7812 */ /* 0x140fe200078efe14 */
[----:B------:R-:W-:Y:S02]  /*36950*/  IMAD R16, R16, R12, RZ ;  /* 0x0000000c10107224 */ /* 0x000fe400078e02ff */
[----:B------:R-:W1:Y:S01]  /*36960*/  LDS.128 R8, [R7+UR4+0x400] ;  /* 0x0004000407087984 */ /* 0x000e620008000c00 */
[C---:B------:R-:W-:Y:S02]  /*36970*/  LEA R0, P1, R2.reuse, UR6, 0x1 ;  /* 0x0000000602007c11 */ /* 0x040fe4000f8208ff */
[----:B------:R-:W-:Y:S01]  /*36980*/  LOP3.LUT R17, R29, 0xf8, R20, 0xfe, !PT ;  /* 0x000000f81d117812 */ /* 0x000fe200078efe14 */
[----:B------:R-:W-:Y:S01]  /*36990*/  STL [R1+0x38], R13 ;  /* 0x0000380d01007387 */ /* 0x000fe20000100800 */
[----:B------:R-:W-:Y:S02]  /*369a0*/  LEA.HI.X.SX32 R2, R2, UR7, 0x1, P1 ;  /* 0x0000000702027c11 */ /* 0x000fe400088f0eff */
[----:B------:R-:W-:Y:S01]  /*369b0*/  LEA R24, P5, R16, R0, 0x1 ;  /* 0x0000000010187211 */ /* 0x000fe200078a08ff */
[----:B------:R-:W2:Y:S01]  /*369c0*/  LDS.128 R12, [R3+UR4+0x800] ;  /* 0x00080004030c7984 */ /* 0x000ea20008000c00 */
[----:B------:R-:W-:-:S02]  /*369d0*/  ISETP.LT.AND P1, PT, R17, UR9, !P0 ;  /* 0x0000000911007c0c */ /* 0x000fc4000c721270 */
[----:B------:R-:W-:Y:S02]  /*369e0*/  LEA.HI.X.SX32 R25, R16, R2, 0x1, P5 ;  /* 0x0000000210197211 */ /* 0x000fe400028f0eff */
[----:B------:R-:W3:Y:S01]  /*369f0*/  LDS.128 R16, [R7+UR4+0x800] ;  /* 0x0008000407107984 */ /* 0x000ee20008000c00 */
[----:B0-----:R-:W-:-:S03]  /*36a00*/  LOP3.LUT R6, R29, 0x14, R20, 0xfe, !PT ;  /* 0x000000141d067812 */ /* 0x001fc600078efe14 */
[----:B-1----:R-:W-:Y:S04]  /*36a10*/  STL.64 [R1+0xd10], R8 ;  /* 0x000d100801007387 */ /* 0x002fe80000100a00 */
[----:B------:R0:W-:Y:S04]  /*36a20*/  STL [R1+0x34], R6 ;  /* 0x0000340601007387 */ /* 0x0001e80000100800 */
[----:B------:R1:W-:Y:S01]  /*36a30*/  STL.64 [R1+0xcd8], R10 ;  /* 0x000cd80a01007387 */ /* 0x0003e20000100a00 */
[----:B0-----:R-:W-:-:S05]  /*36a40*/  LOP3.LUT R6, R29, 0x10, R20, 0xfe, !PT ;  /* 0x000000101d067812 */ /* 0x001fca00078efe14 */
[----:B------:R-:W-:Y:S04]  /*36a50*/  STL [R1+0x30], R6 ;  /* 0x0000300601007387 */ /* 0x000fe80000100800 */
[----:B--2---:R-:W-:Y:S04]  /*36a60*/  STL [R1+0xd18], R13 ;  /* 0x000d180d01007387 */ /* 0x004fe80000100800 */
[----:B------:R0:W-:Y:S04]  /*36a70*/  STL.64 [R1+0xce0], R14 ;  /* 0x000ce00e01007387 */ /* 0x0001e80000100a00 */
[----:B-1----:R-:W2:Y:S04]  /*36a80*/  LDL.LU R10, [R1+0x34] ;  /* 0x00003400010a7983 */ /* 0x002ea80000300800 */
[----:B------:R-:W4:Y:S04]  /*36a90*/  LDL.LU R11, [R1+0x3c] ;  /* 0x00003c00010b7983 */ /* 0x000f280000300800 */
[----:B---3--:R1:W-:Y:S01]  /*36aa0*/  STL.64 [R1+0xcf0], R18 ;  /* 0x000cf01201007387 */ /* 0x0083e20000100a00 */
[----:B0-----:R-:W0:Y:S03]  /*36ab0*/  LDC R15, c[0x0][0x248] ;  /* 0x00009200ff0f7b82 */ /* 0x001e260000000800 */
[----:B-1----:R-:W3:Y:S01]  /*36ac0*/  LDL.LU R19, [R1+0x10] ;  /* 0x0000100001137983 */ /* 0x002ee20000300800 */
[----:B------:R-:W-:-:S02]  /*36ad0*/  LOP3.LUT R27, R29, 0xc, R20, 0xfe, !PT ;  /* 0x0000000c1d1b7812 */ /* 0x000fc400078efe14 */
[C-C-:B------:R-:W-:Y:S02]  /*36ae0*/  LOP3.LUT R21, R29.reuse, 0x8, R20.reuse, 0xfe, !PT ;  /* 0x000000081d157812 */ /* 0x140fe400078efe14 */
[----:B------:R-:W-:Y:S02]  /*36af0*/  LOP3.LUT R20, R29, 0x4, R20, 0xfe, !PT ;  /* 0x000000041d147812 */ /* 0x000fe400078efe14 */
[C---:B------:R-:W-:Y:S02]  /*36b00*/  ISETP.LT.AND P3, PT, R21.reuse, UR9, !P0 ;  /* 0x0000000915007c0c */ /* 0x040fe4000c761270 */
[C---:B------:R-:W-:Y:S01]  /*36b10*/  ISETP.LT.AND P2, PT, R20.reuse, UR9, !P0 ;  /* 0x0000000914007c0c */ /* 0x040fe2000c741270 */
[-C--:B0-----:R-:W-:Y:S02]  /*36b20*/  IMAD R26, R20, R15.reuse, RZ ;  /* 0x0000000f141a7224 */ /* 0x081fe400078e02ff */
[----:B------:R-:W-:Y:S02]  /*36b30*/  IMAD R13, R21, R15, RZ ;  /* 0x0000000f150d7224 */ /* 0x000fe400078e02ff */
[----:B------:R-:W0:Y:S01]  /*36b40*/  LDS.128 R20, [R3+UR4+0xc00] ;  /* 0x000c000403147984 */ /* 0x000e220008000c00 */
[----:B------:R-:W-:-:S02]  /*36b50*/  LEA R28, P6, R26, R0, 0x1 ;  /* 0x000000001a1c7211 */ /* 0x000fc400078c08ff */
[C---:B------:R-:W-:Y:S02]  /*36b60*/  LEA R8, P5, R13.reuse, R0, 0x1 ;  /* 0x000000000d087211 */ /* 0x040fe400078a08ff */
[-C--:B------:R-:W-:Y:S02]  /*36b70*/  LEA.HI.X.SX32 R29, R26, R2.reuse, 0x1, P6 ;  /* 0x000000021a1d7211 */ /* 0x080fe400030f0eff */
[----:B------:R-:W-:Y:S01]  /*36b80*/  LEA.HI.X.SX32 R9, R13, R2, 0x1, P5 ;  /* 0x000000020d097211 */ /* 0x000fe200028f0eff */
[----:B0-----:R0:W-:Y:S04]  /*36b90*/  STL.64 [R1+0xcf8], R22 ;  /* 0x000cf81601007387 */ /* 0x0011e80000100a00 */
[----:B0-----:R-:W5:Y:S04]  /*36ba0*/  LDL.LU R22, [R1+0x30] ;  /* 0x0000300001167983 */ /* 0x001f680000300800 */
[----:B------:R-:W4:Y:S04]  /*36bb0*/  LDL.LU R23, [R1+0x38] ;  /* 0x0000380001177983 */ /* 0x000f280000300800 */
[----:B------:R-:W4:Y:S04]  /*36bc0*/  LDL.LU R14, [R1+0x44] ;  /* 0x00004400010e7983 */ /* 0x000f280000300800 */
[----:B------:R-:W4:Y:S04]  /*36bd0*/  LDL.LU R13, [R1+0xd18] ;  /* 0x000d1800010d7983 */ /* 0x000f280000300800 */
[----:B---3--:R-:W-:Y:S04]  /*36be0*/  @P4 STG.E.U16 desc[UR10][R24.64], R19 ;  /* 0x0000001318004986 */ /* 0x008fe8000c10150a */
[----:B------:R-:W-:Y:S04]  /*36bf0*/  @P2 STG.E.U16 desc[UR10][R28.64], R4 ;  /* 0x000000041c002986 */ /* 0x000fe8000c10150a */
[----:B------:R0:W-:Y:S04]  /*36c00*/  @P3 STG.E.U16 desc[UR10][R8.64], R5 ;  /* 0x0000000508003986 */ /* 0x0001e8000c10150a */
[----:B0-----:R-:W3:Y:S01]  /*36c10*/  LDL.LU.64 R8, [R1+0xd10] ;  /* 0x000d100001087983 */ /* 0x001ee20000300a00 */
[C---:B------:R-:W-:Y:S01]  /*36c20*/  IMAD R18, R27.reuse, R15, RZ ;  /* 0x0000000f1b127224 */ /* 0x040fe200078e02ff */
[----:B------:R-:W-:-:S02]  /*36c30*/  ISETP.LT.AND P4, PT, R27, UR9, !P0 ;  /* 0x000000091b007c0c */ /* 0x000fc4000c781270 */
[----:B------:R0:W1:Y:S02]  /*36c40*/  LDS.128 R24, [R7+UR4+0xc00] ;  /* 0x000c000407187984 */ /* 0x0000640008000c00 */
[----:B------:R-:W-:-:S04]  /*36c50*/  LEA R6, P6, R18, R0, 0x1 ;  /* 0x0000000012067211 */ /* 0x000fc800078c08ff */
[----:B0-----:R-:W-:Y:S02]  /*36c60*/  LEA.HI.X.SX32 R7, R18, R2, 0x1, P6 ;  /* 0x0000000212077211 */ /* 0x001fe400030f0eff */
[----:B------:R-:W4:Y:S04]  /*36c70*/  LDL.LU R18, [R1+0x48] ;  /* 0x0000480001127983 */ /* 0x000f280000300800 */
[----:B---3--:R0:W-:Y:S04]  /*36c80*/  @P4 STG.E.U16 desc[UR10][R6.64], R8 ;  /* 0x0000000806004986 */ /* 0x0081e8000c10150a */
[----:B0-----:R-:W3:Y:S04]  /*36c90*/  LDL.LU R6, [R1+0xd08] ;  /* 0x000d080001067983 */ /* 0x001ee80000300800 */
[----:B------:R-:W3:Y:S01]  /*36ca0*/  LDL.LU R7, [R1+0x4c] ;  /* 0x00004c0001077983 */ /* 0x000ee20000300800 */
[C---:B-----5:R-:W-:Y:S01]  /*36cb0*/  IMAD R3, R22.reuse, R15, RZ ;  /* 0x0000000f16037224 */ /* 0x060fe200078e02ff */
[----:B------:R-:W-:-:S04]  /*36cc0*/  ISETP.LT.AND P2, PT, R22, UR9, !P0 ;  /* 0x0000000916007c0c */ /* 0x000fc8000c741270 */
[C---:B------:R-:W-:Y:S02]  /*36cd0*/  LEA R28, P5, R3.reuse, R0, 0x1 ;  /* 0x00000000031c7211 */ /* 0x040fe400078a08ff */
[C---:B--2---:R-:W-:Y:S01]  /*36ce0*/  ISETP.LT.AND P3, PT, R10.reuse, UR9, !P0 ;  /* 0x000000090a007c0c */ /* 0x044fe2000c761270 */
[-C--:B------:R-:W-:Y:S01]  /*36cf0*/  IMAD R10, R10, R15.reuse, RZ ;  /* 0x0000000f0a0a7224 */ /* 0x080fe200078e02ff */
[----:B------:R-:W-:Y:S01]  /*36d00*/  LEA.HI.X.SX32 R29, R3, R2, 0x1, P5 ;  /* 0x00000002031d7211 */ /* 0x000fe200028f0eff */
[C---:B----4-:R-:W-:Y:S01]  /*36d10*/  IMAD R3, R23.reuse, R15, RZ ;  /* 0x0000000f17037224 */ /* 0x050fe200078e02ff */
[----:B------:R-:W-:Y:S02]  /*36d20*/  ISETP.LT.AND P4, PT, R23, UR9, !P0 ;  /* 0x0000000917007c0c */ /* 0x000fe4000c781270 */
[----:B------:R-:W-:Y:S01]  /*36d30*/  LEA R22, P5, R10, R0, 0x1 ;  /* 0x000000000a167211 */ /* 0x000fe200078a08ff */
[----:B------:R0:W-:Y:S01]  /*36d40*/  @P2 STG.E.U16 desc[UR10][R28.64], R12 ;  /* 0x0000000c1c002986 */ /* 0x0001e2000c10150a */
[----:B------:R-:W-:-:S02]  /*36d50*/  ISETP.LT.AND P2, PT, R11, UR9, !P0 ;  /* 0x000000090b007c0c */ /* 0x000fc4000c741270 */
[----:B------:R-:W-:Y:S01]  /*36d60*/  LEA.HI.X.SX32 R23, R10, R2, 0x1, P5 ;  /* 0x000000020a177211 */ /* 0x000fe200028f0eff */
[----:B------:R-:W-:Y:S01]  /*36d70*/  IMAD R11, R11, R15, RZ ;  /* 0x0000000f0b0b7224 */ /* 0x000fe200078e02ff */
[----:B------:R-:W2:Y:S01]  /*36d80*/  LDL.LU R10, [R1+0x50] ;  /* 0x00005000010a7983 */ /* 0x000ea20000300800 */
[----:B0-----:R-:W-:-:S04]  /*36d90*/  LEA R28, P6, R3, R0, 0x1 ;  /* 0x00000000031c7211 */ /* 0x001fc800078c08ff */
[----:B------:R-:W-:Y:S01]  /*36da0*/  LEA.HI.X.SX32 R29, R3, R2, 0x1, P6 ;  /* 0x00000002031d7211 */ /* 0x000fe200030f0eff */
[----:B------:R0:W-:Y:S04]  /*36db0*/  @P3 STG.E.U16 desc[UR10][R22.64], R16 ;  /* 0x0000001016003986 */ /* 0x0001e8000c10150a */
[----:B------:R4:W-:Y:S01]  /*36dc0*/  @P4 STG.E.U16 desc[UR10][R28.64], R20 ;  /* 0x000000141c004986 */ /* 0x0009e2000c10150a */
[----:B0-----:R-:W-:-:S04]  /*36dd0*/  LEA R22, P3, R11, R0, 0x1 ;  /* 0x000000000b167211 */ /* 0x001fc800078608ff */
[----:B------:R-:W-:Y:S01]  /*36de0*/  LEA.HI.X.SX32 R23, R11, R2, 0x1, P3 ;  /* 0x000000020b177211 */ /* 0x000fe200018f0eff */
[C---:B---3--:R-:W-:Y:S01]  /*36df0*/  IMAD R3, R6.reuse, R15, RZ ;  /* 0x0000000f06037224 */ /* 0x048fe200078e02ff */
[----:B------:R-:W-:Y:S02]  /*36e00*/  ISETP.LT.AND P5, PT, R6, UR9, !P0 ;  /* 0x0000000906007c0c */ /* 0x000fe4000c7a1270 */
[----:B------:R-:W3:Y:S02]  /*36e10*/  LDL.LU R6, [R1+0xd04] ;  /* 0x000d040001067983 */ /* 0x000ee40000300800 */
[C---:B----4-:R-:W-:Y:S02]  /*36e20*/  LEA R28, P4, R3.reuse, R0, 0x1 ;  /* 0x00000000031c7211 */ /* 0x050fe400078808ff */
[----:B------:R-:W4:Y:S02]  /*36e30*/  LDL.LU R11, [R1+0x54] ;  /* 0x00005400010b7983 */ /* 0x000f240000300800 */
[----:B------:R-:W-:-:S02]  /*36e40*/  LEA.HI.X.SX32 R29, R3, R2, 0x1, P4 ;  /* 0x00000002031d7211 */ /* 0x000fc400020f0eff */
[----:B------:R-:W-:Y:S02]  /*36e50*/  PRMT R3, R19, 0x7632, R3 ;  /* 0x0000763213037816 */ /* 0x000fe40000000003 */
[----:B------:R-:W5:Y:S01]  /*36e60*/  LDL.LU R19, [R1+0x58] ;  /* 0x0000580001137983 */ /* 0x000f620000300800 */
[C---:B------:R-:W-:Y:S01]  /*36e70*/  ISETP.LT.AND P3, PT, R14.reuse, UR9, !P0 ;  /* 0x000000090e007c0c */ /* 0x040fe2000c761270 */
[-C--:B------:R-:W-:Y:S02]  /*36e80*/  IMAD R14, R14, R15.reuse, RZ ;  /* 0x0000000f0e0e7224 */ /* 0x080fe400078e02ff */
[----:B-1----:R0:W-:Y:S01]  /*36e90*/  @P2 STG.E.U16 desc[UR10][R22.64], R24 ;  /* 0x0000001816002986 */ /* 0x0021e2000c10150a */
[----:B------:R-:W-:Y:S01]  /*36ea0*/  PRMT R8, R4, 0x7632, R8 ;  /* 0x0000763204087816 */ /* 0x000fe20000000008 */
[----:B------:R-:W-:Y:S02]  /*36eb0*/  IMAD R4, R7, R15, RZ ;  /* 0x0000000f07047224 */ /* 0x000fe400078e02ff */
[----:B------:R1:W-:Y:S01]  /*36ec0*/  @P5 STG.E.U16 desc[UR10][R28.64], R3 ;  /* 0x000000031c005986 */ /* 0x0003e2000c10150a */
[----:B------:R-:W-:-:S02]  /*36ed0*/  ISETP.LT.AND P2, PT, R18, UR9, !P0 ;  /* 0x0000000912007c0c */ /* 0x000fc4000c741270 */
[----:B0-----:R-:W-:Y:S01]  /*36ee0*/  LEA R22, P4, R14, R0, 0x1 ;  /* 0x000000000e167211 */ /* 0x001fe200078808ff */
[----:B-1----:R-:W-:-:S03]  /*36ef0*/  IMAD R3, R18, R15, RZ ;  /* 0x0000000f12037224 */ /* 0x002fc600078e02ff */
[----:B------:R-:W-:Y:S02]  /*36f00*/  LEA.HI.X.SX32 R23, R14, R2, 0x1, P4 ;  /* 0x000000020e177211 */ /* 0x000fe400020f0eff */
[----:B------:R-:W-:Y:S01]  /*36f10*/  ISETP.LT.AND P4, PT, R7, UR9, !P0 ;  /* 0x0000000907007c0c */ /* 0x000fe2000c781270 */
[----:B------:R-:W3:Y:S01]  /*36f20*/  LDL.LU R14, [R1+0x5c] ;  /* 0x00005c00010e7983 */ /* 0x000ee20000300800 */
[----:B------:R-:W-:-:S03]  /*36f30*/  LEA R28, P5, R3, R0, 0x1 ;  /* 0x00000000031c7211 */ /* 0x000fc600078a08ff */
[----:B------:R0:W-:Y:S01]  /*36f40*/  @P3 STG.E.U16 desc[UR10][R22.64], R8 ;  /* 0x0000000816003986 */ /* 0x0001e2000c10150a */
[----:B------:R-:W-:Y:S02]  /*36f50*/  PRMT R12, R5, 0x7632, R12 ;  /* 0x00007632050c7816 */ /* 0x000fe4000000000c */
[----:B------:R-:W-:Y:S01]  /*36f60*/  LEA.HI.X.SX32 R29, R3, R2, 0x1, P5 ;  /* 0x00000002031d7211 */ /* 0x000fe200028f0eff */
[----:B------:R-:W3:Y:S01]  /*36f70*/  LDL.LU R5, [R1+0xd00] ;  /* 0x000d000001057983 */ /* 0x000ee20000300800 */
[----:B0-----:R-:W-:Y:S02]  /*36f80*/  LEA R22, P6, R4, R0, 0x1 ;  /* 0x0000000004167211 */ /* 0x001fe400078c08ff */
[----:B------:R-:W-:Y:S01]  /*36f90*/  PRMT R8, R8, 0x7632, R8 ;  /* 0x0000763208087816 */ /* 0x000fe20000000008 */
[----:B------:R0:W-:Y:S01]  /*36fa0*/  @P2 STG.E.U16 desc[UR10][R28.64], R12 ;  /* 0x0000000c1c002986 */ /* 0x0001e2000c10150a */
[----:B------:R-:W-:Y:S01]  /*36fb0*/  LEA.HI.X.SX32 R23, R4, R2, 0x1, P6 ;  /* 0x0000000204177211 */ /* 0x000fe200030f0eff */
[C---:B--2---:R-:W-:Y:S01]  /*36fc0*/  IMAD R3, R10.reuse, R15, RZ ;  /* 0x0000000f0a037224 */ /* 0x044fe200078e02ff */
[----:B------:R-:W-:Y:S01]  /*36fd0*/  ISETP.LT.AND P3, PT, R10, UR9, !P0 ;  /* 0x000000090a007c0c */ /* 0x000fe2000c761270 */
[----:B------:R-:W2:Y:S04]  /*36fe0*/  LDL.LU R7, [R1+0x60] ;  /* 0x0000600001077983 */ /* 0x000ea80000300800 */
[----:B------:R1:W-:Y:S01]  /*36ff0*/  @P4 STG.E.U16 desc[UR10][R22.64], R8 ;  /* 0x0000000816004986 */ /* 0x0003e2000c10150a */
[----:B0-----:R-:W-:-:S03]  /*37000*/  LEA R28, P5, R3, R0, 0x1 ;  /* 0x00000000031c7211 */ /* 0x001fc600078a08ff */
[----:B------:R-:W2:Y:S01]  /*37010*/  LDL.LU R15, [R1+0x64] ;  /* 0x00006400010f7983 */ /* 0x000ea20000300800 */
[----:B-1----:R-:W4:Y:S01]  /*37020*/  LDC R8, c[0x0][0x248] ;  /* 0x00009200ff087b82 */ /* 0x002f220000000800 */
[----:B------:R-:W-:Y:S02]  /*37030*/  LEA.HI.X.SX32 R29, R3, R2, 0x1, P5 ;  /* 0x00000002031d7211 */ /* 0x000fe400028f0eff */
[----:B------:R-:W2:Y:S01]  /*37040*/  LDL.LU R10, [R1+0x6c] ;  /* 0x00006c00010a7983 */ /* 0x000ea20000300800 */
[----:B------:R-:W-:-:S05]  /*37050*/  PRMT R12, R12, 0x7632, R12 ;  /* 0x000076320c0c7816 */ /* 0x000fca000000000c */
[----:B------:R-:W-:Y:S01]  /*37060*/  @P3 STG.E.U16 desc[UR10][R28.64], R12 ;  /* 0x0000000c1c003986 */ /* 0x000fe2000c10150a */
[----:B------:R-:W-:Y:S02]  /*37070*/  PRMT R16, R16, 0x7632, R16 ;  /* 0x0000763210107816 */ /* 0x000fe40000000010 */
[----:B------:R-:W-:Y:S01]  /*37080*/  PRMT R20, R20, 0x7632, R20 ;  /* 0x0000763214147816 */ /* 0x000fe20000000014 */
[CC--:B----4-:R-:W-:Y:S01]  /*37090*/  IMAD R4, R11.reuse, R8.reuse, RZ ;  /* 0x000000080b047224 */ /* 0x0d0fe200078e02ff */
[----:B------:R-:W-:Y:S02]  /*370a0*/  ISETP.LT.AND P2, PT, R11, UR9, !P0 ;  /* 0x000000090b007c0c */ /* 0x000fe4000c741270 */
[----:B------:R-:W4:Y:S01]  /*370b0*/  LDL.LU R11, [R1+0x14] ;  /* 0x00001400010b7983 */ /* 0x000f220000300800 */
[C---:B-----5:R-:W-:Y:S01]  /*370c0*/  IMAD R3, R19.reuse, R8, RZ ;  /* 0x0000000813037224 */ /* 0x060fe200078e02ff */
[----:B------:R-:W-:Y:S02]  /*370d0*/  ISETP.LT.AND P4, PT, R19, UR9, !P0 ;  /* 0x0000000913007c0c */ /* 0x000fe4000c781270 */
[----:B------:R-:W-:-:S02]  /*370e0*/  LEA R22, P5, R4, R0, 0x1 ;  /* 0x0000000004167211 */ /* 0x000fc400078a08ff */
[C---:B------:R-:W-:Y:S02]  /*370f0*/  LEA R18, P3, R3.reuse, R0, 0x1 ;  /* 0x0000000003127211 */ /* 0x040fe400078608ff */
[-C--:B------:R-:W-:Y:S02]  /*37100*/  LEA.HI.X.SX32 R23, R4, R2.reuse, 0x1, P5 ;  /* 0x0000000204177211 */ /* 0x080fe400028f0eff */
[----:B------:R-:W-:-:S03]  /*37110*/  LEA.HI.X.SX32 R19, R3, R2, 0x1, P3 ;  /* 0x0000000203137211 */ /* 0x000fc600018f0eff */
[----:B------:R0:W-:Y:S04]  /*37120*/  @P2 STG.E.U16 desc[UR10][R22.64], R16 ;  /* 0x0000001016002986 */ /* 0x0001e8000c10150a */
[----:B------:R1:W-:Y:S04]  /*37130*/  @P4 STG.E.U16 desc[UR10][R18.64], R20 ;  /* 0x0000001412004986 */ /* 0x0003e8000c10150a */
[----:B0-----:R-:W5:Y:S01]  /*37140*/  LDL.LU.64 R22, [R1+0xcf8] ;  /* 0x000cf80001167983 */ /* 0x001f620000300a00 */
[----:B------:R-:W2:Y:S03]  /*37150*/  LDC R16, c[0x0][0x248] ;  /* 0x00009200ff107b82 */ /* 0x000ea60000000800 */
[----:B-1----:R-:W4:Y:S01]  /*37160*/  LDL.LU R20, [R1+0x68] ;  /* 0x0000680001147983 */ /* 0x002f220000300800 */
[C---:B---3--:R-:W-:Y:S01]  /*37170*/  IMAD R4, R14.reuse, R8, RZ ;  /* 0x000000080e047224 */ /* 0x048fe200078e02ff */
[----:B------:R-:W-:-:S04]  /*37180*/  ISETP.LT.AND P5, PT, R14, UR9, !P0 ;  /* 0x000000090e007c0c */ /* 0x000fc8000c7a1270 */
[----:B------:R-:W-:Y:S02]  /*37190*/  LEA R28, P2, R4, R0, 0x1 ;  /* 0x00000000041c7211 */ /* 0x000fe400078408ff */
[----:B------:R-:W-:Y:S02]  /*371a0*/  PRMT R24, R24, 0x7632, R24 ;  /* 0x0000763218187816 */ /* 0x000fe40000000018 */
[----:B------:R-:W-:-:S05]  /*371b0*/  LEA.HI.X.SX32 R29, R4, R2, 0x1, P2 ;  /* 0x00000002041d7211 */ /* 0x000fca00010f0eff */
[----:B------:R0:W-:Y:S01]  /*371c0*/  @P5 STG.E.U16 desc[UR10][R28.64], R24 ;  /* 0x000000181c005986 */ /* 0x0001e2000c10150a */
[CC--:B--2---:R-:W-:Y:S01]  /*371d0*/  IMAD R3, R7.reuse, R16.reuse, RZ ;  /* 0x0000001007037224 */ /* 0x0c4fe200078e02ff */
[----:B------:R-:W-:Y:S02]  /*371e0*/  ISETP.LT.AND P3, PT, R7, UR9, !P0 ;  /* 0x0000000907007c0c */ /* 0x000fe4000c761270 */
[----:B------:R-:W2:Y:S01]  /*371f0*/  LDL.LU R7, [R1+0x78] ;  /* 0x0000780001077983 */ /* 0x000ea20000300800 */
[----:B------:R-:W-:Y:S01]  /*37200*/  IMAD R8, R15, R16, RZ ;  /* 0x000000100f087224 */ /* 0x000fe200078e02ff */
[-C--:B------:R-:W-:Y:S02]  /*37210*/  LEA R14, P4, R3, R0.reuse, 0x1 ;  /* 0x00000000030e7211 */ /* 0x080fe400078808ff */
[----:B------:R-:W3:Y:S01]  /*37220*/  LDL.LU R12, [R1+0x7c] ;  /* 0x00007c00010c7983 */ /* 0x000ee20000300800 */
[----:B------:R-:W-:Y:S02]  /*37230*/  ISETP.LT.AND P2, PT, R15, UR9, !P0 ;  /* 0x000000090f007c0c */ /* 0x000fe4000c741270 */
[----:B------:R-:W-:Y:S01]  /*37240*/  LEA R18, P5, R8, R0, 0x1 ;  /* 0x0000000008127211 */ /* 0x000fe200078a08ff */
[----:B0-----:R-:W5:Y:S01]  /*37250*/  LDL.LU R24, [R1+0x70] ;  /* 0x0000700001187983 */ /* 0x001f620000300800 */
[----:B------:R-:W-:-:S02]  /*37260*/  LEA.HI.X.SX32 R15, R3, R2, 0x1, P4 ;  /* 0x00000002030f7211 */ /* 0x000fc400020f0eff */
[----:B------:R-:W-:Y:S01]  /*37270*/  LEA.HI.X.SX32 R19, R8, R2, 0x1, P5 ;  /* 0x0000000208137211 */ /* 0x000fe200028f0eff */
[CC--:B----4-:R-:W-:Y:S01]  /*37280*/  IMAD R4, R20.reuse, R16.reuse, RZ ;  /* 0x0000001014047224 */ /* 0x0d0fe200078e02ff */
[----:B------:R-:W-:Y:S02]  /*37290*/  ISETP.LT.AND P4, PT, R20, UR9, !P0 ;  /* 0x0000000914007c0c */ /* 0x000fe4000c781270 */
[----:B------:R-:W4:Y:S04]  /*372a0*/  LDL.LU R20, [R1+0xa4] ;  /* 0x0000a40001147983 */ /* 0x000f280000300800 */
[----:B------:R-:W4:Y:S01]  /*372b0*/  LDL.LU R8, [R1+0x74] ;  /* 0x0000740001087983 */ /* 0x000f220000300800 */
[----:B------:R-:W-:Y:S01]  /*372c0*/  IMAD R3, R10, R16, RZ ;  /* 0x000000100a037224 */ /* 0x000fe200078e02ff */
[----:B------:R-:W-:-:S02]  /*372d0*/  LEA R28, P6, R4, R0, 0x1 ;  /* 0x00000000041c7211 */ /* 0x000fc400078c08ff */
[----:B------:R0:W-:Y:S01]  /*372e0*/  @P3 STG.E.U16 desc[UR10][R14.64], R11 ;  /* 0x0000000b0e003986 */ /* 0x0001e2000c10150a */
[----:B------:R-:W-:Y:S02]  /*372f0*/  ISETP.LT.AND P3, PT, R10, UR9, !P0 ;  /* 0x000000090a007c0c */ /* 0x000fe4000c761270 */
[----:B------:R-:W-:Y:S01]  /*37300*/  LEA.HI.X.SX32 R29, R4, R2, 0x1, P6 ;  /* 0x00000002041d7211 */ /* 0x000fe200030f0eff */
[----:B------:R-:W-:Y:S01]  /*37310*/  @P2 STG.E.U16 desc[UR10][R18.64], R5 ;  /* 0x0000000512002986 */ /* 0x000fe2000c10150a */
[----:B0-----:R-:W-:-:S03]  /*37320*/  LEA R14, P5, R3, R0, 0x1 ;  /* 0x00000000030e7211 */ /* 0x001fc600078a08ff */
[----:B------:R0:W-:Y:S01]  /*37330*/  @P4 STG.E.U16 desc[UR10][R28.64], R6 ;  /* 0x000000061c004986 */ /* 0x0001e2000c10150a */
[----:B------:R-:W-:-:S03]  /*37340*/  LEA.HI.X.SX32 R15, R3, R2, 0x1, P5 ;  /* 0x00000002030f7211 */ /* 0x000fc600028f0eff */
[----:B------:R-:W4:Y:S01]  /*37350*/  LDL.LU R10, [R1+0x84] ;  /* 0x00008400010a7983 */ /* 0x000f220000300800 */
[C---:B-----5:R-:W-:Y:S01]  /*37360*/  IMAD R4, R24.reuse, R16, RZ ;  /* 0x0000001018047224 */ /* 0x060fe200078e02ff */
[----:B------:R-:W-:Y:S02]  /*37370*/  ISETP.LT.AND P2, PT, R24, UR9, !P0 ;  /* 0x0000000918007c0c */ /* 0x000fe4000c741270 */
[----:B------:R-:W-:Y:S02]  /*37380*/  @P3 STG.E.U16 desc[UR10][R14.64], R9 ;  /* 0x000000090e003986 */ /* 0x000fe4000c10150a */
[C---:B0-----:R-:W-:Y:S02]  /*37390*/  LEA R28, P5, R4.reuse, R0, 0x1 ;  /* 0x00000000041c7211 */ /* 0x041fe400078a08ff */
[----:B------:R-:W5:Y:S02]  /*373a0*/  LDL.LU.64 R18, [R1+0xcf0] ;  /* 0x000cf00001127983 */ /* 0x000f640000300a00 */
[----:B------:R-:W-:-:S02]  /*373b0*/  LEA.HI.X.SX32 R29, R4, R2, 0x1, P5 ;  /* 0x00000002041d7211 */ /* 0x000fc400028f0eff */
[----:B------:R-:W5:Y:S01]  /*373c0*/  LDL.LU R24, [R1+0x88] ;  /* 0x0000880001187983 */ /* 0x000f620000300800 */
[C---:B--2---:R-:W-:Y:S01]  /*373d0*/  ISETP.LT.AND P3, PT, R7.reuse, UR9, !P0 ;  /* 0x0000000907007c0c */ /* 0x044fe2000c761270 */
[----:B------:R-:W-:Y:S01]  /*373e0*/  IMAD R4, R7, R16, RZ ;  /* 0x0000001007047224 */ /* 0x000fe200078e02ff */
[----:B---3--:R-:W-:Y:S01]  /*373f0*/  ISETP.LT.AND P5, PT, R12, UR9, !P0 ;  /* 0x000000090c007c0c */ /* 0x008fe2000c7a1270 */
[----:B------:R0:W-:Y:S03]  /*37400*/  @P2 STG.E.U16 desc[UR10][R28.64], R13 ;  /* 0x0000000d1c002986 */ /* 0x0001e6000c10150a */
[----:B0-----:R-:W-:-:S04]  /*37410*/  LEA R28, P2, R4, R0, 0x1 ;  /* 0x00000000041c7211 */ /* 0x001fc800078408ff */
[----:B------:R-:W-:Y:S01]  /*37420*/  LEA.HI.X.SX32 R29, R4, R2, 0x1, P2 ;  /* 0x00000002041d7211 */ /* 0x000fe200010f0eff */
[C---:B----4-:R-:W-:Y:S01]  /*37430*/  IMAD R3, R8.reuse, R16, RZ ;  /* 0x0000001008037224 */ /* 0x050fe200078e02ff */
[----:B------:R-:W-:Y:S02]  /*37440*/  ISETP.LT.AND P4, PT, R8, UR9, !P0 ;  /* 0x0000000908007c0c */ /* 0x000fe4000c781270 */
[----:B------:R-:W2:Y:S02]  /*37450*/  LDL.LU R8, [R1+0x8c] ;  /* 0x00008c0001087983 */ /* 0x000ea40000300800 */
[C---:B------:R-:W-:Y:S02]  /*37460*/  LEA R14, P6, R3.reuse, R0, 0x1 ;  /* 0x00000000030e7211 */ /* 0x040fe400078c08ff */
[----:B------:R-:W3:Y:S02]  /*37470*/  LDL.LU R7, [R1+0xce8] ;  /* 0x000ce80001077983 */ /* 0x000ee40000300800 */
[----:B------:R-:W-:Y:S01]  /*37480*/  LEA.HI.X.SX32 R15, R3, R2, 0x1, P6 ;  /* 0x00000002030f7211 */ /* 0x000fe200030f0eff */
[----:B------:R-:W-:-:S02]  /*37490*/  IMAD R3, R12, R16, RZ ;  /* 0x000000100c037224 */ /* 0x000fc400078e02ff */
[----:B------:R-:W4:Y:S04]  /*374a0*/  LDL.LU R12, [R1+0x90] ;  /* 0x00009000010c7983 */ /* 0x000f280000300800 */
[----:B------:R0:W-:Y:S04]  /*374b0*/  @P4 STG.E.U16 desc[UR10][R14.64], R17 ;  /* 0x000000110e004986 */ /* 0x0001e8000c10150a */
[----:B0-----:R-:W5:Y:S01]  /*374c0*/  LDL.LU R15, [R1+0x80] ;  /* 0x00008000010f7983 */ /* 0x001f620000300800 */
[----:B------:R-:W-:-:S03]  /*374d0*/  ISETP.LT.AND P2, PT, R20, UR9, !P0 ;  /* 0x0000000914007c0c */ /* 0x000fc6000c741270 */
[----:B------:R-:W3:Y:S01]  /*374e0*/  LDL.LU R20, [R1+0x94] ;  /* 0x0000940001147983 */ /* 0x000ee20000300800 */
[----:B------:R-:W-:-:S03]  /*374f0*/  LEA R14, P6, R3, R0, 0x1 ;  /* 0x00000000030e7211 */ /* 0x000fc600078c08ff */
[----:B------:R0:W-:Y:S01]  /*37500*/  @P3 STG.E.U16 desc[UR10][R28.64], R21 ;  /* 0x000000151c003986 */ /* 0x0001e2000c10150a */
[C---:B------:R-:W-:Y:S02]  /*37510*/  ISETP.LT.AND P3, PT, R10.reuse, UR9, !P0 ;  /* 0x000000090a007c0c */ /* 0x040fe4000c761270 */
[----:B------:R-:W-:Y:S02]  /*37520*/  PRMT R5, R11, 0x7632, R5 ;  /* 0x000076320b057816 */ /* 0x000fe40000000005 */
[----:B------:R-:W-:Y:S02]  /*37530*/  PRMT R13, R9, 0x7632, R13 ;  /* 0x00007632090d7816 */ /* 0x000fe4000000000d */
[C---:B-----5:R-:W-:Y:S01]  /*37540*/  ISETP.LT.AND P4, PT, R15.reuse, UR9, !P0 ;  /* 0x000000090f007c0c */ /* 0x060fe2000c781270 */
[----:B------:R-:W-:Y:S01]  /*37550*/  IMAD R4, R15, R16, RZ ;  /* 0x000000100f047224 */ /* 0x000fe200078e02ff */
[----:B------:R-:W-:Y:S01]  /*37560*/  LEA.HI.X.SX32 R15, R3, R2, 0x1, P6 ;  /* 0x00000002030f7211 */ /* 0x000fe200030f0eff */
[----:B------:R-:W-:-:S03]  /*37570*/  IMAD R3, R10, R16, RZ ;  /* 0x000000100a037224 */ /* 0x000fc600078e02ff */
[CC--:B0-----:R-:W-:Y:S01]  /*37580*/  LEA R28, P6, R4.reuse, R0.reuse, 0x1 ;  /* 0x00000000041c7211 */ /* 0x0c1fe200078c08ff */
[----:B------:R0:W-:Y:S01]  /*37590*/  @P5 STG.E.U16 desc[UR10][R14.64], R25 ;  /* 0x000000190e005986 */ /* 0x0001e2000c10150a */
[C---:B------:R-:W-:Y:S02]  /*375a0*/  LEA R10, P5, R3.reuse, R0, 0x1 ;  /* 0x00000000030a7211 */ /* 0x040fe400078a08ff */
[----:B------:R-:W-:Y:S01]  /*375b0*/  LEA.HI.X.SX32 R29, R4, R2, 0x1, P6 ;  /* 0x00000002041d7211 */ /* 0x000fe200030f0eff */
[C---:B------:R-:W-:Y:S01]  /*375c0*/  IMAD R4, R24.reuse, R16, RZ ;  /* 0x0000001018047224 */ /* 0x040fe200078e02ff */
[----:B------:R-:W-:Y:S02]  /*375d0*/  LEA.HI.X.SX32 R11, R3, R2, 0x1, P5 ;  /* 0x00000002030b7211 */ /* 0x000fe400028f0eff */
[----:B------:R-:W-:Y:S02]  /*375e0*/  PRMT R3, R5, 0x7632, R3 ;  /* 0x0000763205037816 */ /* 0x000fe40000000003 */
[----:B------:R-:W-:Y:S01]  /*375f0*/  ISETP.LT.AND P6, PT, R24, UR9, !P0 ;  /* 0x0000000918007c0c */ /* 0x000fe2000c7c1270 */
[----:B------:R1:W-:Y:S01]  /*37600*/  @P4 STG.E.U16 desc[UR10][R28.64], R5 ;  /* 0x000000051c004986 */ /* 0x0003e2000c10150a */
[----:B--2---:R-:W-:-:S03]  /*37610*/  ISETP.LT.AND P4, PT, R8, UR9, !P0 ;  /* 0x0000000908007c0c */ /* 0x004fc6000c781270 */
[----:B------:R2:W-:Y:S01]  /*37620*/  @P3 STG.E.U16 desc[UR10][R10.64], R3 ;  /* 0x000000030a003986 */ /* 0x0005e2000c10150a */
[C---:B----4-:R-:W-:Y:S01]  /*37630*/  ISETP.LT.AND P3, PT, R12.reuse, UR9, !P0 ;  /* 0x000000090c007c0c */ /* 0x050fe2000c761270 */
[----:B------:R-:W-:Y:S02]  /*37640*/  IMAD R12, R12, R16, RZ ;  /* 0x000000100c0c7224 */ /* 0x000fe400078e02ff */
[----:B0-----:R-:W4:Y:S01]  /*37650*/  LDL.LU.64 R14, [R1+0xce0] ;  /* 0x000ce000010e7983 */ /* 0x001f220000300a00 */
[----:B-1----:R-:W-:-:S03]  /*37660*/  LEA R28, P5, R4, R0, 0x1 ;  /* 0x00000000041c7211 */ /* 0x002fc600078a08ff */
[----:B------:R-:W5:Y:S01]  /*37670*/  LDL.LU R24, [R1+0x9c] ;  /* 0x00009c0001187983 */ /* 0x000f620000300800 */
[----:B--2---:R-:W-:Y:S01]  /*37680*/  IMAD R3, R8, R16, RZ ;  /* 0x0000001008037224 */ /* 0x004fe200078e02ff */
[----:B------:R-:W-:Y:S02]  /*37690*/  LEA.HI.X.SX32 R29, R4, R2, 0x1, P5 ;  /* 0x00000002041d7211 */ /* 0x000fe400028f0eff */
[----:B------:R-:W2:Y:S01]  /*376a0*/  LDL.LU.64 R10, [R1+0xcd8] ;  /* 0x000cd800010a7983 */ /* 0x000ea20000300a00 */
[----:B------:R-:W-:Y:S02]  /*376b0*/  PRMT R5, R6, 0x7632, R5 ;  /* 0x0000763206057816 */ /* 0x000fe40000000005 */
[-C--:B------:R-:W-:Y:S01]  /*376c0*/  LEA R4, P5, R3, R0.reuse, 0x1 ;  /* 0x0000000003047211 */ /* 0x080fe200078a08ff */
[----:B------:R-:W4:Y:S04]  /*376d0*/  LDL.LU R6, [R1+0xcd0] ;  /* 0x000cd00001067983 */ /* 0x000f280000300800 */
[----:B------:R0:W-:Y:S01]  /*376e0*/  @P6 STG.E.U16 desc[UR10][R28.64], R5 ;  /* 0x000000051c006986 */ /* 0x0001e2000c10150a */
[----:B------:R-:W-:-:S04]  /*376f0*/  LEA R8, P6, R12, R0, 0x1 ;  /* 0x000000000c087211 */ /* 0x000fc800078c08ff */
[-C--:B------:R-:W-:Y:S02]  /*37700*/  LEA.HI.X.SX32 R9, R12, R2.reuse, 0x1, P6 ;  /* 0x000000020c097211 */ /* 0x080fe400030f0eff */
[----:B------:R-:W-:Y:S02]  /*37710*/  PRMT R12, R13, 0x7632, R12 ;  /* 0x000076320d0c7816 */ /* 0x000fe4000000000c */
[----:B0-----:R-:W-:Y:S01]  /*37720*/  LEA.HI.X.SX32 R5, R3, R2, 0x1, P5 ;  /* 0x0000000203057211 */ /* 0x001fe200028f0eff */
[----:B------:R-:W2:Y:S01]  /*37730*/  LDL.LU R28, [R1+0xa0] ;  /* 0x0000a000011c7983 */ /* 0x000ea20000300800 */
[C---:B---3--:R-:W-:Y:S01]  /*37740*/  ISETP.LT.AND P5, PT, R20.reuse, UR9, !P0 ;  /* 0x0000000914007c0c */ /* 0x048fe2000c7a1270 */
[----:B------:R-:W-:Y:S02]  /*37750*/  IMAD R3, R20, R16, RZ ;  /* 0x0000001014037224 */ /* 0x000fe400078e02ff */
[----:B------:R-:W3:Y:S04]  /*37760*/  LDL.LU R29, [R1+0xb0] ;  /* 0x0000b000011d7983 */ /* 0x000ee80000300800 */
[----:B------:R-:W4:Y:S04]  /*37770*/  LDL.LU R20, [R1+0xac] ;  /* 0x0000ac0001147983 */ /* 0x000f280000300800 */
[----:B------:R0:W-:Y:S04]  /*37780*/  @P4 STG.E.U16 desc[UR10][R4.64], R13 ;  /* 0x0000000d04004986 */ /* 0x0001e8000c10150a */
[----:B0-----:R-:W3:Y:S01]  /*37790*/  LDL.LU R13, [R1+0x98] ;  /* 0x00009800010d7983 */ /* 0x001ee20000300800 */
[----:B------:R-:W-:-:S02]  /*377a0*/  LEA R4, P6, R3, R0, 0x1 ;  /* 0x0000000003047211 */ /* 0x000fc400078c08ff */
[----:B------:R-:W-:Y:S02]  /*377b0*/  PRMT R17, R17, 0x7632, R17 ;  /* 0x0000763211117816 */ /* 0x000fe40000000011 */
[----:B------:R-:W-:Y:S01]  /*377c0*/  LEA.HI.X.SX32 R5, R3, R2, 0x1, P6 ;  /* 0x0000000203057211 */ /* 0x000fe200030f0eff */
[----:B------:R-:W-:Y:S04]  /*377d0*/  @P3 STG.E.U16 desc[UR10][R8.64], R12 ;  /* 0x0000000c08003986 */ /* 0x000fe8000c10150a */
[----:B------:R0:W-:Y:S01]  /*377e0*/  @P5 STG.E.U16 desc[UR10][R4.64], R17 ;  /* 0x0000001104005986 */ /* 0x0001e2000c10150a */
[----:B------:R-:W-:Y:S02]  /*377f0*/  PRMT R21, R21, 0x7632, R21 ;  /* 0x0000763215157816 */ /* 0x000fe40000000015 */
[----:B------:R-:W-:-:S02]  /*37800*/  PRMT R25, R25, 0x7632, R25 ;  /* 0x0000763219197816 */ /* 0x000fc40000000019 */
[C---:B-----5:R-:W-:Y:S01]  /*37810*/  ISETP.LT.AND P3, PT, R24.reuse, UR9, !P0 ;  /* 0x0000000918007c0c */ /* 0x060fe2000c761270 */
[----:B------:R-:W-:-:S05]  /*37820*/  IMAD R3, R24, R16, RZ ;  /* 0x0000001018037224 */ /* 0x000fca00078e02ff */
[----:B0-----:R-:W-:-:S04]  /*37830*/  LEA R4, P5, R3, R0, 0x1 ;  /* 0x0000000003047211 */ /* 0x001fc800078a08ff */
[----:B------:R-:W-:Y:S01]  /*37840*/  LEA.HI.X.SX32 R5, R3, R2, 0x1, P5 ;  /* 0x0000000203057211 */ /* 0x000fe200028f0eff */
[-C--:B--2---:R-:W-:Y:S01]  /*37850*/  IMAD R12, R28, R16.reuse, RZ ;  /* 0x000000101c0c7224 */ /* 0x084fe200078e02ff */
[C---:B---3--:R-:W-:Y:S01]  /*37860*/  ISETP.LT.AND P4, PT, R13.reuse, UR9, !P0 ;  /* 0x000000090d007c0c */ /* 0x048fe2000c781270 */
[----:B------:R-:W-:Y:S02]  /*37870*/  IMAD R9, R13, R16, RZ ;  /* 0x000000100d097224 */ /* 0x000fe400078e02ff */
[----:B------:R-:W2:Y:S04]  /*37880*/  LDL.LU R13, [R1+0xb8] ;  /* 0x0000b800010d7983 */ /* 0x000ea80000300800 */
[----:B------:R-:W3:Y:S04]  /*37890*/  LDL.LU R24, [R1+0xb4] ;  /* 0x0000b40001187983 */ /* 0x000ee80000300800 */
[----:B------:R-:W5:Y:S01]  /*378a0*/  LDL.LU R17, [R1+0x18] ;  /* 0x0000180001117983 */ /* 0x000f620000300800 */
[----:B------:R-:W-:-:S04]  /*378b0*/  LEA R8, P6, R9, R0, 0x1 ;  /* 0x0000000009087211 */ /* 0x000fc800078c08ff */
[----:B------:R-:W-:Y:S02]  /*378c0*/  LEA.HI.X.SX32 R9, R9, R2, 0x1, P6 ;  /* 0x0000000209097211 */ /* 0x000fe400030f0eff */
[----:B------:R-:W-:Y:S02]  /*378d0*/  ISETP.LT.AND P6, PT, R28, UR9, !P0 ;  /* 0x000000091c007c0c */ /* 0x000fe4000c7c1270 */
[----:B------:R-:W2:Y:S04]  /*378e0*/  LDL.LU R28, [R1+0xbc] ;  /* 0x0000bc00011c7983 */ /* 0x000ea80000300800 */
[----:B------:R0:W-:Y:S04]  /*378f0*/  @P4 STG.E.U16 desc[UR10][R8.64], R21 ;  /* 0x0000001508004986 */ /* 0x0001e8000c10150a */
[----:B------:R1:W-:Y:S01]  /*37900*/  @P3 STG.E.U16 desc[UR10][R4.64], R25 ;  /* 0x0000001904003986 */ /* 0x0003e2000c10150a */
[----:B------:R-:W-:-:S02]  /*37910*/  ISETP.LT.AND P3, PT, R29, UR9, !P0 ;  /* 0x000000091d007c0c */ /* 0x000fc4000c761270 */
[C---:B0-----:R-:W-:Y:S01]  /*37920*/  LEA R8, P4, R12.reuse, R0, 0x1 ;  /* 0x000000000c087211 */ /* 0x041fe200078808ff */
[----:B-1----:R-:W2:Y:S03]  /*37930*/  LDL.LU R25, [R1+0xc0] ;  /* 0x0000c00001197983 */ /* 0x002ea60000300800 */
[----:B------:R-:W-:Y:S02]  /*37940*/  LEA.HI.X.SX32 R9, R12, R2, 0x1, P4 ;  /* 0x000000020c097211 */ /* 0x000fe400020f0eff */
[----:B----4-:R-:W-:Y:S01]  /*37950*/  ISETP.LT.AND P4, PT, R20, UR9, !P0 ;  /* 0x0000000914007c0c */ /* 0x010fe2000c781270 */
[----:B------:R-:W4:Y:S04]  /*37960*/  LDL.LU R21, [R1+0xd0] ;  /* 0x0000d00001157983 */ /* 0x000f280000300800 */
[----:B------:R-:W4:Y:S04]  /*37970*/  LDL.LU R29, [R1+0xc4] ;  /* 0x0000c400011d7983 */ /* 0x000f280000300800 */
[----:B------:R-:W4:Y:S01]  /*37980*/  LDL.LU R20, [R1+0xc8] ;  /* 0x0000c80001147983 */ /* 0x000f220000300800 */
[----:B------:R-:W-:-:S04]  /*37990*/  IMAD R3, R16, 0x4, R12 ;  /* 0x0000000410037824 */ /* 0x000fc800078e020c */
[----:B------:R-:W-:Y:S01]  /*379a0*/  IMAD R12, R16, 0x4, R3 ;  /* 0x00000004100c7824 */ /* 0x000fe200078e0203 */
[----:B------:R-:W-:-:S04]  /*379b0*/  LEA R4, P5, R3, R0, 0x1 ;  /* 0x0000000003047211 */ /* 0x000fc800078a08ff */
[----:B------:R-:W-:Y:S01]  /*379c0*/  LEA.HI.X.SX32 R5, R3, R2, 0x1, P5 ;  /* 0x0000000203057211 */ /* 0x000fe200028f0eff */
[----:B------:R-:W-:Y:S01]  /*379d0*/  IMAD R3, R16, 0x4, R12 ;  /* 0x0000000410037824 */ /* 0x000fe200078e020c */
[----:B-----5:R0:W-:Y:S04]  /*379e0*/  @P6 STG.E.U16 desc[UR10][R8.64], R17 ;  /* 0x0000001108006986 */ /* 0x0201e8000c10150a */
[----:B------:R1:W-:Y:S01]  /*379f0*/  @P2 STG.E.U16 desc[UR10][R4.64], R6 ;  /* 0x0000000604002986 */ /* 0x0003e2000c10150a */
[----:B0-----:R-:W-:-:S04]  /*37a00*/  LEA R8, P5, R12, R0, 0x1 ;  /* 0x000000000c087211 */ /* 0x001fc800078a08ff */
[----:B------:R-:W-:Y:S01]  /*37a10*/  LEA.HI.X.SX32 R9, R12, R2, 0x1, P5 ;  /* 0x000000020c097211 */ /* 0x000fe200028f0eff */
[----:B------:R-:W-:Y:S01]  /*37a20*/  IMAD R12, R16, 0x4, R3 ;  /* 0x00000004100c7824 */ /* 0x000fe200078e0203 */
[C---:B-1----:R-:W-:Y:S02]  /*37a30*/  LEA R4, P6, R3.reuse, R0, 0x1 ;  /* 0x0000000003047211 */ /* 0x042fe400078c08ff */
[----:B---3--:R-:W-:Y:S01]  /*37a40*/  ISETP.LT.AND P5, PT, R24, UR9, !P0 ;  /* 0x0000000918007c0c */ /* 0x008fe2000c7a1270 */
[----:B------:R0:W-:Y:S01]  /*37a50*/  @P4 STG.E.U16 desc[UR10][R8.64], R7 ;  /* 0x0000000708004986 */ /* 0x0001e2000c10150a */
[----:B------:R-:W-:Y:S01]  /*37a60*/  LEA.HI.X.SX32 R5, R3, R2, 0x1, P6 ;  /* 0x0000000203057211 */ /* 0x000fe200030f0eff */
[----:B------:R-:W-:Y:S01]  /*37a70*/  IMAD R3, R16, 0x4, R12 ;  /* 0x0000000410037824 */ /* 0x000fe200078e020c */
[----:B--2---:R-:W-:Y:S02]  /*37a80*/  ISETP.LT.AND P2, PT, R13, UR9, !P0 ;  /* 0x000000090d007c0c */ /* 0x004fe4000c741270 */
[----:B------:R-:W2:Y:S04]  /*37a90*/  LDL.LU R13, [R1+0xcc] ;  /* 0x0000cc00010d7983 */ /* 0x000ea80000300800 */
[----:B------:R-:W3:Y:S01]  /*37aa0*/  LDL.LU R24, [R1+0xd4] ;  /* 0x0000d40001187983 */ /* 0x000ee20000300800 */
[----:B0-----:R-:W-:-:S03]  /*37ab0*/  LEA R8, P4, R12, R0, 0x1 ;  /* 0x000000000c087211 */ /* 0x001fc600078808ff */
[----:B------:R0:W-:Y:S01]  /*37ac0*/  @P3 STG.E.U16 desc[UR10][R4.64], R10 ;  /* 0x0000000a04003986 */ /* 0x0001e2000c10150a */
[----:B------:R-:W-:Y:S01]  /*37ad0*/  LEA.HI.X.SX32 R9, R12, R2, 0x1, P4 ;  /* 0x000000020c097211 */ /* 0x000fe200020f0eff */
[----:B------:R-:W-:Y:S01]  /*37ae0*/  IMAD R12, R16, 0x4, R3 ;  /* 0x00000004100c7824 */ /* 0x000fe200078e0203 */
[----:B0-----:R-:W-:-:S04]  /*37af0*/  LEA R4, P3, R3, R0, 0x1 ;  /* 0x0000000003047211 */ /* 0x001fc800078608ff */
[----:B------:R-:W-:Y:S01]  /*37b00*/  LEA.HI.X.SX32 R5, R3, R2, 0x1, P3 ;  /* 0x0000000203057211 */ /* 0x000fe200018f0eff */
[----:B------:R-:W-:Y:S01]  /*37b10*/  IMAD R3, R16, 0x4, R12 ;  /* 0x0000000410037824 */ /* 0x000fe200078e020c */
[----:B------:R-:W-:Y:S04]  /*37b20*/  @P5 STG.E.U16 desc[UR10][R8.64], R14 ;  /* 0x0000000e08005986 */ /* 0x000fe8000c10150a */
[----:B------:R0:W-:Y:S01]  /*37b30*/  @P2 STG.E.U16 desc[UR10][R4.64], R18 ;  /* 0x0000001204002986 */ /* 0x0001e2000c10150a */
[----:B------:R-:W-:Y:S02]  /*37b40*/  ISETP.LT.AND P6, PT, R28, UR9, !P0 ;  /* 0x000000091c007c0c */ /* 0x000fe4000c7c1270 */
[----:B----4-:R-:W-:Y:S01]  /*37b50*/  ISETP.LT.AND P2, PT, R29, UR9, !P0 ;  /* 0x000000091d007c0c */ /* 0x010fe2000c741270 */
[----:B------:R-:W4:Y:S04]  /*37b60*/  LDL.LU R28, [R1+0xd8] ;  /* 0x0000d800011c7983 */ /* 0x000f280000300800 */
[----:B------:R-:W5:Y:S01]  /*37b70*/  LDL.LU R29, [R1+0xdc] ;  /* 0x0000dc00011d7983 */ /* 0x000f620000300800 */
[----:B0-----:R-:W-:-:S04]  /*37b80*/  LEA R4, P5, R3, R0, 0x1 ;  /* 0x0000000003047211 */ /* 0x001fc800078a08ff */
[----:B------:R-:W-:Y:S02]  /*37b90*/  LEA.HI.X.SX32 R5, R3, R2, 0x1, P5 ;  /* 0x0000000203057211 */ /* 0x000fe400028f0eff */
[----:B------:R-:W-:Y:S02]  /*37ba0*/  ISETP.LT.AND P5, PT, R20, UR9, !P0 ;  /* 0x0000000914007c0c */ /* 0x000fe4000c7a1270 */
[----:B------:R-:W5:Y:S01]  /*37bb0*/  LDL.LU R20, [R1+0xe0] ;  /* 0x0000e00001147983 */ /* 0x000f620000300800 */
[----:B------:R-:W-:Y:S02]  /*37bc0*/  ISETP.LT.AND P4, PT, R25, UR9, !P0 ;  /* 0x0000000919007c0c */ /* 0x000fe4000c781270 */
[----:B------:R-:W-:-:S04]  /*37bd0*/  LEA R8, P3, R12, R0, 0x1 ;  /* 0x000000000c087211 */ /* 0x000fc800078608ff */
[----:B------:R-:W-:Y:S01]  /*37be0*/  LEA.HI.X.SX32 R9, R12, R2, 0x1, P3 ;  /* 0x000000020c097211 */ /* 0x000fe200018f0eff */
[----:B------:R-:W-:-:S04]  /*37bf0*/  IMAD R12, R16, 0x4, R3 ;  /* 0x00000004100c7824 */ /* 0x000fc800078e0203 */
[----:B------:R0:W-:Y:S01]  /*37c00*/  @P6 STG.E.U16 desc[UR10][R8.64], R22 ;  /* 0x0000001608006986 */ /* 0x0001e2000c10150a */
[----:B------:R-:W-:-:S03]  /*37c10*/  IMAD R3, R16, 0x4, R12 ;  /* 0x0000000410037824 */ /* 0x000fc600078e020c */
[----:B------:R1:W-:Y:S01]  /*37c20*/  @P4 STG.E.U16 desc[UR10][R4.64], R26 ;  /* 0x0000001a04004986 */ /* 0x0003e2000c10150a */
[----:B0-----:R-:W-:-:S04]  /*37c30*/  LEA R8, P6, R12, R0, 0x1 ;  /* 0x000000000c087211 */ /* 0x001fc800078c08ff */
[----:B------:R-:W-:Y:S02]  /*37c40*/  LEA.HI.X.SX32 R9, R12, R2, 0x1, P6 ;  /* 0x000000020c097211 */ /* 0x000fe400030f0eff */
[----:B-1----:R-:W-:Y:S01]  /*37c50*/  PRMT R5, R17, 0x7632, R5 ;  /* 0x0000763211057816 */ /* 0x002fe20000000005 */
[----:B------:R-:W-:Y:S01]  /*37c60*/  IMAD R12, R16, 0x4, R3 ;  /* 0x00000004100c7824 */ /* 0x000fe200078e0203 */
[----:B------:R-:W-:-:S03]  /*37c70*/  LEA R4, P6, R3, R0, 0x1 ;  /* 0x0000000003047211 */ /* 0x000fc600078c08ff */
[----:B------:R0:W-:Y:S01]  /*37c80*/  @P2 STG.E.U16 desc[UR10][R8.64], R5 ;  /* 0x0000000508002986 */ /* 0x0001e2000c10150a */
[----:B------:R-:W-:Y:S02]  /*37c90*/  PRMT R10, R6, 0x7632, R10 ;  /* 0x00007632060a7816 */ /* 0x000fe4000000000a */
[----:B------:R-:W-:Y:S02]  /*37ca0*/  PRMT R6, R7, 0x7632, R6 ;  /* 0x0000763207067816 */ /* 0x000fe40000000006 */
[----:B0-----:R-:W-:Y:S01]  /*37cb0*/  LEA.HI.X.SX32 R5, R3, R2, 0x1, P6 ;  /* 0x0000000203057211 */ /* 0x001fe200030f0eff */
[----:B------:R-:W-:Y:S01]  /*37cc0*/  IMAD R3, R16, 0x4, R12 ;  /* 0x0000000410037824 */ /* 0x000fe200078e020c */
[----:B------:R-:W-:-:S03]  /*37cd0*/  LEA R8, P6, R12, R0, 0x1 ;  /* 0x000000000c087211 */ /* 0x000fc600078c08ff */
[----:B------:R0:W-:Y:S01]  /*37ce0*/  @P5 STG.E.U16 desc[UR10][R4.64], R10 ;  /* 0x0000000a04005986 */ /* 0x0001e2000c10150a */
[----:B------:R-:W-:Y:S02]  /*37cf0*/  LEA.HI.X.SX32 R9, R12, R2, 0x1, P6 ;  /* 0x000000020c097211 */ /* 0x000fe400030f0eff */
[----:B------:R-:W-:Y:S02]  /*37d00*/  ISETP.LT.AND P3, PT, R21, UR9, !P0 ;  /* 0x0000000915007c0c */ /* 0x000fe4000c761270 */
[C---:B0-----:R-:W-:Y:S02]  /*37d10*/  LEA R4, P6, R3.reuse, R0, 0x1 ;  /* 0x0000000003047211 */ /* 0x041fe400078c08ff */
[----:B------:R-:W-:Y:S02]  /*37d20*/  PRMT R10, R10, 0x7632, R10 ;  /* 0x000076320a0a7816 */ /* 0x000fe4000000000a */
[----:B------:R-:W-:Y:S02]  /*37d30*/  LEA.HI.X.SX32 R5, R3, R2, 0x1, P6 ;  /* 0x0000000203057211 */ /* 0x000fe400030f0eff */
[----:B--2---:R-:W-:-:S02]  /*37d40*/  ISETP.LT.AND P4, PT, R13, UR9, !P0 ;  /* 0x000000090d007c0c */ /* 0x004fc4000c781270 */
[----:B---3--:R-:W-:Y:S02]  /*37d50*/  ISETP.LT.AND P2, PT, R24, UR9, !P0 ;  /* 0x0000000918007c0c */ /* 0x008fe4000c741270 */
[----:B------:R-:W2:Y:S04]  /*37d60*/  LDL.LU R24, [R1+0xe4] ;  /* 0x0000e40001187983 */ /* 0x000ea80000300800 */
[----:B------:R-:W3:Y:S04]  /*37d70*/  LDL.LU R7, [R1+0xccc] ;  /* 0x000ccc0001077983 */ /* 0x000ee80000300800 */
[----:B------:R-:W3:Y:S04]  /*37d80*/  LDL.LU R17, [R1+0xe8] ;  /* 0x0000e80001117983 */ /* 0x000ee80000300800 */
[----:B------:R0:W-:Y:S04]  /*37d90*/  @P4 STG.E.U16 desc[UR10][R8.64], R6 ;  /* 0x0000000608004986 */ /* 0x0001e8000c10150a */
[----:B------:R1:W-:Y:S01]  /*37da0*/  @P2 STG.E.U16 desc[UR10][R4.64], R10 ;  /* 0x0000000a04002986 */ /* 0x0003e2000c10150a */
[----:B----4-:R-:W-:-:S03]  /*37db0*/  ISETP.LT.AND P5, PT, R28, UR9, !P0 ;  /* 0x000000091c007c0c */ /* 0x010fc6000c7a1270 */
[----:B------:R-:W4:Y:S04]  /*37dc0*/  LDL.LU R28, [R1+0xec] ;  /* 0x0000ec00011c7983 */ /* 0x000f280000300800 */
[----:B------:R-:W4:Y:S01]  /*37dd0*/  LDL.LU R21, [R1+0x1c] ;  /* 0x00001c0001157983 */ /* 0x000f220000300800 */
[----:B-----5:R-:W-:Y:S02]  /*37de0*/  ISETP.LT.AND P4, PT, R29, UR9, !P0 ;  /* 0x000000091d007c0c */ /* 0x020fe4000c781270 */
[----:B------:R-:W-:Y:S02]  /*37df0*/  ISETP.LT.AND P2, PT, R20, UR9, !P0 ;  /* 0x0000000914007c0c */ /* 0x000fe4000c741270 */
[----:B------:R-:W5:Y:S04]  /*37e00*/  LDL.LU R20, [R1+0xf0] ;  /* 0x0000f00001147983 */ /* 0x000f680000300800 */
[----:B------:R-:W5:Y:S01]  /*37e10*/  LDL.LU R29, [R1+0xf4] ;  /* 0x0000f400011d7983 */ /* 0x000f620000300800 */
[----:B0-----:R-:W-:Y:S01]  /*37e20*/  IMAD R6, R16, 0x4, R3 ;  /* 0x0000000410067824 */ /* 0x001fe200078e0203 */
[----:B------:R-:W-:-:S02]  /*37e30*/  PRMT R14, R14, 0x7632, R14 ;  /* 0x000076320e0e7816 */ /* 0x000fc4000000000e */
[----:B------:R-:W5:Y:S01]  /*37e40*/  LDL.LU R13, [R1+0xf8] ;  /* 0x0000f800010d7983 */ /* 0x000f620000300800 */
[----:B------:R-:W-:Y:S01]  /*37e50*/  IMAD R3, R16, 0x4, R6 ;  /* 0x0000000410037824 */ /* 0x000fe200078e0206 */
[----:B------:R-:W-:-:S04]  /*37e60*/  LEA R8, P6, R6, R0, 0x1 ;  /* 0x0000000006087211 */ /* 0x000fc800078c08ff */
[----:B------:R-:W-:Y:S01]  /*37e70*/  LEA.HI.X.SX32 R9, R6, R2, 0x1, P6 ;  /* 0x0000000206097211 */ /* 0x000fe200030f0eff */
[----:B------:R-:W-:Y:S01]  /*37e80*/  IMAD R6, R16, 0x4, R3 ;  /* 0x0000000410067824 */ /* 0x000fe200078e0203 */
[C---:B-1----:R-:W-:Y:S02]  /*37e90*/  LEA R4, P6, R3.reuse, R0, 0x1 ;  /* 0x0000000003047211 */ /* 0x042fe400078c08ff */
[----:B------:R-:W-:Y:S01]  /*37ea0*/  PRMT R18, R18, 0x7632, R18 ;  /* 0x0000763212127816 */ /* 0x000fe20000000012 */
[----:B------:R0:W-:Y:S01]  /*37eb0*/  @P5 STG.E.U16 desc[UR10][R8.64], R14 ;  /* 0x0000000e08005986 */ /* 0x0001e2000c10150a */
[----:B------:R-:W-:Y:S01]  /*37ec0*/  LEA.HI.X.SX32 R5, R3, R2, 0x1, P6 ;  /* 0x0000000203057211 */ /* 0x000fe200030f0eff */
[----:B------:R-:W-:Y:S01]  /*37ed0*/  IMAD R3, R16, 0x4, R6 ;  /* 0x0000000410037824 */ /* 0x000fe200078e0206 */
[----:B------:R-:W-:-:S03]  /*37ee0*/  PRMT R22, R22, 0x7632, R22 ;  /* 0x0000763216167816 */ /* 0x000fc60000000016 */
[----:B------:R1:W-:Y:S01]  /*37ef0*/  @P4 STG.E.U16 desc[UR10][R4.64], R18 ;  /* 0x0000001204004986 */ /* 0x0003e2000c10150a */
[----:B0-----:R-:W-:-:S04]  /*37f00*/  LEA R8, P6, R6, R0, 0x1 ;  /* 0x0000000006087211 */ /* 0x001fc800078c08ff */
[----:B------:R-:W-:Y:S01]  /*37f10*/  LEA.HI.X.SX32 R9, R6, R2, 0x1, P6 ;  /* 0x0000000206097211 */ /* 0x000fe200030f0eff */
[----:B------:R-:W-:Y:S01]  /*37f20*/  IMAD R6, R16, 0x4, R3 ;  /* 0x0000000410067824 */ /* 0x000fe200078e0203 */
[C---:B-1----:R-:W-:Y:S02]  /*37f30*/  LEA R4, P6, R3.reuse, R0, 0x1 ;  /* 0x0000000003047211 */ /* 0x042fe400078c08ff */
[----:B------:R-:W-:Y:S01]  /*37f40*/  PRMT R26, R26, 0x7632, R26 ;  /* 0x000076321a1a7816 */ /* 0x000fe2000000001a */
[----:B------:R0:W-:Y:S01]  /*37f50*/  @P2 STG.E.U16 desc[UR10][R8.64], R22 ;  /* 0x0000001608002986 */ /* 0x0001e2000c10150a */
[----:B------:R-:W-:Y:S01]  /*37f60*/  LEA.HI.X.SX32 R5, R3, R2, 0x1, P6 ;  /* 0x0000000203057211 */ /* 0x000fe200030f0eff */
[----:B------:R-:W-:Y:S01]  /*37f70*/  IMAD R3, R16, 0x4, R6 ;  /* 0x0000000410037824 */ /* 0x000fe200078e0206 */
[----:B0-----:R-:W-:-:S04]  /*37f80*/  LEA R8, P2, R6, R0, 0x1 ;  /* 0x0000000006087211 */ /* 0x001fc800078408ff */
[----:B------:R-:W-:Y:S02]  /*37f90*/  LEA.HI.X.SX32 R9, R6, R2, 0x1, P2 ;  /* 0x0000000206097211 */ /* 0x000fe400010f0eff */
[----:B--2---:R-:W-:Y:S02]  /*37fa0*/  ISETP.LT.AND P5, PT, R24, UR9, !P0 ;  /* 0x0000000918007c0c */ /* 0x004fe4000c7a1270 */
[----:B------:R-:W2:Y:S04]  /*37fb0*/  LDL.LU R24, [R1+0xc] ;  /* 0x00000c0001187983 */ /* 0x000ea80000300800 */
[----:B------:R-:W2:Y:S01]  /*37fc0*/  LDL.LU R12, [R1+0xfc] ;  /* 0x0000fc00010c7983 */ /* 0x000ea20000300800 */
[----:B---3--:R-:W-:-:S03]  /*37fd0*/  ISETP.LT.AND P4, PT, R17, UR9, !P0 ;  /* 0x0000000911007c0c */ /* 0x008fc6000c781270 */
[----:B------:R-:W3:Y:S04]  /*37fe0*/  LDL.LU R17, [R1+0x100] ;  /* 0x0001000001117983 */ /* 0x000ee80000300800 */
[----:B------:R0:W-:Y:S02]  /*37ff0*/  @P5 STG.E.U16 desc[UR10][R4.64], R26 ;  /* 0x0000001a04005986 */ /* 0x0001e4000c10150a */
[C---:B0-----:R-:W-:Y:S02]  /*38000*/  LEA R4, P5, R3.reuse, R0, 0x1 ;  /* 0x0000000003047211 */ /* 0x041fe400078a08ff */
[----:B----4-:R-:W-:Y:S02]  /*38010*/  ISETP.LT.AND P6, PT, R28, UR9, !P0 ;  /* 0x000000091c007c0c */ /* 0x010fe4000c7c1270 */
[----:B------:R-:W4:Y:S01]  /*38020*/  LDL.LU R28, [R1+0x104] ;  /* 0x00010400011c7983 */ /* 0x000f220000300800 */
[----:B------:R-:W-:-:S02]  /*38030*/  LEA.HI.X.SX32 R5, R3, R2, 0x1, P5 ;  /* 0x0000000203057211 */ /* 0x000fc400028f0eff */
[----:B-----5:R-:W-:Y:S02]  /*38040*/  ISETP.LT.AND P2, PT, R20, UR9, !P0 ;  /* 0x0000000914007c0c */ /* 0x020fe4000c741270 */
[----:B------:R-:W5:Y:S01]  /*38050*/  LDL.LU R20, [R1+0x10c] ;  /* 0x00010c0001147983 */ /* 0x000f620000300800 */
[----:B------:R-:W-:-:S03]  /*38060*/  ISETP.LT.AND P5, PT, R29, UR9, !P0 ;  /* 0x000000091d007c0c */ /* 0x000fc6000c7a1270 */
[----:B------:R-:W5:Y:S01]  /*38070*/  LDL.LU R29, [R1+0x108] ;  /* 0x00010800011d7983 */ /* 0x000f620000300800 */
[----:B------:R-:W-:-:S03]  /*38080*/  IMAD R6, R16, 0x4, R3 ;  /* 0x0000000410067824 */ /* 0x000fc600078e0203 */
[----:B------:R0:W-:Y:S01]  /*38090*/  @P4 STG.E.U16 desc[UR10][R8.64], R21 ;  /* 0x0000001508004986 */ /* 0x0001e2000c10150a */
[----:B------:R-:W-:-:S03]  /*380a0*/  IMAD R3, R16, 0x4, R6 ;  /* 0x0000000410037824 */ /* 0x000fc600078e0206 */
[----:B------:R1:W-:Y:S04]  /*380b0*/  @P6 STG.E.U16 desc[UR10][R4.64], R7 ;  /* 0x0000000704006986 */ /* 0x0003e8000c10150a */
[----:B------:R-:W5:Y:S01]  /*380c0*/  LDL.LU R25, [R1+0x110] ;  /* 0x0001100001197983 */ /* 0x000f620000300800 */
[----:B0-----:R-:W-:-:S04]  /*380d0*/  LEA R8, P4, R6, R0, 0x1 ;  /* 0x0000000006087211 */ /* 0x001fc800078808ff */
[----:B------:R-:W-:Y:S02]  /*380e0*/  LEA.HI.X.SX32 R9, R6, R2, 0x1, P4 ;  /* 0x0000000206097211 */ /* 0x000fe400020f0eff */
[----:B------:R-:W-:Y:S01]  /*380f0*/  ISETP.LT.AND P4, PT, R13, UR9, !P0 ;  /* 0x000000090d007c0c */ /* 0x000fe2000c781270 */
[----:B------:R-:W-:Y:S01]  /*38100*/  IMAD R13, R16, 0x4, R3 ;  /* 0x00000004100d7824 */ /* 0x000fe200078e0203 */
[----:B-1----:R-:W-:-:S04]  /*38110*/  LEA R4, P6, R3, R0, 0x1 ;  /* 0x0000000003047211 */ /* 0x002fc800078c08ff */
[----:B------:R-:W-:Y:S01]  /*38120*/  LEA.HI.X.SX32 R5, R3, R2, 0x1, P6 ;  /* 0x0000000203057211 */ /* 0x000fe200030f0eff */
[----:B------:R-:W-:Y:S01]  /*38130*/  IMAD R3, R16, 0x4, R13 ;  /* 0x0000000410037824 */ /* 0x000fe200078e020d */
[----:B--2---:R0:W-:Y:S01]  /*38140*/  @P2 STG.E.U16 desc[UR10][R8.64], R24 ;  /* 0x0000001808002986 */ /* 0x0041e2000c10150a */
[----:B------:R-:W-:Y:S02]  /*38150*/  ISETP.LT.AND P6, PT, R12, UR9, !P0 ;  /* 0x000000090c007c0c */ /* 0x000fe4000c7c1270 */
[----:B0-----:R-:W-:-:S04]  /*38160*/  LEA R8, P2, R13, R0, 0x1 ;  /* 0x000000000d087211 */ /* 0x001fc800078408ff */
[----:B------:R-:W-:Y:S01]  /*38170*/  LEA.HI.X.SX32 R9, R13, R2, 0x1, P2 ;  /* 0x000000020d097211 */ /* 0x000fe200010f0eff */
[----:B------:R-:W-:Y:S01]  /*38180*/  IMAD R13, R16, 0x4, R3 ;  /* 0x00000004100d7824 */ /* 0x000fe200078e0203 */
[----:B---3--:R-:W-:Y:S01]  /*38190*/  ISETP.LT.AND P2, PT, R17, UR9, !P0 ;  /* 0x0000000911007c0c */ /* 0x008fe2000c741270 */
[----:B------:R0:W-:Y:S04]  /*381a0*/  @P5 STG.E.U16 desc[UR10][R4.64], R11 ;  /* 0x0000000b04005986 */ /* 0x0001e8000c10150a */
[----:B------:R1:W-:Y:S01]  /*381b0*/  @P4 STG.E.U16 desc[UR10][R8.64], R15 ;  /* 0x0000000f08004986 */ /* 0x0003e2000c10150a */
[-C--:B0-----:R-:W-:Y:S02]  /*381c0*/  LEA R4, P5, R3, R0.reuse, 0x1 ;  /* 0x0000000003047211 */ /* 0x081fe400078a08ff */
[----:B-1----:R-:W-:-:S02]  /*381d0*/  LEA R8, P4, R13, R0, 0x1 ;  /* 0x000000000d087211 */ /* 0x002fc400078808ff */
[-C--:B------:R-:W-:Y:S02]  /*381e0*/  LEA.HI.X.SX32 R5, R3, R2.reuse, 0x1, P5 ;  /* 0x0000000203057211 */ /* 0x080fe400028f0eff */
[----:B------:R-:W-:Y:S02]  /*381f0*/  LEA.HI.X.SX32 R9, R13, R2, 0x1, P4 ;  /* 0x000000020d097211 */ /* 0x000fe400020f0eff */
[----:B----4-:R-:W-:Y:S01]  /*38200*/  ISETP.LT.AND P5, PT, R28, UR9, !P0 ;  /* 0x000000091c007c0c */ /* 0x010fe2000c7a1270 */
[----:B------:R0:W-:Y:S01]  /*38210*/  @P6 STG.E.U16 desc[UR10][R4.64], R19 ;  /* 0x0000001304006986 */ /* 0x0001e2000c10150a */
[----:B-----5:R-:W-:-:S03]  /*38220*/  ISETP.LT.AND P4, PT, R20, UR9, !P0 ;  /* 0x0000000914007c0c */ /* 0x020fc6000c781270 */
[----:B------:R-:W2:Y:S04]  /*38230*/  LDL.LU R20, [R1+0x114] ;  /* 0x0001140001147983 */ /* 0x000ea80000300800 */
[----:B------:R1:W-:Y:S01]  /*38240*/  @P2 STG.E.U16 desc[UR10][R8.64], R23 ;  /* 0x0000001708002986 */ /* 0x0003e2000c10150a */
[----:B------:R-:W-:-:S03]  /*38250*/  ISETP.LT.AND P2, PT, R29, UR9, !P0 ;  /* 0x000000091d007c0c */ /* 0x000fc6000c741270 */
[----:B------:R-:W3:Y:S04]  /*38260*/  LDL.LU R28, [R1+0x118] ;  /* 0x00011800011c7983 */ /* 0x000ee80000300800 */
[----:B------:R-:W4:Y:S01]  /*38270*/  LDL.LU R29, [R1+0x11c] ;  /* 0x00011c00011d7983 */ /* 0x000f220000300800 */
[----:B------:R-:W-:-:S04]  /*38280*/  IMAD R3, R16, 0x4, R13 ;  /* 0x0000000410037824 */ /* 0x000fc800078e020d */
[----:B------:R-:W-:Y:S01]  /*38290*/  IMAD R13, R16, 0x4, R3 ;  /* 0x00000004100d7824 */ /* 0x000fe200078e0203 */
[----:B0-----:R-:W-:-:S03]  /*382a0*/  LEA R4, P6, R3, R0, 0x1 ;  /* 0x0000000003047211 */ /* 0x001fc600078c08ff */
[C---:B------:R-:W-:Y:S01]  /*382b0*/  IMAD R17, R16.reuse, 0x4, R13 ;  /* 0x0000000410117824 */ /* 0x040fe200078e020d */
[----:B------:R-:W-:Y:S02]  /*382c0*/  LEA.HI.X.SX32 R5, R3, R2, 0x1, P6 ;  /* 0x0000000203057211 */ /* 0x000fe400030f0eff */
[C---:B-1----:R-:W-:Y:S01]  /*382d0*/  LEA R8, P6, R13.reuse, R0, 0x1 ;  /* 0x000000000d087211 */ /* 0x042fe200078c08ff */
[C---:B------:R-:W-:Y:S02]  /*382e0*/  IMAD R3, R16.reuse, 0x4, R17 ;  /* 0x0000000410037824 */ /* 0x040fe400078e0211 */
[----:B------:R0:W-:Y:S01]  /*382f0*/  @P5 STG.E.U16 desc[UR10][R4.64], R27 ;  /* 0x0000001b04005986 */ /* 0x0001e2000c10150a */
[----:B------:R-:W-:Y:S01]  /*38300*/  LEA.HI.X.SX32 R9, R13, R2, 0x1, P6 ;  /* 0x000000020d097211 */ /* 0x000fe200030f0eff */
[----:B------:R-:W-:Y:S01]  /*38310*/  IMAD R13, R16, 0x4, R3 ;  /* 0x00000004100d7824 */ /* 0x000fe200078e0203 */
[----:B------:R-:W-:Y:S02]  /*38320*/  PRMT R6, R21, 0x7632, R6 ;  /* 0x0000763215067816 */ /* 0x000fe40000000006 */
[----:B------:R-:W-:-:S02]  /*38330*/  PRMT R10, R7, 0x7632, R10 ;  /* 0x00007632070a7816 */ /* 0x000fc4000000000a */
[----:B0-----:R-:W-:Y:S01]  /*38340*/  LEA R4, P6, R17, R0, 0x1 ;  /* 0x0000000011047211 */ /* 0x001fe200078c08ff */
[----:B------:R-:W-:-:S03]  /*38350*/  IMAD R7, R16, 0x4, R13 ;  /* 0x0000000410077824 */ /* 0x000fc600078e020d */
[----:B------:R-:W-:Y:S01]  /*38360*/  LEA.HI.X.SX32 R5, R17, R2, 0x1, P6 ;  /* 0x0000000211057211 */ /* 0x000fe200030f0eff */
[----:B------:R0:W-:Y:S01]  /*38370*/  @P2 STG.E.U16 desc[UR10][R8.64], R6 ;  /* 0x0000000608002986 */ /* 0x0001e2000c10150a */
[----:B------:R-:W-:-:S03]  /*38380*/  IMAD R17, R16, 0x4, R7 ;  /* 0x0000000410117824 */ /* 0x000fc600078e0207 */
[----:B------:R1:W-:Y:S01]  /*38390*/  @P4 STG.E.U16 desc[UR10][R4.64], R10 ;  /* 0x0000000a04004986 */ /* 0x0003e2000c10150a */
[-C--:B------:R-:W-:Y:S02]  /*383a0*/  LEA R12, P4, R13, R0.reuse, 0x1 ;  /* 0x000000000d0c7211 */ /* 0x080fe400078808ff */
[-C--:B0-----:R-:W-:Y:S02]  /*383b0*/  LEA R8, P6, R7, R0.reuse, 0x1 ;  /* 0x0000000007087211 */ /* 0x081fe400078c08ff */
[----:B-1----:R-:W-:-:S04]  /*383c0*/  LEA R4, P2, R3, R0, 0x1 ;  /* 0x0000000003047211 */ /* 0x002fc800078408ff */
[-C--:B------:R-:W-:Y:S01]  /*383d0*/  LEA.HI.X.SX32 R5, R3, R2.reuse, 0x1, P2 ;  /* 0x0000000203057211 */ /* 0x080fe200010f0eff */
[C---:B------:R-:W-:Y:S01]  /*383e0*/  IMAD R3, R16.reuse, 0x4, R17 ;  /* 0x0000000410037824 */ /* 0x040fe200078e0211 */
[----:B------:R-:W-:Y:S02]  /*383f0*/  LEA.HI.X.SX32 R9, R7, R2, 0x1, P6 ;  /* 0x0000000207097211 */ /* 0x000fe400030f0eff */
[-C--:B------:R-:W-:Y:S01]  /*38400*/  LEA R6, P6, R17, R0.reuse, 0x1 ;  /* 0x0000000011067211 */ /* 0x080fe200078c08ff */
[----:B------:R-:W-:Y:S01]  /*38410*/  IMAD R21, R16, 0x4, R3 ;  /* 0x0000000410157824 */ /* 0x000fe200078e0203 */
[----:B------:R-:W-:Y:S02]  /*38420*/  LEA R16, P2, R3, R0, 0x1 ;  /* 0x0000000003107211 */ /* 0x000fe400078408ff */
[----:B------:R-:W-:Y:S02]  /*38430*/  ISETP.LT.AND P5, PT, R25, UR9, !P0 ;  /* 0x0000000919007c0c */ /* 0x000fe4000c7a1270 */
[----:B------:R-:W-:-:S02]  /*38440*/  LEA.HI.X.SX32 R13, R13, R2, 0x1, P4 ;  /* 0x000000020d0d7211 */ /* 0x000fc400020f0eff */
[-C--:B------:R-:W-:Y:S02]  /*38450*/  LEA.HI.X.SX32 R7, R17, R2.reuse, 0x1, P6 ;  /* 0x0000000211077211 */ /* 0x080fe400030f0eff */
[----:B------:R-:W-:Y:S02]  /*38460*/  LEA.HI.X.SX32 R17, R3, R2, 0x1, P2 ;  /* 0x0000000203117211 */ /* 0x000fe400010f0eff */
[----:B------:R-:W-:Y:S02]  /*38470*/  PRMT R11, R11, 0x7632, R11 ;  /* 0x000076320b0b7816 */ /* 0x000fe4000000000b */
[----:B------:R-:W-:Y:S02]  /*38480*/  PRMT R15, R15, 0x7632, R15 ;  /* 0x000076320f0f7816 */ /* 0x000fe4000000000f */
[----:B------:R-:W-:Y:S02]  /*38490*/  PRMT R3, R19, 0x7632, R3 ;  /* 0x0000763213037816 */ /* 0x000fe40000000003 */
[----:B------:R-:W-:-:S02]  /*384a0*/  PRMT R23, R23, 0x7632, R23 ;  /* 0x0000763217177816 */ /* 0x000fc40000000017 */
[----:B--2---:R-:W-:Y:S02]  /*384b0*/  ISETP.LT.AND P4, PT, R20, UR9, !P0 ;  /* 0x0000000914007c0c */ /* 0x004fe4000c781270 */
[C---:B------:R-:W-:Y:S02]  /*384c0*/  LEA R20, P6, R21.reuse, R0, 0x1 ;  /* 0x0000000015147211 */ /* 0x040fe400078c08ff */
[----:B---3--:R-:W-:Y:S02]  /*384d0*/  ISETP.LT.AND P2, PT, R28, UR9, !P0 ;  /* 0x000000091c007c0c */ /* 0x008fe4000c741270 */
[----:B------:R-:W-:Y:S02]  /*384e0*/  LEA.HI.X.SX32 R21, R21, R2, 0x1, P6 ;  /* 0x0000000215157211 */ /* 0x000fe400030f0eff */
[----:B----4-:R-:W-:Y:S02]  /*384f0*/  ISETP.LT.AND P0, PT, R29, UR9, !P0 ;  /* 0x000000091d007c0c */ /* 0x010fe4000c701270 */
[----:B------:R-:W-:-:S05]  /*38500*/  PRMT R2, R24, 0x7632, R2 ;  /* 0x0000763218027816 */ /* 0x000fca0000000002 */
[----:B------:R0:W-:Y:S04]  /*38510*/  @P5 STG.E.U16 desc[UR10][R4.64], R2 ;  /* 0x0000000204005986 */ /* 0x0001e8000c10150a */
[----:B------:R0:W-:Y:S04]  /*38520*/  @P4 STG.E.U16 desc[UR10][R12.64], R11 ;  /* 0x0000000b0c004986 */ /* 0x0001e8000c10150a */
[----:B------:R0:W-:Y:S04]  /*38530*/  @P3 STG.E.U16 desc[UR10][R8.64], R15 ;  /* 0x0000000f08003986 */ /* 0x0001e8000c10150a */
[----:B------:R0:W-:Y:S04]  /*38540*/  @P2 STG.E.U16 desc[UR10][R6.64], R3 ;  /* 0x0000000306002986 */ /* 0x0001e8000c10150a */
[----:B------:R0:W-:Y:S01]  /*38550*/  @P1 STG.E.U16 desc[UR10][R16.64], R23 ;  /* 0x0000001710001986 */ /* 0x0001e2000c10150a */
[----:B------:R-:W-:Y:S05]  /*38560*/  @!P0 EXIT ;  /* 0x000000000000894d */ /* 0x000fea0003800000 */
[----:B------:R-:W-:-:S05]  /*38570*/  PRMT R10, R27, 0x7632, R10 ;  /* 0x000076321b0a7816 */ /* 0x000fca000000000a */
[----:B------:R-:W-:Y:S01]  /*38580*/  STG.E.U16 desc[UR10][R20.64], R10 ;  /* 0x0000000a14007986 */ /* 0x000fe2000c10150a */
[----:B------:R-:W-:Y:S05]  /*38590*/  EXIT ;  /* 0x000000000000794d */ /* 0x000fea0003800000 */
.L_x_3:
[----:B------:R-:W-:-:S00]  /*385a0*/  BRA `(.L_x_3) ;  /* 0xfffffffc00fc7947 */ /* 0x000fc0000383ffff */
[----:B------:R-:W-:-:S00]  /*385b0*/  NOP ;  /* 0x0000000000007918 */ /* 0x000fc00000000000 */
        /* <DEDUP_REMOVED lines=12> */
.L_x_4:


//--------------------- .nv.shared.matmul_kernel  --------------------------
	.section	.nv.shared.matmul_kernel,"aw",@nobits
	.sectionflags	@""
	.align	16
	.zero		1024


//--------------------- .nv.shared.reserved.0     --------------------------
	.section	.nv.shared.reserved.0,"aw",@nobits
	.weak		__nv_reservedSMEM_offset_0_alias
	.size		__nv_reservedSMEM_offset_0_alias, 0, 0
	.other		__nv_reservedSMEM_offset_0_alias,@"STO_CUDA_RESERVED_SHARED STV_DEFAULT"
__nv_reservedSMEM_offset_0_alias:
	.zero		0


//--------------------- .nv.constant0.matmul_kernel --------------------------
	.section	.nv.constant0.matmul_kernel,"a",@progbits
	.sectionflags	@""
	.align	4
.nv.constant0.matmul_kernel:
	.zero		608


//--------------------- SYMBOLS --------------------------

	.type		.nv.reservedSmem.offset0,@object
	.size		.nv.reservedSmem.offset0,0x4
